def attn_fwd(
    Q,
    K,
    V,
    Out,
    Lse,
    sm_scale,
    stride_qz,
    stride_qh,
    stride_qm,
    stride_qk,
    stride_kz,
    stride_kh,
    stride_kn,
    stride_kk,
    stride_vz,
    stride_vh,
    stride_vn,
    stride_vk,
    stride_oz,
    stride_oh,
    stride_om,
    stride_ok,
    seqlen_q,
    seqlen_k,
    BLOCK_M: tl.constexpr,
    BLOCK_N: tl.constexpr,
    HEAD_DIM: tl.constexpr,
    CAUSAL: tl.constexpr,
):
    start_m = tl.program_id(0)
    off_hz = tl.program_id(1)
    q_off = off_hz * stride_qh
    k_off = off_hz * stride_kh
    v_off = off_hz * stride_vh
    offs_m = start_m * BLOCK_M + tl.arange(0, BLOCK_M)
    offs_d = tl.arange(0, HEAD_DIM)
    offs_n = tl.arange(0, BLOCK_N)
    q_ptrs = Q + q_off + offs_m[:, None] * stride_qm + offs_d[None, :] * stride_qk
    k_ptrs = K + k_off + offs_d[:, None] * stride_kk + offs_n[None, :] * stride_kn
    v_ptrs = V + v_off + offs_n[:, None] * stride_vn + offs_d[None, :] * stride_vk
    m_i = tl.full([BLOCK_M], float("-inf"), dtype=tl.float32)
    l_i = tl.zeros([BLOCK_M], dtype=tl.float32) + 1.0
    acc = tl.zeros([BLOCK_M, HEAD_DIM], dtype=tl.float32)
    q = tl.load(q_ptrs)
    acc, l_i, m_i = _attn_fwd_inner(
        acc,
        l_i,
        m_i,
        q,
        k_ptrs,
        v_ptrs,
        sm_scale,
        stride_kn,
        stride_vn,
        start_m,
        seqlen_k,
        BLOCK_M,
        BLOCK_N,
        HEAD_DIM,
        CAUSAL,
    )
    acc = acc / l_i[:, None]
    lse = m_i + tl.math.log2(l_i) / 1.4426950408889634
    o_ptrs = (
        Out
        + off_hz * stride_oh
        + offs_m[:, None] * stride_om
        + offs_d[None, :] * stride_ok
    )
    tl.store(o_ptrs, acc.to(Out.dtype.element_ty))
    tl.store(Lse + off_hz * seqlen_q + offs_m, lse)

# config = {"BLOCK_M": 64, "BLOCK_N": 32, "HEAD_DIM": 512, "arch": "sm_80", "causal": true, "dtype": "bf16", "num_stages": 2, "num_warps": 4}
# arch = sm_80


// ===== COMPILED SASS (sm_80) =====

	.target	sm_80

	.elftype	@"ET_EXEC"


//--------------------- .note.nv.tkinfo           --------------------------
	.section	.note.nv.tkinfo,"",@"SHT_NOTE"
	.sectionflags	@"SHF_NOTE_NV_TKINFO"
	.tkinfo
        /*0018*/ 	.word	0x00000002
        /*0030*/ 	.string	""
        /*0030*/ 	.string	"ptxas"
        /*0030*/ 	.string	"Cuda compilation tools, release 13.0, V13.0.88"
        /*0030*/ 	.string	"Build cuda_13.0.r13.0/compiler.36424714_0"
        /*0030*/ 	.string	"-v  -suppress-debug-info  -lineinfo  -arch sm_80 "



//--------------------- .note.nv.cuinfo           --------------------------
	.section	.note.nv.cuinfo,"",@"SHT_NOTE"
	.sectionflags	@"SHF_NOTE_NV_CUINFO"
        /*0018*/ 	.short	0x0002
        /*001a*/ 	.short	0x0050
        /*001c*/ 	.short	0x0082
	.zero		2


//--------------------- .nv.info                  --------------------------
	.section	.nv.info,"",@"SHT_CUDA_INFO"
	.align	4


	//----- nvinfo : EIATTR_REGCOUNT
	.align		4
        /*0000*/ 	.byte	0x04, 0x2f
        /*0002*/ 	.short	(.L_2 - .L_1)
	.align		4
.L_1:
        /*0004*/ 	.word	index@(attn_fwd)
        /*0008*/ 	.word	0x00000020


	//----- nvinfo : EIATTR_FRAME_SIZE
	.align		4
.L_2:
        /*000c*/ 	.byte	0x04, 0x11
        /*000e*/ 	.short	(.L_4 - .L_3)
	.align		4
.L_3:
        /*0010*/ 	.word	index@(attn_fwd)
        /*0014*/ 	.word	0x00001a18


	//----- nvinfo : EIATTR_MIN_STACK_SIZE
	.align		4
.L_4:
        /*0018*/ 	.byte	0x04, 0x12
        /*001a*/ 	.short	(.L_6 - .L_5)
	.align		4
.L_5:
        /*001c*/ 	.word	index@(attn_fwd)
        /*0020*/ 	.word	0x00001a18
.L_6:


//--------------------- .nv.info.attn_fwd         --------------------------
	.section	.nv.info.attn_fwd,"",@"SHT_CUDA_INFO"
	.sectionflags	@""
	.align	4


	//----- nvinfo : EIATTR_CUDA_API_VERSION
	.align		4
        /*0000*/ 	.byte	0x04, 0x37
        /*0002*/ 	.short	(.L_8 - .L_7)
.L_7:
        /*0004*/ 	.word	0x00000082


	//----- nvinfo : EIATTR_SW2861232_WAR
	.align		4
.L_8:
        /*0008*/ 	.byte	0x01, 0x35
	.zero		2


	//----- nvinfo : EIATTR_PARAM_CBANK
	.align		4
        /*000c*/ 	.byte	0x04, 0x0a
        /*000e*/ 	.short	(.L_10 - .L_9)
	.align		4
.L_9:
        /*0010*/ 	.word	index@(.nv.constant0.attn_fwd)
        /*0014*/ 	.short	0x0160
        /*0016*/ 	.short	0x0088


	//----- nvinfo : EIATTR_CBANK_PARAM_SIZE
	.align		4
.L_10:
        /*0018*/ 	.byte	0x03, 0x19
        /*001a*/ 	.short	0x0088


	//----- nvinfo : EIATTR_KPARAM_INFO
	.align		4
        /*001c*/ 	.byte	0x04, 0x17
        /*001e*/ 	.short	(.L_12 - .L_11)
.L_11:
        /*0020*/ 	.word	0x00000000
        /*0024*/ 	.short	0x0019
        /*0026*/ 	.short	0x0080
        /*0028*/ 	.byte	0x00, 0xf4, 0x21, 0x00


	//----- nvinfo : EIATTR_KPARAM_INFO
	.align		4
.L_12:
        /*002c*/ 	.byte	0x04, 0x17
        /*002e*/ 	.short	(.L_14 - .L_13)
.L_13:
        /*0030*/ 	.word	0x00000000
        /*0034*/ 	.short	0x0018
        /*0036*/ 	.short	0x0078
        /*0038*/ 	.byte	0x00, 0xf4, 0x21, 0x00


	//----- nvinfo : EIATTR_KPARAM_INFO
	.align		4
.L_14:
        /*003c*/ 	.byte	0x04, 0x17
        /*003e*/ 	.short	(.L_16 - .L_15)
.L_15:
        /*0040*/ 	.word	0x00000000
        /*0044*/ 	.short	0x0017
        /*0046*/ 	.short	0x0070
        /*0048*/ 	.byte	0x00, 0xf0, 0x11, 0x00


	//----- nvinfo : EIATTR_KPARAM_INFO
	.align		4
.L_16:
        /*004c*/ 	.byte	0x04, 0x17
        /*004e*/ 	.short	(.L_18 - .L_17)
.L_17:
        /*0050*/ 	.word	0x00000000
        /*0054*/ 	.short	0x0016
        /*0056*/ 	.short	0x006c
        /*0058*/ 	.byte	0x00, 0xf0, 0x11, 0x00


	//----- nvinfo : EIATTR_KPARAM_INFO
	.align		4
.L_18:
        /*005c*/ 	.byte	0x04, 0x17
        /*005e*/ 	.short	(.L_20 - .L_19)
.L_19:
        /*0060*/ 	.word	0x00000000
        /*0064*/ 	.short	0x0015
        /*0066*/ 	.short	0x0068
        /*0068*/ 	.byte	0x00, 0xf0, 0x11, 0x00


	//----- nvinfo : EIATTR_KPARAM_INFO
	.align		4
.L_20:
        /*006c*/ 	.byte	0x04, 0x17
        /*006e*/ 	.short	(.L_22 - .L_21)
.L_21:
        /*0070*/ 	.word	0x00000000
        /*0074*/ 	.short	0x0014
        /*0076*/ 	.short	0x0064
        /*0078*/ 	.byte	0x00, 0xf0, 0x11, 0x00


	//----- nvinfo : EIATTR_KPARAM_INFO
	.align		4
.L_22:
        /*007c*/ 	.byte	0x04, 0x17
        /*007e*/ 	.short	(.L_24 - .L_23)
.L_23:
        /*0080*/ 	.word	0x00000000
        /*0084*/ 	.short	0x0013
        /*0086*/ 	.short	0x0060
        /*0088*/ 	.byte	0x00, 0xf0, 0x11, 0x00


	//----- nvinfo : EIATTR_KPARAM_INFO
	.align		4
.L_24:
        /*008c*/ 	.byte	0x04, 0x17
        /*008e*/ 	.short	(.L_26 - .L_25)
.L_25:
        /*0090*/ 	.word	0x00000000
        /*0094*/ 	.short	0x0012
        /*0096*/ 	.short	0x005c
        /*0098*/ 	.byte	0x00, 0xf0, 0x11, 0x00


	//----- nvinfo : EIATTR_KPARAM_INFO
	.align		4
.L_26:
        /*009c*/ 	.byte	0x04, 0x17
        /*009e*/ 	.short	(.L_28 - .L_27)
.L_27:
        /*00a0*/ 	.word	0x00000000
        /*00a4*/ 	.short	0x0011
        /*00a6*/ 	.short	0x0058
        /*00a8*/ 	.byte	0x00, 0xf0, 0x11, 0x00


	//----- nvinfo : EIATTR_KPARAM_INFO
	.align		4
.L_28:
        /*00ac*/ 	.byte	0x04, 0x17
        /*00ae*/ 	.short	(.L_30 - .L_29)
.L_29:
        /*00b0*/ 	.word	0x00000000
        /*00b4*/ 	.short	0x0010
        /*00b6*/ 	.short	0x0054
        /*00b8*/ 	.byte	0x00, 0xf0, 0x11, 0x00


	//----- nvinfo : EIATTR_KPARAM_INFO
	.align		4
.L_30:
        /*00bc*/ 	.byte	0x04, 0x17
        /*00be*/ 	.short	(.L_32 - .L_31)
.L_31:
        /*00c0*/ 	.word	0x00000000
        /*00c4*/ 	.short	0x000f
        /*00c6*/ 	.short	0x0050
        /*00c8*/ 	.byte	0x00, 0xf0, 0x11, 0x00


	//----- nvinfo : EIATTR_KPARAM_INFO
	.align		4
.L_32:
        /*00cc*/ 	.byte	0x04, 0x17
        /*00ce*/ 	.short	(.L_34 - .L_33)
.L_33:
        /*00d0*/ 	.word	0x00000000
        /*00d4*/ 	.short	0x000e
        /*00d6*/ 	.short	0x004c
        /*00d8*/ 	.byte	0x00, 0xf0, 0x11, 0x00


	//----- nvinfo : EIATTR_KPARAM_INFO
	.align		4
.L_34:
        /*00dc*/ 	.byte	0x04, 0x17
        /*00de*/ 	.short	(.L_36 - .L_35)
.L_35:
        /*00e0*/ 	.word	0x00000000
        /*00e4*/ 	.short	0x000d
        /*00e6*/ 	.short	0x0048
        /*00e8*/ 	.byte	0x00, 0xf0, 0x11, 0x00


	//----- nvinfo : EIATTR_KPARAM_INFO
	.align		4
.L_36:
        /*00ec*/ 	.byte	0x04, 0x17
        /*00ee*/ 	.short	(.L_38 - .L_37)
.L_37:
        /*00f0*/ 	.word	0x00000000
        /*00f4*/ 	.short	0x000c
        /*00f6*/ 	.short	0x0044
        /*00f8*/ 	.byte	0x00, 0xf0, 0x11, 0x00


	//----- nvinfo : EIATTR_KPARAM_INFO
	.align		4
.L_38:
        /*00fc*/ 	.byte	0x04, 0x17
        /*00fe*/ 	.short	(.L_40 - .L_39)
.L_39:
        /*0100*/ 	.word	0x00000000
        /*0104*/ 	.short	0x000b
        /*0106*/ 	.short	0x0040
        /*0108*/ 	.byte	0x00, 0xf0, 0x11, 0x00


	//----- nvinfo : EIATTR_KPARAM_INFO
	.align		4
.L_40:
        /*010c*/ 	.byte	0x04, 0x17
        /*010e*/ 	.short	(.L_42 - .L_41)
.L_41:
        /*0110*/ 	.word	0x00000000
        /*0114*/ 	.short	0x000a
        /*0116*/ 	.short	0x003c
        /*0118*/ 	.byte	0x00, 0xf0, 0x11, 0x00


	//----- nvinfo : EIATTR_KPARAM_INFO
	.align		4
.L_42:
        /*011c*/ 	.byte	0x04, 0x17
        /*011e*/ 	.short	(.L_44 - .L_43)
.L_43:
        /*0120*/ 	.word	0x00000000
        /*0124*/ 	.short	0x0009
        /*0126*/ 	.short	0x0038
        /*0128*/ 	.byte	0x00, 0xf0, 0x11, 0x00


	//----- nvinfo : EIATTR_KPARAM_INFO
	.align		4
.L_44:
        /*012c*/ 	.byte	0x04, 0x17
        /*012e*/ 	.short	(.L_46 - .L_45)
.L_45:
        /*0130*/ 	.word	0x00000000
        /*0134*/ 	.short	0x0008
        /*0136*/ 	.short	0x0034
        /*0138*/ 	.byte	0x00, 0xf0, 0x11, 0x00


	//----- nvinfo : EIATTR_KPARAM_INFO
	.align		4
.L_46:
        /*013c*/ 	.byte	0x04, 0x17
        /*013e*/ 	.short	(.L_48 - .L_47)
.L_47:
        /*0140*/ 	.word	0x00000000
        /*0144*/ 	.short	0x0007
        /*0146*/ 	.short	0x0030
        /*0148*/ 	.byte	0x00, 0xf0, 0x11, 0x00


	//----- nvinfo : EIATTR_KPARAM_INFO
	.align		4
.L_48:
        /*014c*/ 	.byte	0x04, 0x17
        /*014e*/ 	.short	(.L_50 - .L_49)
.L_49:
        /*0150*/ 	.word	0x00000000
        /*0154*/ 	.short	0x0006
        /*0156*/ 	.short	0x002c
        /*0158*/ 	.byte	0x00, 0xf0, 0x11, 0x00


	//----- nvinfo : EIATTR_KPARAM_INFO
	.align		4
.L_50:
        /*015c*/ 	.byte	0x04, 0x17
        /*015e*/ 	.short	(.L_52 - .L_51)
.L_51:
        /*0160*/ 	.word	0x00000000
        /*0164*/ 	.short	0x0005
        /*0166*/ 	.short	0x0028
        /*0168*/ 	.byte	0x00, 0xf0, 0x11, 0x00


	//----- nvinfo : EIATTR_KPARAM_INFO
	.align		4
.L_52:
        /*016c*/ 	.byte	0x04, 0x17
        /*016e*/ 	.short	(.L_54 - .L_53)
.L_53:
        /*0170*/ 	.word	0x00000000
        /*0174*/ 	.short	0x0004
        /*0176*/ 	.short	0x0020
        /*0178*/ 	.byte	0x00, 0xf4, 0x21, 0x00


	//----- nvinfo : EIATTR_KPARAM_INFO
	.align		4
.L_54:
        /*017c*/ 	.byte	0x04, 0x17
        /*017e*/ 	.short	(.L_56 - .L_55)
.L_55:
        /*0180*/ 	.word	0x00000000
        /*0184*/ 	.short	0x0003
        /*0186*/ 	.short	0x0018
        /*0188*/ 	.byte	0x00, 0xf4, 0x21, 0x00


	//----- nvinfo : EIATTR_KPARAM_INFO
	.align		4
.L_56:
        /*018c*/ 	.byte	0x04, 0x17
        /*018e*/ 	.short	(.L_58 - .L_57)
.L_57:
        /*0190*/ 	.word	0x00000000
        /*0194*/ 	.short	0x0002
        /*0196*/ 	.short	0x0010
        /*0198*/ 	.byte	0x00, 0xf4, 0x21, 0x00


	//----- nvinfo : EIATTR_KPARAM_INFO
	.align		4
.L_58:
        /*019c*/ 	.byte	0x04, 0x17
        /*019e*/ 	.short	(.L_60 - .L_59)
.L_59:
        /*01a0*/ 	.word	0x00000000
        /*01a4*/ 	.short	0x0001
        /*01a6*/ 	.short	0x0008
        /*01a8*/ 	.byte	0x00, 0xf4, 0x21, 0x00


	//----- nvinfo : EIATTR_KPARAM_INFO
	.align		4
.L_60:
        /*01ac*/ 	.byte	0x04, 0x17
        /*01ae*/ 	.short	(.L_62 - .L_61)
.L_61:
        /*01b0*/ 	.word	0x00000000
        /*01b4*/ 	.short	0x0000
        /*01b6*/ 	.short	0x0000
        /*01b8*/ 	.byte	0x00, 0xf4, 0x21, 0x00


	//----- nvinfo : EIATTR_MAXREG_COUNT
	.align		4
.L_62:
        /*01bc*/ 	.byte	0x03, 0x1b
        /*01be*/ 	.short	0x00ff


	//----- nvinfo : EIATTR_NUM_BARRIERS
	.align		4
        /*01c0*/ 	.byte	0x02, 0x4c
        /*01c2*/ 	.byte	0x01
	.zero		1


	//----- nvinfo : EIATTR_ANNOTATIONS
	.align		4
        /*01c4*/ 	.byte	0x04, 0x55
        /*01c6*/ 	.short	(.L_64 - .L_63)


	//   ....[0]....
.L_63:
        /*01c8*/ 	.word	0x00000001
        /*01cc*/ 	.byte	0xb0, 0x02, 0x00, 0x00, 0x01, 0x00, 0x00, 0x00, 0x40, 0x03, 0x00, 0x00, 0x01, 0x00, 0x00, 0x00
        /* <DEDUP_REMOVED lines=35> */
        /*040c*/ 	.byte	0x60, 0x17, 0x00, 0x00


	//----- nvinfo : EIATTR_MERCURY_ISA_VERSION
	.align		4
.L_64:
        /*0410*/ 	.byte	0x03, 0x5f
        /*0412*/ 	.short	0x0000


	//----- nvinfo : EIATTR_COOP_GROUP_MASK_REGIDS
	.align		4
        /*0414*/ 	.byte	0x04, 0x29
        /*0416*/ 	.short	(.L_66 - .L_65)


	//   ....[0]....
.L_65:
        /*0418*/ 	.word	0xffffffff


	//   ....[1]....
        /*041c*/ 	.word	0xffffffff


	//   ....[2]....
        /*0420*/ 	.word	0xffffffff


	//   ....[3]....
        /*0424*/ 	.word	0xffffffff


	//   ....[4]....
        /*0428*/ 	.word	0xffffffff


	//   ....[5]....
        /*042c*/ 	.word	0xffffffff


	//   ....[6]....
        /*0430*/ 	.word	0xffffffff


	//   ....[7]....
        /*0434*/ 	.word	0xffffffff


	//   ....[8]....
        /*0438*/ 	.word	0xffffffff


	//   ....[9]....
        /*043c*/ 	.word	0xffffffff


	//   ....[10]....
        /*0440*/ 	.word	0xffffffff


	//   ....[11]....
        /*0444*/ 	.word	0xffffffff


	//   ....[12]....
        /*0448*/ 	.word	0xffffffff


	//   ....[13]....
        /*044c*/ 	.word	0xffffffff


	//   ....[14]....
        /*0450*/ 	.word	0xffffffff


	//   ....[15]....
        /*0454*/ 	.word	0xffffffff


	//   ....[16]....
        /*0458*/ 	.word	0xffffffff


	//   ....[17]....
        /*045c*/ 	.word	0xffffffff


	//   ....[18]....
        /*0460*/ 	.word	0xffffffff


	//   ....[19]....
        /*0464*/ 	.word	0xffffffff


	//   ....[20]....
        /*0468*/ 	.word	0xffffffff


	//   ....[21]....
        /*046c*/ 	.word	0xffffffff


	//   ....[22]....
        /*0470*/ 	.word	0xffffffff


	//   ....[23]....
        /*0474*/ 	.word	0xffffffff


	//   ....[24]....
        /*0478*/ 	.word	0xffffffff


	//   ....[25]....
        /*047c*/ 	.word	0xffffffff


	//   ....[26]....
        /*0480*/ 	.word	0xffffffff


	//   ....[27]....
        /*0484*/ 	.word	0xffffffff


	//   ....[28]....
        /*0488*/ 	.word	0xffffffff


	//   ....[29]....
        /*048c*/ 	.word	0xffffffff


	//   ....[30]....
        /*0490*/ 	.word	0xffffffff


	//   ....[31]....
        /*0494*/ 	.word	0xffffffff


	//   ....[32]....
        /*0498*/ 	.word	0xffffffff


	//   ....[33]....
        /*049c*/ 	.word	0xffffffff


	//   ....[34]....
        /*04a0*/ 	.word	0xffffffff


	//   ....[35]....
        /*04a4*/ 	.word	0xffffffff


	//   ....[36]....
        /*04a8*/ 	.word	0xffffffff


	//   ....[37]....
        /*04ac*/ 	.word	0xffffffff


	//   ....[38]....
        /*04b0*/ 	.word	0xffffffff


	//   ....[39]....
        /*04b4*/ 	.word	0xffffffff


	//----- nvinfo : EIATTR_COOP_GROUP_INSTR_OFFSETS
	.align		4
.L_66:
        /*04b8*/ 	.byte	0x04, 0x28
        /*04ba*/ 	.short	(.L_68 - .L_67)


	//   ....[0]....
.L_67:
        /*04bc*/ 	.word	0x00019b00


	//   ....[1]....
        /*04c0*/ 	.word	0x00019b30


	//   ....[2]....
        /*04c4*/ 	.word	0x00019b70


	//   ....[3]....
        /*04c8*/ 	.word	0x00019b90


	//   ....[4]....
        /*04cc*/ 	.word	0x00019bb0


	//   ....[5]....
        /*04d0*/ 	.word	0x00019bc0


	//   ....[6]....
        /*04d4*/ 	.word	0x00019bd0


	//   ....[7]....
        /*04d8*/ 	.word	0x00019c40


	//   ....[8]....
        /*04dc*/ 	.word	0x00019c60


	//   ....[9]....
        /*04e0*/ 	.word	0x00019c70


	//   ....[10]....
        /*04e4*/ 	.word	0x00019ce0


	//   ....[11]....
        /*04e8*/ 	.word	0x00019cf0


	//   ....[12]....
        /*04ec*/ 	.word	0x00019d10


	//   ....[13]....
        /*04f0*/ 	.word	0x00019d20


	//   ....[14]....
        /*04f4*/ 	.word	0x00019d50


	//   ....[15]....
        /*04f8*/ 	.word	0x00019d70


	//   ....[16]....
        /*04fc*/ 	.word	0x0001a3a0


	//   ....[17]....
        /*0500*/ 	.word	0x0001a3b0


	//   ....[18]....
        /*0504*/ 	.word	0x0001a3e0


	//   ....[19]....
        /*0508*/ 	.word	0x0001a3f0


	//   ....[20]....
        /*050c*/ 	.word	0x0001a880


	//   ....[21]....
        /*0510*/ 	.word	0x0001ab50


	//   ....[22]....
        /*0514*/ 	.word	0x0001ab60


	//   ....[23]....
        /*0518*/ 	.word	0x0001aba0


	//   ....[24]....
        /*051c*/ 	.word	0x0001abb0


	//   ....[25]....
        /*0520*/ 	.word	0x0001abc0


	//   ....[26]....
        /*0524*/ 	.word	0x0001ac00


	//   ....[27]....
        /*0528*/ 	.word	0x0001ac10


	//   ....[28]....
        /*052c*/ 	.word	0x0001ac20


	//   ....[29]....
        /*0530*/ 	.word	0x0001ac30


	//   ....[30]....
        /*0534*/ 	.word	0x0001aca0


	//   ....[31]....
        /*0538*/ 	.word	0x0001acc0


	//   ....[32]....
        /*053c*/ 	.word	0x0001acd0


	//   ....[33]....
        /*0540*/ 	.word	0x0001ace0


	//   ....[34]....
        /*0544*/ 	.word	0x0001acf0


	//   ....[35]....
        /*0548*/ 	.word	0x0001ad00


	//   ....[36]....
        /*054c*/ 	.word	0x0001b450


	//   ....[37]....
        /*0550*/ 	.word	0x0001b460


	//   ....[38]....
        /*0554*/ 	.word	0x0001b490


	//   ....[39]....
        /*0558*/ 	.word	0x0001b4a0


	//----- nvinfo : EIATTR_EXIT_INSTR_OFFSETS
	.align		4
.L_68:
        /*055c*/ 	.byte	0x04, 0x1c
        /*055e*/ 	.short	(.L_70 - .L_69)


	//   ....[0]....
.L_69:
        /*0560*/ 	.word	0x0003df40


	//   ....[1]....
        /*0564*/ 	.word	0x0003e0c0


	//----- nvinfo : EIATTR_REQNTID
	.align		4
.L_70:
        /*0568*/ 	.byte	0x04, 0x10
        /*056a*/ 	.short	(.L_72 - .L_71)
.L_71:
        /*056c*/ 	.word	0x00000080
        /*0570*/ 	.word	0x00000001
        /*0574*/ 	.word	0x00000001


	//----- nvinfo : EIATTR_CRS_STACK_SIZE
	.align		4
.L_72:
        /*0578*/ 	.byte	0x04, 0x1e
        /*057a*/ 	.short	(.L_74 - .L_73)
.L_73:
        /*057c*/ 	.word	0x00000000
.L_74:


//--------------------- .nv.callgraph             --------------------------
	.section	.nv.callgraph,"",@"SHT_CUDA_CALLGRAPH"
	.align	4
	.sectionentsize	8
	.align		4
        /*0000*/ 	.word	0x00000000
	.align		4
        /*0004*/ 	.word	0xffffffff
	.align		4
        /*0008*/ 	.word	0x00000000
	.align		4
        /*000c*/ 	.word	0xfffffffe
	.align		4
        /*0010*/ 	.word	0x00000000
	.align		4
        /*0014*/ 	.word	0xfffffffd
	.align		4
        /*0018*/ 	.word	0x00000000
	.align		4
        /*001c*/ 	.word	0xfffffffc


//--------------------- .nv.rel.action            --------------------------
	.section	.nv.rel.action,"",@"SHT_CUDA_RELOCINFO"
	.align	8
	.sectionentsize	8
        /*0000*/ 	.byte	0x73, 0x00, 0x00, 0x00, 0x00, 0x00, 0x00, 0x00, 0x00, 0x00, 0x00, 0x11, 0x25, 0x00, 0x05, 0x36


//--------------------- .nv.constant4             --------------------------
	.section	.nv.constant4,"a",@progbits
	.align	8
	.align		8
.nv.constant4:
        /*0000*/ 	.dword	_$_str


//--------------------- .nv.constant0.attn_fwd    --------------------------
	.section	.nv.constant0.attn_fwd,"a",@progbits
	.sectionflags	@""
	.align	4
.nv.constant0.attn_fwd:
	.zero		488


//--------------------- .text.attn_fwd            --------------------------
	.section	.text.attn_fwd,"ax",@progbits
	.sectioninfo	@"SHI_REGISTERS=32"
	.align	128
        .global         attn_fwd
        .type           attn_fwd,@function
        .size           attn_fwd,(.L_x_21 - attn_fwd)
        .other          attn_fwd,@"STO_CUDA_ENTRY STV_DEFAULT"
attn_fwd:
.text.attn_fwd:
[----:B------:R-:W-:Y:S02]  /*0000*/  IMAD.MOV.U32 R1, RZ, RZ, c[0x0][0x28] ;  /* 0x00000a00ff017624 */ /* 0x000fe400078e00ff */
[----:B------:R-:W0:Y:S01]  /*0010*/  S2R R2, SR_TID.X ;  /* 0x0000000000027919 */ /* 0x000e220000002100 */
[----:B------:R-:W-:Y:S01]  /*0020*/  IMAD.MOV.U32 R28, RZ, RZ, c[0x0][0x198] ;  /* 0x00006600ff1c7624 */ /* 0x000fe200078e00ff */
[----:B------:R-:W-:Y:S01]  /*0030*/  ULDC.64 UR6, c[0x0][0x118] ;  /* 0x0000460000067ab9 */ /* 0x000fe20000000a00 */
[----:B------:R-:W-:Y:S01]  /*0040*/  IADD3 R1, R1, -0x1a18, RZ ;  /* 0xffffe5e801017810 */ /* 0x000fe20007ffe0ff */
[----:B------:R-:W1:Y:S01]  /*0050*/  S2R R9, SR_CTAID.Y ;  /* 0x0000000000097919 */ /* 0x000e620000002600 */
[--C-:B0-----:R-:W-:Y:S02]  /*0060*/  SHF.R.U32.HI R0, RZ, 0x6, R2.reuse ;  /* 0x00000006ff007819 */ /* 0x101fe40000011602 */
[----:B------:R-:W-:Y:S02]  /*0070*/  SHF.R.S32.HI R10, RZ, 0x6, R2 ;  /* 0x00000006ff0a7819 */ /* 0x000fe40000011402 */
[----:B------:R-:W-:Y:S02]  /*0080*/  SGXT.U32 R3, R0, 0x1 ;  /* 0x000000010003781a */ /* 0x000fe40000000000 */
[----:B------:R-:W0:Y:S01]  /*0090*/  S2R R0, SR_CTAID.X ;  /* 0x0000000000007919 */ /* 0x000e220000002500 */
[----:B------:R-:W-:-:S02]  /*00a0*/  SGXT R10, R10, 0x1 ;  /* 0x000000010a0a781a */ /* 0x000fc40000000200 */
[----:B------:R-:W-:-:S05]  /*00b0*/  IMAD R5, R3, c[0x0][0x198], RZ ;  /* 0x0000660003057a24 */ /* 0x000fca00078e02ff */
[----:B------:R-:W-:-:S05]  /*00c0*/  LEA R15, R28, R5, 0x1 ;  /* 0x000000051c0f7211 */ /* 0x000fca00078e08ff */
[----:B------:R-:W-:-:S04]  /*00d0*/  IMAD R13, R28, 0x2, R15 ;  /* 0x000000021c0d7824 */ /* 0x000fc800078e020f */
[----:B------:R-:W-:-:S05]  /*00e0*/  IMAD R6, R28, 0x2, R13 ;  /* 0x000000021c067824 */ /* 0x000fca00078e020d */
[----:B------:R-:W-:Y:S02]  /*00f0*/  LEA R17, R28, R6, 0x1 ;  /* 0x000000061c117211 */ /* 0x000fe400078e08ff */
[----:B0-----:R-:W-:Y:S01]  /*0100*/  SHF.L.U32 R4, R0, 0x6, RZ ;  /* 0x0000000600047819 */ /* 0x001fe200000006ff */
[----:B-1----:R-:W-:Y:S02]  /*0110*/  IMAD R0, R9, c[0x0][0x190], RZ ;  /* 0x0000640009007a24 */ /* 0x002fe400078e02ff */
[----:B------:R-:W-:Y:S01]  /*0120*/  IMAD R24, R28, 0x2, R17 ;  /* 0x000000021c187824 */ /* 0x000fe200078e0211 */
[----:B------:R-:W-:-:S03]  /*0130*/  LOP3.LUT R4, R4, 0x3f, R2, 0xf8, !PT ;  /* 0x0000003f04047812 */ /* 0x000fc600078ef802 */
[----:B------:R-:W-:Y:S02]  /*0140*/  IMAD R8, R28, 0x2, R24 ;  /* 0x000000021c087824 */ /* 0x000fe400078e0218 */
[----:B------:R-:W-:Y:S01]  /*0150*/  IMAD R9, R4, c[0x0][0x194], RZ ;  /* 0x0000650004097a24 */ /* 0x000fe200078e02ff */
[----:B------:R-:W-:Y:S01]  /*0160*/  LOP3.LUT R4, R2, 0x3f, RZ, 0xc0, !PT ;  /* 0x0000003f02047812 */ /* 0x000fe200078ec0ff */
[C---:B------:R-:W-:Y:S02]  /*0170*/  IMAD.SHL.U32 R2, R0.reuse, 0x2, RZ ;  /* 0x0000000200027824 */ /* 0x040fe400078e00ff */
[----:B------:R-:W-:Y:S02]  /*0180*/  IMAD.SHL.U32 R11, R9, 0x2, RZ ;  /* 0x00000002090b7824 */ /* 0x000fe400078e00ff */
[----:B------:R-:W-:-:S03]  /*0190*/  IMAD.HI R0, R0, 0x2, RZ ;  /* 0x0000000200007827 */ /* 0x000fc600078e02ff */
[----:B------:R-:W-:Y:S01]  /*01a0*/  IADD3 R2, P0, P1, R11, c[0x0][0x160], R2 ;  /* 0x000058000b027a10 */ /* 0x000fe2000791e002 */
[----:B------:R-:W-:-:S04]  /*01b0*/  IMAD.HI R9, R9, 0x2, RZ ;  /* 0x0000000209097827 */ /* 0x000fc800078e02ff */
[----:B------:R-:W-:Y:S01]  /*01c0*/  IMAD.SHL.U32 R21, R4, 0x2, RZ ;  /* 0x0000000204157824 */ /* 0x000fe200078e00ff */
[----:B------:R-:W-:Y:S01]  /*01d0*/  IADD3.X R0, R9, c[0x0][0x164], R0, P0, P1 ;  /* 0x0000590009007a10 */ /* 0x000fe200007e2400 */
[C---:B------:R-:W-:Y:S01]  /*01e0*/  IMAD R3, R28.reuse, 0x2, R8 ;  /* 0x000000021c037824 */ /* 0x040fe200078e0208 */
[-C--:B------:R-:W-:Y:S02]  /*01f0*/  LEA R4, P0, R5, R2.reuse, 0x1 ;  /* 0x0000000205047211 */ /* 0x080fe400078008ff */
[----:B------:R-:W-:Y:S01]  /*0200*/  LEA R14, P1, R15, R2, 0x1 ;  /* 0x000000020f0e7211 */ /* 0x000fe200078208ff */
[----:B------:R-:W-:Y:S01]  /*0210*/  IMAD R7, R28, 0x2, R3 ;  /* 0x000000021c077824 */ /* 0x000fe200078e0203 */
[-C--:B------:R-:W-:Y:S02]  /*0220*/  LEA.HI.X.SX32 R5, R5, R0.reuse, 0x1, P0 ;  /* 0x0000000005057211 */ /* 0x080fe400000f0eff */
[----:B------:R-:W-:Y:S02]  /*0230*/  LEA.HI.X.SX32 R15, R15, R0, 0x1, P1 ;  /* 0x000000000f0f7211 */ /* 0x000fe400008f0eff */
[----:B------:R-:W-:Y:S01]  /*0240*/  LEA R12, P0, R13, R2, 0x1 ;  /* 0x000000020d0c7211 */ /* 0x000fe200078008ff */
[----:B------:R0:W2:Y:S01]  /*0250*/  LDG.E.U16 R25, [R4.64] ;  /* 0x0000000604197981 */ /* 0x0000a2000c1e1500 */
[----:B------:R-:W-:-:S02]  /*0260*/  LOP3.LUT R9, R21, 0x90, R10, 0x78, !PT ;  /* 0x0000009015097812 */ /* 0x000fc400078e780a */
[C---:B------:R-:W-:Y:S01]  /*0270*/  LEA R19, R28.reuse, R7, 0x1 ;  /* 0x000000071c137211 */ /* 0x040fe200078e08ff */
[----:B------:R-:W3:Y:S01]  /*0280*/  LDG.E.U16 R29, [R14.64] ;  /* 0x000000060e1d7981 */ /* 0x000ee2000c1e1500 */
[----:B------:R-:W-:Y:S02]  /*0290*/  LEA.HI.X.SX32 R13, R13, R0, 0x1, P0 ;  /* 0x000000000d0d7211 */ /* 0x000fe400000f0eff */
[CC--:B------:R-:W-:Y:S01]  /*02a0*/  LEA R16, P1, R17.reuse, R2.reuse, 0x1 ;  /* 0x0000000211107211 */ /* 0x0c0fe200078208ff */
[----:B------:R1:W-:Y:S01]  /*02b0*/  STL [R1+0x1cc], R9 ;  /* 0x0001cc0901007387 */ /* 0x0003e20000100800 */
[----:B------:R-:W-:Y:S02]  /*02c0*/  LEA R20, R28, R19, 0x1 ;  /* 0x000000131c147211 */ /* 0x000fe400078e08ff */
[----:B0-----:R-:W-:Y:S01]  /*02d0*/  LEA R4, P0, R6, R2, 0x1 ;  /* 0x0000000206047211 */ /* 0x001fe200078008ff */
[----:B------:R0:W4:Y:S01]  /*02e0*/  LDG.E.U16 R27, [R12.64] ;  /* 0x000000060c1b7981 */ /* 0x000122000c1e1500 */
[-C--:B------:R-:W-:Y:S01]  /*02f0*/  LEA.HI.X.SX32 R17, R17, R0.reuse, 0x1, P1 ;  /* 0x0000000011117211 */ /* 0x080fe200008f0eff */
[----:B------:R-:W-:Y:S01]  /*0300*/  IMAD R11, R28, 0x2, R20 ;  /* 0x000000021c0b7824 */ /* 0x000fe200078e0214 */
[----:B------:R-:W-:-:S04]  /*0310*/  LEA.HI.X.SX32 R5, R6, R0, 0x1, P0 ;  /* 0x0000000006057211 */ /* 0x000fc800000f0eff */
[----:B------:R-:W-:Y:S01]  /*0320*/  LEA R18, R28, R11, 0x1 ;  /* 0x0000000b1c127211 */ /* 0x000fe200078e08ff */
[----:B------:R-:W5:Y:S04]  /*0330*/  LDG.E.U16 R26, [R4.64] ;  /* 0x00000006041a7981 */ /* 0x000f68000c1e1500 */
[----:B--2---:R-:W-:Y:S01]  /*0340*/  STL [R1+0x3a0], R25 ;  /* 0x0003a01901007387 */ /* 0x004fe20000100800 */
[----:B0-----:R-:W-:Y:S01]  /*0350*/  LEA R12, P0, R24, R2, 0x1 ;  /* 0x00000002180c7211 */ /* 0x001fe200078008ff */
[----:B------:R-:W-:Y:S02]  /*0360*/  IMAD R10, R28, 0x2, R18 ;  /* 0x000000021c0a7824 */ /* 0x000fe400078e0212 */
[----:B---3--:R0:W-:Y:S01]  /*0370*/  STL [R1+0x410], R29 ;  /* 0x0004101d01007387 */ /* 0x0081e20000100800 */
[----:B------:R-:W-:Y:S01]  /*0380*/  LEA.HI.X.SX32 R13, R24, R0, 0x1, P0 ;  /* 0x00000000180d7211 */ /* 0x000fe200000f0eff */
[----:B-1----:R-:W-:-:S02]  /*0390*/  IMAD R9, R28, 0x2, R10 ;  /* 0x000000021c097824 */ /* 0x002fc400078e020a */
[----:B0-----:R0:W2:Y:S01]  /*03a0*/  LDG.E.U16 R29, [R16.64] ;  /* 0x00000006101d7981 */ /* 0x0010a2000c1e1500 */
[----:B------:R-:W-:-:S03]  /*03b0*/  LEA R14, P0, R8, R2, 0x1 ;  /* 0x00000002080e7211 */ /* 0x000fc600078008ff */
[----:B------:R1:W3:Y:S01]  /*03c0*/  LDG.E.U16 R24, [R12.64] ;  /* 0x000000060c187981 */ /* 0x0002e2000c1e1500 */
[----:B------:R-:W-:Y:S02]  /*03d0*/  LEA.HI.X.SX32 R15, R8, R0, 0x1, P0 ;  /* 0x00000000080f7211 */ /* 0x000fe400000f0eff */
[-C--:B0-----:R-:W-:Y:S02]  /*03e0*/  LEA R16, P0, R3, R2.reuse, 0x1 ;  /* 0x0000000203107211 */ /* 0x081fe400078008ff */
[----:B-1----:R-:W-:Y:S02]  /*03f0*/  LEA R12, P1, R7, R2, 0x1 ;  /* 0x00000002070c7211 */ /* 0x002fe400078208ff */
[-C--:B------:R-:W-:Y:S02]  /*0400*/  LEA.HI.X.SX32 R17, R3, R0.reuse, 0x1, P0 ;  /* 0x0000000003117211 */ /* 0x080fe400000f0eff */
[----:B------:R-:W-:Y:S01]  /*0410*/  LEA.HI.X.SX32 R13, R7, R0, 0x1, P1 ;  /* 0x00000000070d7211 */ /* 0x000fe200008f0eff */
[----:B----4-:R0:W-:Y:S04]  /*0420*/  STL [R1+0x40c], R27 ;  /* 0x00040c1b01007387 */ /* 0x0101e80000100800 */
[----:B-----5:R1:W-:Y:S04]  /*0430*/  STL [R1+0x408], R26 ;  /* 0x0004081a01007387 */ /* 0x0203e80000100800 */
[----:B0-----:R0:W4:Y:S04]  /*0440*/  LDG.E.U16 R27, [R14.64] ;  /* 0x000000060e1b7981 */ /* 0x001128000c1e1500 */
[----:B-1----:R1:W4:Y:S04]  /*0450*/  LDG.E.U16 R26, [R16.64] ;  /* 0x00000006101a7981 */ /* 0x002328000c1e1500 */
[----:B--2---:R2:W-:Y:S04]  /*0460*/  STL [R1+0x394], R29 ;  /* 0x0003941d01007387 */ /* 0x0045e80000100800 */
[----:B--2---:R2:W5:Y:S01]  /*0470*/  LDG.E.U16 R29, [R12.64] ;  /* 0x000000060c1d7981 */ /* 0x004562000c1e1500 */
[----:B0-----:R-:W-:-:S04]  /*0480*/  LEA R14, P0, R19, R2, 0x1 ;  /* 0x00000002130e7211 */ /* 0x001fc800078008ff */
[----:B------:R-:W-:Y:S02]  /*0490*/  LEA.HI.X.SX32 R15, R19, R0, 0x1, P0 ;  /* 0x00000000130f7211 */ /* 0x000fe400000f0eff */
[C---:B-1----:R-:W-:Y:S01]  /*04a0*/  LEA R16, P0, R20.reuse, R2, 0x1 ;  /* 0x0000000214107211 */ /* 0x042fe200078008ff */
[----:B---3--:R0:W-:Y:S03]  /*04b0*/  STL [R1+0x404], R24 ;  /* 0x0004041801007387 */ /* 0x0081e60000100800 */
[----:B------:R-:W-:Y:S02]  /*04c0*/  LEA.HI.X.SX32 R17, R20, R0, 0x1, P0 ;  /* 0x0000000014117211 */ /* 0x000fe400000f0eff */
[C---:B--2---:R-:W-:Y:S01]  /*04d0*/  LEA R12, P0, R11.reuse, R2, 0x1 ;  /* 0x000000020b0c7211 */ /* 0x044fe200078008ff */
[----:B0-----:R0:W2:Y:S04]  /*04e0*/  LDG.E.U16 R24, [R14.64] ;  /* 0x000000060e187981 */ /* 0x0010a8000c1e1500 */
[----:B----4-:R-:W-:Y:S04]  /*04f0*/  STL [R1+0x400], R27 ;  /* 0x0004001b01007387 */ /* 0x010fe80000100800 */
[----:B------:R-:W-:Y:S01]  /*0500*/  STL [R1+0x3fc], R26 ;  /* 0x0003fc1a01007387 */ /* 0x000fe20000100800 */
[----:B------:R-:W-:-:S06]  /*0510*/  LEA.HI.X.SX32 R13, R11, R0, 0x1, P0 ;  /* 0x000000000b0d7211 */ /* 0x000fcc00000f0eff */
[----:B------:R1:W3:Y:S01]  /*0520*/  LDG.E.U16 R13, [R12.64] ;  /* 0x000000060c0d7981 */ /* 0x0002e2000c1e1500 */
[----:B------:R-:W-:-:S05]  /*0530*/  LEA R23, R28, R9, 0x1 ;  /* 0x000000091c177211 */ /* 0x000fca00078e08ff */
[----:B------:R-:W-:-:S04]  /*0540*/  IMAD R21, R28, 0x2, R23 ;  /* 0x000000021c157824 */ /* 0x000fc800078e0217 */
[----:B------:R-:W-:-:S05]  /*0550*/  IMAD R22, R28, 0x2, R21 ;  /* 0x000000021c167824 */ /* 0x000fca00078e0215 */
[C---:B------:R-:W-:Y:S01]  /*0560*/  LEA R6, R28.reuse, R22, 0x1 ;  /* 0x000000161c067211 */ /* 0x040fe200078e08ff */
[----:B-----5:R4:W-:Y:S04]  /*0570*/  STL [R1+0x134], R29 ;  /* 0x0001341d01007387 */ /* 0x0209e80000100800 */
[----:B----4-:R4:W5:Y:S01]  /*0580*/  LDG.E.U16 R29, [R16.64] ;  /* 0x00000006101d7981 */ /* 0x010962000c1e1500 */
[----:B------:R-:W-:-:S04]  /*0590*/  IMAD R25, R28, 0x2, R6 ;  /* 0x000000021c197824 */ /* 0x000fc800078e0206 */
[----:B------:R-:W-:-:S05]  /*05a0*/  IMAD R5, R28, 0x2, R25 ;  /* 0x000000021c057824 */ /* 0x000fca00078e0219 */
[----:B------:R-:W-:-:S05]  /*05b0*/  LEA R4, R28, R5, 0x1 ;  /* 0x000000051c047211 */ /* 0x000fca00078e08ff */
[----:B------:R-:W-:-:S04]  /*05c0*/  IMAD R8, R28, 0x2, R4 ;  /* 0x000000021c087824 */ /* 0x000fc800078e0204 */
[----:B------:R-:W-:-:S05]  /*05d0*/  IMAD R3, R28, 0x2, R8 ;  /* 0x000000021c037824 */ /* 0x000fca00078e0208 */
[----:B------:R-:W-:-:S05]  /*05e0*/  LEA R7, R28, R3, 0x1 ;  /* 0x000000031c077211 */ /* 0x000fca00078e08ff */
[----:B------:R-:W-:-:S04]  /*05f0*/  IMAD R19, R28, 0x2, R7 ;  /* 0x000000021c137824 */ /* 0x000fc800078e0207 */
[----:B------:R-:W-:Y:S01]  /*0600*/  IMAD R20, R28, 0x2, R19 ;  /* 0x000000021c147824 */ /* 0x000fe200078e0213 */
[----:B0-----:R-:W-:-:S04]  /*0610*/  LEA R14, P1, R18, R2, 0x1 ;  /* 0x00000002120e7211 */ /* 0x001fc800078208ff */
[----:B------:R-:W-:Y:S02]  /*0620*/  LEA R27, R28, R20, 0x1 ;  /* 0x000000141c1b7211 */ /* 0x000fe400078e08ff */
[----:B------:R-:W-:Y:S02]  /*0630*/  LEA.HI.X.SX32 R15, R18, R0, 0x1, P1 ;  /* 0x00000000120f7211 */ /* 0x000fe400008f0eff */
[----:B----4-:R-:W-:Y:S01]  /*0640*/  LEA R16, P0, R10, R2, 0x1 ;  /* 0x000000020a107211 */ /* 0x010fe200078008ff */
[----:B------:R-:W-:Y:S01]  /*0650*/  IMAD R26, R28, 0x2, R27 ;  /* 0x000000021c1a7824 */ /* 0x000fe200078e021b */
[----:B--2---:R0:W-:Y:S02]  /*0660*/  STL [R1+0x3f8], R24 ;  /* 0x0003f81801007387 */ /* 0x0041e40000100800 */
[----:B------:R-:W-:Y:S02]  /*0670*/  LEA.HI.X.SX32 R17, R10, R0, 0x1, P0 ;  /* 0x000000000a117211 */ /* 0x000fe400000f0eff */
[----:B------:R-:W-:-:S03]  /*0680*/  LEA R10, P0, R9, R2, 0x1 ;  /* 0x00000002090a7211 */ /* 0x000fc600078008ff */
[----:B------:R2:W4:Y:S01]  /*0690*/  LDG.E.U16 R16, [R16.64] ;  /* 0x0000000610107981 */ /* 0x000522000c1e1500 */
[----:B0-----:R-:W-:Y:S01]  /*06a0*/  IMAD R24, R28, 0x2, R26 ;  /* 0x000000021c187824 */ /* 0x001fe200078e021a */
[----:B------:R-:W-:-:S04]  /*06b0*/  LEA.HI.X.SX32 R11, R9, R0, 0x1, P0 ;  /* 0x00000000090b7211 */ /* 0x000fc800000f0eff */
[----:B------:R-:W-:Y:S02]  /*06c0*/  LEA R18, R28, R24, 0x1 ;  /* 0x000000181c127211 */ /* 0x000fe400078e08ff */
[-C--:B-1----:R-:W-:Y:S01]  /*06d0*/  LEA R12, P0, R23, R2.reuse, 0x1 ;  /* 0x00000002170c7211 */ /* 0x082fe200078008ff */
[----:B-----5:R0:W-:Y:S04]  /*06e0*/  STL [R1+0x3f4], R29 ;  /* 0x0003f41d01007387 */ /* 0x0201e80000100800 */
[----:B0-----:R0:W5:Y:S04]  /*06f0*/  LDG.E.U16 R29, [R14.64] ;  /* 0x000000060e1d7981 */ /* 0x001168000c1e1500 */
[----:B------:R-:W-:Y:S04]  /*0700*/  STL [R1], R18 ;  /* 0x0000001201007387 */ /* 0x000fe80000100800 */
[----:B---3--:R1:W-:Y:S01]  /*0710*/  STL [R1+0x3f0], R13 ;  /* 0x0003f00d01007387 */ /* 0x0083e20000100800 */
[----:B0-----:R-:W-:-:S02]  /*0720*/  LEA R14, P1, R21, R2, 0x1 ;  /* 0x00000002150e7211 */ /* 0x001fc400078208ff */
[-C--:B-1----:R-:W-:Y:S02]  /*0730*/  LEA.HI.X.SX32 R13, R23, R0.reuse, 0x1, P0 ;  /* 0x00000000170d7211 */ /* 0x082fe400000f0eff */
[----:B------:R0:W3:Y:S01]  /*0740*/  LDG.E.U16 R23, [R10.64] ;  /* 0x000000060a177981 */ /* 0x0000e2000c1e1500 */
[----:B------:R-:W-:-:S03]  /*0750*/  LEA.HI.X.SX32 R15, R21, R0, 0x1, P1 ;  /* 0x00000000150f7211 */ /* 0x000fc600008f0eff */
[----:B------:R1:W3:Y:S01]  /*0760*/  LDG.E.U16 R21, [R12.64] ;  /* 0x000000060c157981 */ /* 0x0002e2000c1e1500 */
[----:B------:R-:W-:Y:S02]  /*0770*/  IMAD R18, R28, 0x2, R18 ;  /* 0x000000021c127824 */ /* 0x000fe400078e0212 */
[----:B--2---:R-:W-:-:S05]  /*0780*/  IMAD.MOV.U32 R17, RZ, RZ, c[0x0][0x198] ;  /* 0x00006600ff117624 */ /* 0x004fca00078e00ff */
[----:B------:R-:W-:-:S05]  /*0790*/  LEA R9, R17, R18, 0x1 ;  /* 0x0000001211097211 */ /* 0x000fca00078e08ff */
[----:B------:R-:W-:Y:S01]  /*07a0*/  IMAD R28, R17, 0x2, R9 ;  /* 0x00000002111c7824 */ /* 0x000fe200078e0209 */
[----:B0-----:R-:W-:-:S04]  /*07b0*/  LEA R10, P0, R22, R2, 0x1 ;  /* 0x00000002160a7211 */ /* 0x001fc800078008ff */
[----:B------:R-:W-:Y:S02]  /*07c0*/  LEA.HI.X.SX32 R11, R22, R0, 0x1, P0 ;  /* 0x00000000160b7211 */ /* 0x000fe400000f0eff */
[----:B-1----:R-:W-:-:S03]  /*07d0*/  LEA R12, P0, R6, R2, 0x1 ;  /* 0x00000002060c7211 */ /* 0x002fc600078008ff */
[----:B------:R0:W2:Y:S01]  /*07e0*/  LDG.E.U16 R22, [R10.64] ;  /* 0x000000060a167981 */ /* 0x0000a2000c1e1500 */
[----:B------:R-:W-:-:S03]  /*07f0*/  LEA.HI.X.SX32 R13, R6, R0, 0x1, P0 ;  /* 0x00000000060d7211 */ /* 0x000fc600000f0eff */
[----:B-----5:R1:W-:Y:S04]  /*0800*/  STL [R1+0x130], R29 ;  /* 0x0001301d01007387 */ /* 0x0203e80000100800 */
[----:B----4-:R4:W-:Y:S01]  /*0810*/  STL [R1+0x3ec], R16 ;  /* 0x0003ec1001007387 */ /* 0x0109e20000100800 */
[----:B-1----:R-:W-:-:S05]  /*0820*/  IMAD R29, R17, 0x2, R28 ;  /* 0x00000002111d7824 */ /* 0x002fca00078e021c */
[----:B----4-:R-:W-:-:S05]  /*0830*/  LEA R16, R17, R29, 0x1 ;  /* 0x0000001d11107211 */ /* 0x010fca00078e08ff */
[----:B------:R1:W-:Y:S01]  /*0840*/  STL [R1+0xa8], R16 ;  /* 0x0000a81001007387 */ /* 0x0003e20000100800 */
[----:B------:R-:W-:-:S03]  /*0850*/  IMAD R28, R17, 0x2, R16 ;  /* 0x00000002111c7824 */ /* 0x000fc600078e0210 */
[----:B---3--:R3:W-:Y:S01]  /*0860*/  STL [R1+0x3e8], R23 ;  /* 0x0003e81701007387 */ /* 0x0087e20000100800 */
[----:B-1----:R-:W-:-:S03]  /*0870*/  IMAD R16, R17, 0x2, R28 ;  /* 0x0000000211107824 */ /* 0x002fc600078e021c */
[----:B---3--:R1:W3:Y:S04]  /*0880*/  LDG.E.U16 R23, [R14.64] ;  /* 0x000000060e177981 */ /* 0x0082e8000c1e1500 */
[----:B------:R4:W-:Y:S02]  /*0890*/  STL [R1+0x3e4], R21 ;  /* 0x0003e41501007387 */ /* 0x0009e40000100800 */
[----:B----4-:R-:W-:Y:S02]  /*08a0*/  LEA R21, R17, R16, 0x1 ;  /* 0x0000001011157211 */ /* 0x010fe400078e08ff */
[----:B------:R4:W5:Y:S01]  /*08b0*/  LDG.E.U16 R16, [R12.64] ;  /* 0x000000060c107981 */ /* 0x000962000c1e1500 */
[-C--:B-1----:R-:W-:Y:S02]  /*08c0*/  LEA R14, P0, R25, R2.reuse, 0x1 ;  /* 0x00000002190e7211 */ /* 0x082fe400078008ff */
[----:B------:R-:W-:Y:S01]  /*08d0*/  IMAD R6, R17, 0x2, R21 ;  /* 0x0000000211067824 */ /* 0x000fe200078e0215 */
[----:B0-----:R-:W-:-:S02]  /*08e0*/  LEA R10, P1, R5, R2, 0x1 ;  /* 0x00000002050a7211 */ /* 0x001fc400078208ff */
[-C--:B------:R-:W-:Y:S02]  /*08f0*/  LEA.HI.X.SX32 R15, R25, R0.reuse, 0x1, P0 ;  /* 0x00000000190f7211 */ /* 0x080fe400000f0eff */
[----:B------:R-:W-:Y:S01]  /*0900*/  STL [R1+0xa4], R6 ;  /* 0x0000a40601007387 */ /* 0x000fe20000100800 */
[----:B------:R-:W-:Y:S02]  /*0910*/  LEA.HI.X.SX32 R11, R5, R0, 0x1, P1 ;  /* 0x00000000050b7211 */ /* 0x000fe400008f0eff */
[----:B----4-:R-:W-:-:S04]  /*0920*/  LEA R12, P0, R4, R2, 0x1 ;  /* 0x00000002040c7211 */ /* 0x010fc800078008ff */
[----:B------:R-:W-:Y:S01]  /*0930*/  LEA.HI.X.SX32 R13, R4, R0, 0x1, P0 ;  /* 0x00000000040d7211 */ /* 0x000fe200000f0eff */
[----:B---3--:R0:W-:Y:S04]  /*0940*/  STL [R1+0x12c], R23 ;  /* 0x00012c1701007387 */ /* 0x0081e80000100800 */
[----:B--2---:R1:W-:Y:S04]  /*0950*/  STL [R1+0x3e0], R22 ;  /* 0x0003e01601007387 */ /* 0x0043e80000100800 */
[----:B0-----:R0:W2:Y:S04]  /*0960*/  LDG.E.U16 R23, [R14.64] ;  /* 0x000000060e177981 */ /* 0x0010a8000c1e1500 */
[----:B-1----:R1:W3:Y:S04]  /*0970*/  LDG.E.U16 R22, [R10.64] ;  /* 0x000000060a167981 */ /* 0x0022e8000c1e1500 */
[----:B-----5:R4:W-:Y:S01]  /*0980*/  STL [R1+0x3dc], R16 ;  /* 0x0003dc1001007387 */ /* 0x0209e20000100800 */
[----:B0-----:R-:W-:-:S04]  /*0990*/  LEA R14, P0, R8, R2, 0x1 ;  /* 0x00000002080e7211 */ /* 0x001fc800078008ff */
[----:B------:R-:W-:Y:S01]  /*09a0*/  LEA.HI.X.SX32 R15, R8, R0, 0x1, P0 ;  /* 0x00000000080f7211 */ /* 0x000fe200000f0eff */
[----:B----4-:R0:W4:Y:S04]  /*09b0*/  LDG.E.U16 R16, [R12.64] ;  /* 0x000000060c107981 */ /* 0x010128000c1e1500 */
[----:B------:R5:W4:Y:S01]  /*09c0*/  LDG.E.U16 R8, [R14.64] ;  /* 0x000000060e087981 */ /* 0x000b22000c1e1500 */
[----:B------:R-:W-:-:S05]  /*09d0*/  IMAD R5, R17, 0x2, R6 ;  /* 0x0000000211057824 */ /* 0x000fca00078e0206 */
[----:B------:R-:W-:-:S05]  /*09e0*/  LEA R25, R17, R5, 0x1 ;  /* 0x0000000511197211 */ /* 0x000fca00078e08ff */
[----:B------:R-:W-:Y:S01]  /*09f0*/  IMAD R4, R17, 0x2, R25 ;  /* 0x0000000211047824 */ /* 0x000fe200078e0219 */
[----:B0-----:R-:W-:-:S03]  /*0a00*/  LEA R12, P0, R3, R2, 0x1 ;  /* 0x00000002030c7211 */ /* 0x001fc600078008ff */
[----:B------:R-:W-:Y:S01]  /*0a10*/  IMAD R6, R17, 0x2, R4 ;  /* 0x0000000211067824 */ /* 0x000fe200078e0204 */
[----:B------:R-:W-:Y:S02]  /*0a20*/  LEA.HI.X.SX32 R13, R3, R0, 0x1, P0 ;  /* 0x00000000030d7211 */ /* 0x000fe400000f0eff */
[----:B-----5:R-:W-:Y:S02]  /*0a30*/  LEA R14, P0, R19, R2, 0x1 ;  /* 0x00000002130e7211 */ /* 0x020fe400078008ff */
[----:B------:R-:W-:Y:S01]  /*0a40*/  LEA R3, R17, R6, 0x1 ;  /* 0x0000000611037211 */ /* 0x000fe200078e08ff */
[----:B------:R-:W-:Y:S01]  /*0a50*/  STL [R1+0xa0], R6 ;  /* 0x0000a00601007387 */ /* 0x000fe20000100800 */
[----:B------:R-:W-:Y:S01]  /*0a60*/  LEA.HI.X.SX32 R15, R19, R0, 0x1, P0 ;  /* 0x00000000130f7211 */ /* 0x000fe200000f0eff */
[----:B------:R-:W-:Y:S01]  /*0a70*/  IMAD.MOV.U32 R19, RZ, RZ, c[0x0][0x198] ;  /* 0x00006600ff137624 */ /* 0x000fe200078e00ff */
[----:B-1----:R-:W-:-:S04]  /*0a80*/  LEA R10, P1, R7, R2, 0x1 ;  /* 0x00000002070a7211 */ /* 0x002fc800078208ff */
[----:B------:R-:W-:Y:S01]  /*0a90*/  LEA.HI.X.SX32 R11, R7, R0, 0x1, P1 ;  /* 0x00000000070b7211 */ /* 0x000fe200008f0eff */
[----:B--2---:R0:W-:Y:S04]  /*0aa0*/  STL [R1+0x3d8], R23 ;  /* 0x0003d81701007387 */ /* 0x0041e80000100800 */
[----:B---3--:R1:W-:Y:S01]  /*0ab0*/  STL [R1+0x128], R22 ;  /* 0x0001281601007387 */ /* 0x0083e20000100800 */
[----:B0-----:R-:W-:-:S03]  /*0ac0*/  IMAD R23, R17, 0x2, R3 ;  /* 0x0000000211177824 */ /* 0x001fc600078e0203 */
[----:B------:R0:W2:Y:S02]  /*0ad0*/  LDG.E.U16 R17, [R14.64] ;  /* 0x000000060e117981 */ /* 0x0000a4000c1e1500 */
[C---:B------:R-:W-:Y:S02]  /*0ae0*/  LEA R6, R19.reuse, R23, 0x1 ;  /* 0x0000001713067211 */ /* 0x040fe400078e08ff */
[----:B-1----:R1:W3:Y:S04]  /*0af0*/  LDG.E.U16 R22, [R12.64] ;  /* 0x000000060c167981 */ /* 0x0022e8000c1e1500 */
[----:B----4-:R4:W-:Y:S01]  /*0b00*/  STL [R1+0x3d4], R16 ;  /* 0x0003d41001007387 */ /* 0x0109e20000100800 */
[----:B------:R-:W-:Y:S01]  /*0b10*/  IMAD R7, R19, 0x2, R6 ;  /* 0x0000000213077824 */ /* 0x000fe200078e0206 */
[----:B-1----:R-:W-:-:S02]  /*0b20*/  LEA R12, P0, R20, R2, 0x1 ;  /* 0x00000002140c7211 */ /* 0x002fc400078008ff */
[----:B----4-:R1:W4:Y:S02]  /*0b30*/  LDG.E.U16 R16, [R10.64] ;  /* 0x000000060a107981 */ /* 0x010324000c1e1500 */
[----:B------:R-:W-:Y:S02]  /*0b40*/  LEA.HI.X.SX32 R13, R20, R0, 0x1, P0 ;  /* 0x00000000140d7211 */ /* 0x000fe400000f0eff */
[----:B------:R-:W-:Y:S01]  /*0b50*/  STL [R1+0x9c], R7 ;  /* 0x00009c0701007387 */ /* 0x000fe20000100800 */
[----:B-1----:R-:W-:-:S03]  /*0b60*/  LEA R10, P0, R27, R2, 0x1 ;  /* 0x000000021b0a7211 */ /* 0x002fc600078008ff */
[----:B------:R1:W-:Y:S01]  /*0b70*/  STL [R1+0x3d0], R8 ;  /* 0x0003d00801007387 */ /* 0x0003e20000100800 */
[----:B------:R-:W-:-:S03]  /*0b80*/  LEA.HI.X.SX32 R11, R27, R0, 0x1, P0 ;  /* 0x000000001b0b7211 */ /* 0x000fc600000f0eff */
[----:B------:R-:W5:Y:S01]  /*0b90*/  LDL.LU R27, [R1] ;  /* 0x00000000011b7983 */ /* 0x000f620000300800 */
[----:B------:R-:W-:-:S05]  /*0ba0*/  IMAD.MOV.U32 R20, RZ, RZ, c[0x0][0x198] ;  /* 0x00006600ff147624 */ /* 0x000fca00078e00ff */
[----:B-1----:R-:W-:-:S05]  /*0bb0*/  LEA R8, R20, R7, 0x1 ;  /* 0x0000000714087211 */ /* 0x002fca00078e08ff */
[----:B------:R-:W-:-:S04]  /*0bc0*/  IMAD R7, R20, 0x2, R8 ;  /* 0x0000000214077824 */ /* 0x000fc800078e0208 */
[----:B------:R-:W-:Y:S01]  /*0bd0*/  IMAD R7, R20, 0x2, R7 ;  /* 0x0000000214077824 */ /* 0x000fe200078e0207 */
[----:B0-----:R-:W-:-:S04]  /*0be0*/  LEA R14, P1, R26, R2, 0x1 ;  /* 0x000000021a0e7211 */ /* 0x001fc800078208ff */
[----:B------:R-:W-:Y:S02]  /*0bf0*/  LEA.HI.X.SX32 R15, R26, R0, 0x1, P1 ;  /* 0x000000001a0f7211 */ /* 0x000fe400008f0eff */
[----:B------:R0:W5:Y:S04]  /*0c00*/  LDG.E.U16 R26, [R10.64] ;  /* 0x000000060a1a7981 */ /* 0x000168000c1e1500 */
[----:B0-----:R0:W5:Y:S04]  /*0c10*/  LDG.E.U16 R11, [R14.64] ;  /* 0x000000060e0b7981 */ /* 0x001168000c1e1500 */
[----:B---3--:R1:W-:Y:S04]  /*0c20*/  STL [R1+0x3cc], R22 ;  /* 0x0003cc1601007387 */ /* 0x0083e80000100800 */
[----:B-1----:R1:W3:Y:S04]  /*0c30*/  LDG.E.U16 R22, [R12.64] ;  /* 0x000000060c167981 */ /* 0x0022e8000c1e1500 */
[----:B----4-:R4:W-:Y:S01]  /*0c40*/  STL [R1+0x124], R16 ;  /* 0x0001241001007387 */ /* 0x0109e20000100800 */
[----:B-1----:R-:W-:-:S02]  /*0c50*/  LEA R12, P0, R24, R2, 0x1 ;  /* 0x00000002180c7211 */ /* 0x002fc400078008ff */
[----:B----4-:R-:W-:Y:S02]  /*0c60*/  LEA R16, R20, R7, 0x1 ;  /* 0x0000000714107211 */ /* 0x010fe400078e08ff */
[----:B------:R-:W-:Y:S01]  /*0c70*/  LEA.HI.X.SX32 R13, R24, R0, 0x1, P0 ;  /* 0x00000000180d7211 */ /* 0x000fe200000f0eff */
[----:B------:R-:W-:Y:S02]  /*0c80*/  IMAD.MOV.U32 R24, RZ, RZ, c[0x0][0x198] ;  /* 0x00006600ff187624 */ /* 0x000fe400078e00ff */
[----:B------:R5:W-:Y:S02]  /*0c90*/  STL [R1+0x98], R16 ;  /* 0x0000981001007387 */ /* 0x000be40000100800 */
[----:B------:R-:W-:Y:S02]  /*0ca0*/  IMAD R10, R24, 0x2, R16 ;  /* 0x00000002180a7824 */ /* 0x000fe400078e0210 */
[----:B--2---:R1:W-:Y:S01]  /*0cb0*/  STL [R1+0x3c8], R17 ;  /* 0x0003c81101007387 */ /* 0x0043e20000100800 */
[----:B-----5:R-:W-:-:S04]  /*0cc0*/  LEA R16, P0, R27, R2, 0x1 ;  /* 0x000000021b107211 */ /* 0x020fc800078008ff */
[----:B-1----:R-:W-:Y:S02]  /*0cd0*/  LEA.HI.X.SX32 R17, R27, R0, 0x1, P0 ;  /* 0x000000001b117211 */ /* 0x002fe400000f0eff */
[----:B------:R-:W2:Y:S01]  /*0ce0*/  LDG.E.U16 R27, [R12.64] ;  /* 0x000000060c1b7981 */ /* 0x000ea2000c1e1500 */
[----:B0-----:R-:W-:-:S04]  /*0cf0*/  LEA R14, P1, R18, R2, 0x1 ;  /* 0x00000002120e7211 */ /* 0x001fc800078208ff */
[----:B------:R-:W-:Y:S01]  /*0d00*/  LEA.HI.X.SX32 R15, R18, R0, 0x1, P1 ;  /* 0x00000000120f7211 */ /* 0x000fe200008f0eff */
[----:B---3--:R-:W-:Y:S04]  /*0d10*/  STL [R1+0x3c4], R22 ;  /* 0x0003c41601007387 */ /* 0x008fe80000100800 */
[----:B------:R0:W-:Y:S04]  /*0d20*/  STL [R1+0x3c0], R26 ;  /* 0x0003c01a01007387 */ /* 0x0001e80000100800 */
[----:B------:R-:W-:Y:S04]  /*0d30*/  STL [R1+0x120], R11 ;  /* 0x0001200b01007387 */ /* 0x000fe80000100800 */
[----:B0-----:R0:W3:Y:S04]  /*0d40*/  LDG.E.U16 R26, [R16.64] ;  /* 0x00000006101a7981 */ /* 0x0010e8000c1e1500 */
[----:B--2---:R1:W-:Y:S04]  /*0d50*/  STL [R1+0x3bc], R27 ;  /* 0x0003bc1b01007387 */ /* 0x0043e80000100800 */
[----:B-1----:R-:W2:Y:S01]  /*0d60*/  LDG.E.U16 R27, [R14.64] ;  /* 0x000000060e1b7981 */ /* 0x002ea2000c1e1500 */
[----:B------:R-:W-:-:S02]  /*0d70*/  LEA R22, R24, R10, 0x1 ;  /* 0x0000000a18167211 */ /* 0x000fc400078e08ff */
[----:B------:R-:W-:-:S03]  /*0d80*/  LEA R12, P0, R9, R2, 0x1 ;  /* 0x00000002090c7211 */ /* 0x000fc600078008ff */
[C---:B------:R-:W-:Y:S01]  /*0d90*/  IMAD R18, R24.reuse, 0x2, R22 ;  /* 0x0000000218127824 */ /* 0x040fe200078e0216 */
[----:B------:R-:W-:Y:S02]  /*0da0*/  LEA R19, R19, R9, 0x1 ;  /* 0x0000000913137211 */ /* 0x000fe400078e08ff */
[----:B------:R-:W-:Y:S01]  /*0db0*/  LEA.HI.X.SX32 R13, R9, R0, 0x1, P0 ;  /* 0x00000000090d7211 */ /* 0x000fe200000f0eff */
[----:B------:R-:W-:Y:S01]  /*0dc0*/  IMAD R11, R24, 0x2, R18 ;  /* 0x00000002180b7824 */ /* 0x000fe200078e0212 */
[----:B0-----:R-:W-:-:S03]  /*0dd0*/  LEA R16, P0, R19, R2, 0x1 ;  /* 0x0000000213107211 */ /* 0x001fc600078008ff */
[----:B------:R-:W-:Y:S01]  /*0de0*/  IMAD R9, R24, 0x2, R11 ;  /* 0x0000000218097824 */ /* 0x000fe200078e020b */
[----:B------:R0:W-:Y:S01]  /*0df0*/  STL [R1+0x94], R11 ;  /* 0x0000940b01007387 */ /* 0x0001e20000100800 */
[----:B------:R-:W-:-:S03]  /*0e00*/  LEA.HI.X.SX32 R17, R19, R0, 0x1, P0 ;  /* 0x0000000013117211 */ /* 0x000fc600000f0eff */
[----:B0-----:R0:W4:Y:S04]  /*0e10*/  LDG.E.U16 R11, [R12.64] ;  /* 0x000000060c0b7981 */ /* 0x001128000c1e1500 */
[----:B---3--:R-:W-:Y:S04]  /*0e20*/  STL [R1+0x3b8], R26 ;  /* 0x0003b81a01007387 */ /* 0x008fe80000100800 */
[----:B--2---:R1:W-:Y:S04]  /*0e30*/  STL [R1+0x3b4], R27 ;  /* 0x0003b41b01007387 */ /* 0x0043e80000100800 */
[----:B-1----:R-:W2:Y:S01]  /*0e40*/  LDG.E.U16 R27, [R16.64] ;  /* 0x00000006101b7981 */ /* 0x002ea2000c1e1500 */
[----:B------:R-:W-:Y:S01]  /*0e50*/  IMAD R26, R24, 0x2, R9 ;  /* 0x00000002181a7824 */ /* 0x000fe200078e0209 */
[----:B------:R-:W-:-:S04]  /*0e60*/  LEA R14, P1, R29, R2, 0x1 ;  /* 0x000000021d0e7211 */ /* 0x000fc800078208ff */
[----:B------:R-:W-:Y:S02]  /*0e70*/  LEA R19, R24, R26, 0x1 ;  /* 0x0000001a18137211 */ /* 0x000fe400078e08ff */
[C---:B0-----:R-:W-:Y:S02]  /*0e80*/  LEA R12, P0, R28.reuse, R2, 0x1 ;  /* 0x000000021c0c7211 */ /* 0x041fe400078008ff */
[-C--:B------:R-:W-:Y:S02]  /*0e90*/  LEA.HI.X.SX32 R15, R29, R0.reuse, 0x1, P1 ;  /* 0x000000001d0f7211 */ /* 0x080fe400008f0eff */
[----:B------:R-:W-:Y:S01]  /*0ea0*/  LEA.HI.X.SX32 R13, R28, R0, 0x1, P0 ;  /* 0x000000001c0d7211 */ /* 0x000fe200000f0eff */
[----:B----4-:R0:W-:Y:S01]  /*0eb0*/  STL [R1+0x11c], R11 ;  /* 0x00011c0b01007387 */ /* 0x0101e20000100800 */
[----:B------:R-:W-:-:S03]  /*0ec0*/  IMAD R20, R20, 0x2, R28 ;  /* 0x0000000214147824 */ /* 0x000fc600078e021c */
[----:B------:R1:W3:Y:S01]  /*0ed0*/  LDG.E.U16 R28, [R14.64] ;  /* 0x000000060e1c7981 */ /* 0x0002e2000c1e1500 */
[----:B0-----:R-:W-:-:S05]  /*0ee0*/  IMAD R11, R24, 0x2, R19 ;  /* 0x00000002180b7824 */ /* 0x001fca00078e0213 */
[----:B------:R-:W-:Y:S04]  /*0ef0*/  STL [R1+0x90], R11 ;  /* 0x0000900b01007387 */ /* 0x000fe80000100800 */
[----:B--2---:R0:W-:Y:S04]  /*0f00*/  STL [R1+0x3b0], R27 ;  /* 0x0003b01b01007387 */ /* 0x0041e80000100800 */
[----:B0-----:R0:W2:Y:S01]  /*0f10*/  LDG.E.U16 R27, [R12.64] ;  /* 0x000000060c1b7981 */ /* 0x0010a2000c1e1500 */
[-C--:B------:R-:W-:Y:S02]  /*0f20*/  LEA R16, P0, R20, R2.reuse, 0x1 ;  /* 0x0000000214107211 */ /* 0x080fe400078008ff */
[----:B-1----:R-:W-:-:S02]  /*0f30*/  LEA R14, P1, R21, R2, 0x1 ;  /* 0x00000002150e7211 */ /* 0x002fc400078208ff */
[-C--:B------:R-:W-:Y:S02]  /*0f40*/  LEA.HI.X.SX32 R17, R20, R0.reuse, 0x1, P0 ;  /* 0x0000000014117211 */ /* 0x080fe400000f0eff */
[----:B------:R-:W-:Y:S02]  /*0f50*/  LEA.HI.X.SX32 R15, R21, R0, 0x1, P1 ;  /* 0x00000000150f7211 */ /* 0x000fe400008f0eff */
[C---:B0-----:R-:W-:Y:S01]  /*0f60*/  LEA R12, P0, R5.reuse, R2, 0x1 ;  /* 0x00000002050c7211 */ /* 0x041fe200078008ff */
[----:B---3--:R0:W-:Y:S03]  /*0f70*/  STL [R1+0x3ac], R28 ;  /* 0x0003ac1c01007387 */ /* 0x0081e60000100800 */
[----:B------:R-:W-:Y:S01]  /*0f80*/  LEA.HI.X.SX32 R13, R5, R0, 0x1, P0 ;  /* 0x00000000050d7211 */ /* 0x000fe200000f0eff */
[----:B0-----:R0:W3:Y:S04]  /*0f90*/  LDG.E.U16 R28, [R16.64] ;  /* 0x00000006101c7981 */ /* 0x0010e8000c1e1500 */
[----:B--2---:R1:W-:Y:S04]  /*0fa0*/  STL [R1+0x118], R27 ;  /* 0x0001181b01007387 */ /* 0x0043e80000100800 */
[----:B-1----:R1:W2:Y:S02]  /*0fb0*/  LDG.E.U16 R27, [R14.64] ;  /* 0x000000060e1b7981 */ /* 0x0022a4000c1e1500 */
[----:B-1----:R-:W-:-:S04]  /*0fc0*/  LEA R14, P0, R25, R2, 0x1 ;  /* 0x00000002190e7211 */ /* 0x002fc800078008ff */
[----:B------:R-:W-:Y:S02]  /*0fd0*/  LEA.HI.X.SX32 R15, R25, R0, 0x1, P0 ;  /* 0x00000000190f7211 */ /* 0x000fe400000f0eff */
[----:B------:R1:W4:Y:S01]  /*0fe0*/  LDG.E.U16 R25, [R12.64] ;  /* 0x000000060c197981 */ /* 0x000322000c1e1500 */
[----:B------:R-:W-:-:S05]  /*0ff0*/  LEA R11, R24, R11, 0x1 ;  /* 0x0000000b180b7211 */ /* 0x000fca00078e08ff */
[----:B------:R-:W-:-:S04]  /*1000*/  IMAD R29, R24, 0x2, R11 ;  /* 0x00000002181d7824 */ /* 0x000fc800078e020b */
[----:B------:R-:W-:Y:S01]  /*1010*/  IMAD R21, R24, 0x2, R29 ;  /* 0x0000000218157824 */ /* 0x000fe200078e021d */
[----:B0-----:R-:W-:-:S04]  /*1020*/  LEA R16, P1, R4, R2, 0x1 ;  /* 0x0000000204107211 */ /* 0x001fc800078208ff */
[----:B------:R-:W-:Y:S02]  /*1030*/  LEA R20, R24, R21, 0x1 ;  /* 0x0000001518147211 */ /* 0x000fe400078e08ff */
[----:B------:R-:W-:Y:S02]  /*1040*/  LEA.HI.X.SX32 R17, R4, R0, 0x1, P1 ;  /* 0x0000000004117211 */ /* 0x000fe400008f0eff */
[C---:B-1----:R-:W-:Y:S01]  /*1050*/  LEA R12, P0, R3.reuse, R2, 0x1 ;  /* 0x00000002030c7211 */ /* 0x042fe200078008ff */
[----:B------:R-:W-:Y:S04]  /*1060*/  STL [R1+0x8c], R20 ;  /* 0x00008c1401007387 */ /* 0x000fe80000100800 */
[----:B---3--:R-:W-:Y:S01]  /*1070*/  STL [R1+0x3a8], R28 ;  /* 0x0003a81c01007387 */ /* 0x008fe20000100800 */
[----:B------:R-:W-:-:S03]  /*1080*/  LEA.HI.X.SX32 R13, R3, R0, 0x1, P0 ;  /* 0x00000000030d7211 */ /* 0x000fc600000f0eff */
[----:B--2---:R0:W-:Y:S04]  /*1090*/  STL [R1+0x3a4], R27 ;  /* 0x0003a41b01007387 */ /* 0x0041e80000100800 */
[----:B0-----:R0:W2:Y:S04]  /*10a0*/  LDG.E.U16 R27, [R14.64] ;  /* 0x000000060e1b7981 */ /* 0x0010a8000c1e1500 */
[----:B----4-:R1:W-:Y:S04]  /*10b0*/  STL [R1+0x114], R25 ;  /* 0x0001141901007387 */ /* 0x0103e80000100800 */
[----:B-1----:R1:W3:Y:S02]  /*10c0*/  LDG.E.U16 R25, [R16.64] ;  /* 0x0000000610197981 */ /* 0x0022e4000c1e1500 */
[----:B-1----:R-:W-:-:S04]  /*10d0*/  LEA R16, P0, R23, R2, 0x1 ;  /* 0x0000000217107211 */ /* 0x002fc800078008ff */
[----:B------:R-:W-:Y:S02]  /*10e0*/  LEA.HI.X.SX32 R17, R23, R0, 0x1, P0 ;  /* 0x0000000017117211 */ /* 0x000fe400000f0eff */
[----:B------:R1:W4:Y:S01]  /*10f0*/  LDG.E.U16 R23, [R12.64] ;  /* 0x000000060c177981 */ /* 0x000322000c1e1500 */
[----:B------:R-:W-:Y:S01]  /*1100*/  IMAD R5, R24, 0x2, R20 ;  /* 0x0000000218057824 */ /* 0x000fe200078e0214 */
[----:B0-----:R-:W-:Y:S02]  /*1110*/  LEA R14, P1, R6, R2, 0x1 ;  /* 0x00000002060e7211 */ /* 0x001fe400078208ff */
[----:B------:R0:W5:Y:S01]  /*1120*/  LDG.E.U16 R17, [R16.64] ;  /* 0x0000000610117981 */ /* 0x000162000c1e1500 */
[----:B------:R-:W-:-:S05]  /*1130*/  IMAD R28, R24, 0x2, R5 ;  /* 0x00000002181c7824 */ /* 0x000fca00078e0205 */
[----:B------:R-:W-:-:S05]  /*1140*/  LEA R20, R24, R28, 0x1 ;  /* 0x0000001c18147211 */ /* 0x000fca00078e08ff */
[----:B------:R-:W-:-:S05]  /*1150*/  IMAD R4, R24, 0x2, R20 ;  /* 0x0000000218047824 */ /* 0x000fca00078e0214 */
[----:B------:R-:W-:Y:S01]  /*1160*/  STL [R1+0x88], R4 ;  /* 0x0000880401007387 */ /* 0x000fe20000100800 */
[----:B------:R-:W-:Y:S02]  /*1170*/  LEA.HI.X.SX32 R15, R6, R0, 0x1, P1 ;  /* 0x00000000060f7211 */ /* 0x000fe400008f0eff */
[----:B-1----:R-:W-:-:S04]  /*1180*/  LEA R12, P0, R8, R2, 0x1 ;  /* 0x00000002080c7211 */ /* 0x002fc800078008ff */
[----:B------:R-:W-:Y:S01]  /*1190*/  LEA.HI.X.SX32 R13, R8, R0, 0x1, P0 ;  /* 0x00000000080d7211 */ /* 0x000fe200000f0eff */
[----:B--2---:R-:W-:Y:S04]  /*11a0*/  STL [R1+0x39c], R27 ;  /* 0x00039c1b01007387 */ /* 0x004fe80000100800 */
[----:B---3--:R1:W-:Y:S02]  /*11b0*/  STL [R1+0x398], R25 ;  /* 0x0003981901007387 */ /* 0x0083e40000100800 */
[----:B-1----:R-:W-:Y:S02]  /*11c0*/  IMAD.MOV.U32 R25, RZ, RZ, c[0x0][0x198] ;  /* 0x00006600ff197624 */ /* 0x002fe400078e00ff */
[----:B----4-:R1:W-:Y:S02]  /*11d0*/  STL [R1+0x110], R23 ;  /* 0x0001101701007387 */ /* 0x0103e40000100800 */
[----:B-1----:R-:W-:-:S02]  /*11e0*/  IMAD R23, R25, 0x2, R8 ;  /* 0x0000000219177824 */ /* 0x002fc400078e0208 */
[----:B------:R1:W2:Y:S03]  /*11f0*/  LDG.E.U16 R8, [R14.64] ;  /* 0x000000060e087981 */ /* 0x0002a6000c1e1500 */
[----:B-1----:R-:W-:-:S04]  /*1200*/  LEA R14, P0, R23, R2, 0x1 ;  /* 0x00000002170e7211 */ /* 0x002fc800078008ff */
[----:B------:R-:W-:Y:S02]  /*1210*/  LEA.HI.X.SX32 R15, R23, R0, 0x1, P0 ;  /* 0x00000000170f7211 */ /* 0x000fe400000f0eff */
[----:B------:R-:W3:Y:S01]  /*1220*/  LDG.E.U16 R23, [R12.64] ;  /* 0x000000060c177981 */ /* 0x000ee2000c1e1500 */
[C---:B------:R-:W-:Y:S01]  /*1230*/  IMAD R3, R24.reuse, 0x2, R4 ;  /* 0x0000000218037824 */ /* 0x040fe200078e0204 */
[----:B0-----:R-:W-:Y:S02]  /*1240*/  LEA R16, P1, R7, R2, 0x1 ;  /* 0x0000000207107211 */ /* 0x001fe400078208ff */
[----:B------:R0:W4:Y:S02]  /*1250*/  LDG.E.U16 R15, [R14.64] ;  /* 0x000000060e0f7981 */ /* 0x000124000c1e1500 */
[----:B------:R-:W-:-:S05]  /*1260*/  LEA R27, R24, R3, 0x1 ;  /* 0x00000003181b7211 */ /* 0x000fca00078e08ff */
[----:B------:R-:W-:-:S05]  /*1270*/  IMAD R4, R24, 0x2, R27 ;  /* 0x0000000218047824 */ /* 0x000fca00078e021b */
[----:B------:R-:W-:-:S05]  /*1280*/  LEA R6, R24, R4, 0x1 ;  /* 0x0000000418067211 */ /* 0x000fca00078e08ff */
[----:B------:R-:W-:Y:S04]  /*1290*/  STL [R1+0x84], R6 ;  /* 0x0000840601007387 */ /* 0x000fe80000100800 */
[----:B-----5:R1:W-:Y:S02]  /*12a0*/  STL [R1+0x390], R17 ;  /* 0x0003901101007387 */ /* 0x0203e40000100800 */
[----:B-1----:R-:W-:Y:S02]  /*12b0*/  LEA.HI.X.SX32 R17, R7, R0, 0x1, P1 ;  /* 0x0000000007117211 */ /* 0x002fe400008f0eff */
[----:B--2---:R-:W-:Y:S04]  /*12c0*/  STL [R1+0x38c], R8 ;  /* 0x00038c0801007387 */ /* 0x004fe80000100800 */
[----:B---3--:R1:W-:Y:S04]  /*12d0*/  STL [R1+0x10c], R23 ;  /* 0x00010c1701007387 */ /* 0x0083e80000100800 */
[----:B-1----:R1:W2:Y:S01]  /*12e0*/  LDG.E.U16 R23, [R16.64] ;  /* 0x0000000610177981 */ /* 0x0022a2000c1e1500 */
[----:B------:R-:W-:-:S05]  /*12f0*/  IMAD R6, R24, 0x2, R6 ;  /* 0x0000000218067824 */ /* 0x000fca00078e0206 */
[----:B------:R-:W-:-:S05]  /*1300*/  LEA R25, R24, R6, 0x1 ;  /* 0x0000000618197211 */ /* 0x000fca00078e08ff */
[----:B------:R-:W-:Y:S01]  /*1310*/  IMAD R7, R24, 0x2, R25 ;  /* 0x0000000218077824 */ /* 0x000fe200078e0219 */
[----:B------:R-:W-:-:S03]  /*1320*/  LEA R12, P0, R10, R2, 0x1 ;  /* 0x000000020a0c7211 */ /* 0x000fc600078008ff */
[----:B------:R-:W-:Y:S01]  /*1330*/  IMAD R8, R24, 0x2, R7 ;  /* 0x0000000218087824 */ /* 0x000fe200078e0207 */
[----:B0-----:R-:W-:Y:S02]  /*1340*/  LEA R14, P1, R18, R2, 0x1 ;  /* 0x00000002120e7211 */ /* 0x001fe400078208ff */
[----:B------:R-:W-:Y:S02]  /*1350*/  LEA.HI.X.SX32 R13, R10, R0, 0x1, P0 ;  /* 0x000000000a0d7211 */ /* 0x000fe400000f0eff */
[----:B------:R-:W-:Y:S01]  /*1360*/  STL [R1+0x80], R8 ;  /* 0x0000800801007387 */ /* 0x000fe20000100800 */
[----:B-1----:R-:W-:-:S03]  /*1370*/  LEA R16, P0, R22, R2, 0x1 ;  /* 0x0000000216107211 */ /* 0x002fc600078008ff */
[----:B----4-:R0:W-:Y:S01]  /*1380*/  STL [R1+0x388], R15 ;  /* 0x0003880f01007387 */ /* 0x0101e20000100800 */
[----:B------:R-:W-:-:S05]  /*1390*/  LEA.HI.X.SX32 R17, R22, R0, 0x1, P0 ;  /* 0x0000000016117211 */ /* 0x000fca00000f0eff */
[----:B------:R1:W3:Y:S01]  /*13a0*/  LDG.E.U16 R22, [R16.64] ;  /* 0x0000000610167981 */ /* 0x0002e2000c1e1500 */
[----:B0-----:R-:W-:-:S05]  /*13b0*/  LEA.HI.X.SX32 R15, R18, R0, 0x1, P1 ;  /* 0x00000000120f7211 */ /* 0x001fca00008f0eff */
[----:B------:R-:W4:Y:S04]  /*13c0*/  LDG.E.U16 R14, [R14.64] ;  /* 0x000000060e0e7981 */ /* 0x000f28000c1e1500 */
[----:B--2---:R0:W-:Y:S04]  /*13d0*/  STL [R1+0x384], R23 ;  /* 0x0003841701007387 */ /* 0x0041e80000100800 */
[----:B0-----:R0:W2:Y:S01]  /*13e0*/  LDG.E.U16 R23, [R12.64] ;  /* 0x000000060c177981 */ /* 0x0010a2000c1e1500 */
[----:B------:R-:W-:-:S05]  /*13f0*/  LEA R8, R24, R8, 0x1 ;  /* 0x0000000818087211 */ /* 0x000fca00078e08ff */
[----:B------:R-:W-:-:S04]  /*1400*/  IMAD R10, R24, 0x2, R8 ;  /* 0x00000002180a7824 */ /* 0x000fc800078e0208 */
[----:B------:R-:W-:Y:S01]  /*1410*/  IMAD R18, R24, 0x2, R10 ;  /* 0x0000000218127824 */ /* 0x000fe200078e020a */
[----:B0-----:R-:W-:-:S04]  /*1420*/  LEA R12, P0, R9, R2, 0x1 ;  /* 0x00000002090c7211 */ /* 0x001fc800078008ff */
[----:B------:R-:W-:Y:S02]  /*1430*/  LEA R10, R24, R18, 0x1 ;  /* 0x00000012180a7211 */ /* 0x000fe400078e08ff */
[----:B------:R-:W-:Y:S02]  /*1440*/  LEA.HI.X.SX32 R13, R9, R0, 0x1, P0 ;  /* 0x00000000090d7211 */ /* 0x000fe400000f0eff */
[----:B-1----:R-:W-:Y:S01]  /*1450*/  LEA R16, P0, R26, R2, 0x1 ;  /* 0x000000021a107211 */ /* 0x002fe200078008ff */
[----:B------:R0:W-:Y:S01]  /*1460*/  STL [R1+0x7c], R10 ;  /* 0x00007c0a01007387 */ /* 0x0001e20000100800 */
[----:B------:R-:W-:Y:S02]  /*1470*/  IMAD R9, R24, 0x2, R10 ;  /* 0x0000000218097824 */ /* 0x000fe400078e020a */
[----:B------:R-:W-:Y:S01]  /*1480*/  LEA.HI.X.SX32 R17, R26, R0, 0x1, P0 ;  /* 0x000000001a117211 */ /* 0x000fe200000f0eff */
[----:B----4-:R1:W-:Y:S01]  /*1490*/  STL [R1+0x37c], R14 ;  /* 0x00037c0e01007387 */ /* 0x0103e20000100800 */
[----:B0-----:R-:W-:-:S04]  /*14a0*/  LEA R10, P0, R11, R2, 0x1 ;  /* 0x000000020b0a7211 */ /* 0x001fc800078008ff */
[----:B------:R-:W-:Y:S02]  /*14b0*/  LEA.HI.X.SX32 R11, R11, R0, 0x1, P0 ;  /* 0x000000000b0b7211 */ /* 0x000fe400000f0eff */
[----:B-1----:R-:W-:-:S04]  /*14c0*/  LEA R14, P1, R19, R2, 0x1 ;  /* 0x00000002130e7211 */ /* 0x002fc800078208ff */
[----:B------:R-:W-:-:S05]  /*14d0*/  LEA.HI.X.SX32 R15, R19, R0, 0x1, P1 ;  /* 0x00000000130f7211 */ /* 0x000fca00008f0eff */
[----:B------:R0:W4:Y:S04]  /*14e0*/  LDG.E.U16 R19, [R14.64] ;  /* 0x000000060e137981 */ /* 0x000128000c1e1500 */
[----:B--2---:R1:W-:Y:S04]  /*14f0*/  STL [R1+0x108], R23 ;  /* 0x0001081701007387 */ /* 0x0043e80000100800 */
[----:B---3--:R2:W-:Y:S04]  /*1500*/  STL [R1+0x380], R22 ;  /* 0x0003801601007387 */ /* 0x0085e80000100800 */
[----:B-1----:R1:W3:Y:S04]  /*1510*/  LDG.E.U16 R23, [R12.64] ;  /* 0x000000060c177981 */ /* 0x0022e8000c1e1500 */
[----:B--2---:R2:W5:Y:S02]  /*1520*/  LDG.E.U16 R22, [R16.64] ;  /* 0x0000000610167981 */ /* 0x004564000c1e1500 */
[----:B--2---:R-:W-:-:S04]  /*1530*/  LEA R16, P0, R29, R2, 0x1 ;  /* 0x000000021d107211 */ /* 0x004fc800078008ff */
[----:B------:R-:W-:Y:S02]  /*1540*/  LEA.HI.X.SX32 R17, R29, R0, 0x1, P0 ;  /* 0x000000001d117211 */ /* 0x000fe400000f0eff */
[----:B------:R-:W2:Y:S01]  /*1550*/  LDG.E.U16 R29, [R10.64] ;  /* 0x000000060a1d7981 */ /* 0x000ea2000c1e1500 */
[----:B------:R-:W-:Y:S01]  /*1560*/  MOV R26, c[0x0][0x198] ;  /* 0x00006600001a7a02 */ /* 0x000fe20000000f00 */
[----:B------:R-:W-:Y:S01]  /*1570*/  IMAD R24, R24, 0x2, R9 ;  /* 0x0000000218187824 */ /* 0x000fe200078e0209 */
[----:B0-----:R-:W-:-:S03]  /*1580*/  LEA R14, P1, R21, R2, 0x1 ;  /* 0x00000002150e7211 */ /* 0x001fc600078208ff */
[C---:B-1----:R-:W-:Y:S01]  /*1590*/  IMAD R13, R26.reuse, 0x2, R24 ;  /* 0x000000021a0d7824 */ /* 0x042fe200078e0218 */
[----:B------:R-:W-:Y:S02]  /*15a0*/  LEA.HI.X.SX32 R15, R21, R0, 0x1, P1 ;  /* 0x00000000150f7211 */ /* 0x000fe400008f0eff */
[----:B------:R0:W2:Y:S01]  /*15b0*/  LDG.E.U16 R21, [R16.64] ;  /* 0x0000000610157981 */ /* 0x0000a2000c1e1500 */
[----:B------:R-:W-:-:S05]  /*15c0*/  IMAD R12, R26, 0x2, R13 ;  /* 0x000000021a0c7824 */ /* 0x000fca00078e020d */
[----:B------:R-:W-:Y:S04]  /*15d0*/  STL [R1+0x78], R12 ;  /* 0x0000780c01007387 */ /* 0x000fe80000100800 */
[----:B---3--:R-:W-:Y:S04]  /*15e0*/  STL [R1+0x104], R23 ;  /* 0x0001041701007387 */ /* 0x008fe80000100800 */
[----:B-----5:R-:W-:Y:S04]  /*15f0*/  STL [R1+0x378], R22 ;  /* 0x0003781601007387 */ /* 0x020fe80000100800 */
[----:B----4-:R-:W-:Y:S04]  /*1600*/  STL [R1+0x374], R19 ;  /* 0x0003741301007387 */ /* 0x010fe80000100800 */
[----:B--2---:R1:W-:Y:S04]  /*1610*/  STL [R1+0x100], R29 ;  /* 0x0001001d01007387 */ /* 0x0043e80000100800 */
[----:B-1----:R1:W2:Y:S01]  /*1620*/  LDG.E.U16 R29, [R14.64] ;  /* 0x000000060e1d7981 */ /* 0x0022a2000c1e1500 */
[----:B------:R-:W-:-:S05]  /*1630*/  LEA R12, R26, R12, 0x1 ;  /* 0x0000000c1a0c7211 */ /* 0x000fca00078e08ff */
[----:B------:R-:W-:Y:S01]  /*1640*/  IMAD R23, R26, 0x2, R12 ;  /* 0x000000021a177824 */ /* 0x000fe200078e020c */
[----:B------:R-:W-:-:S03]  /*1650*/  LEA R10, P0, R5, R2, 0x1 ;  /* 0x00000002050a7211 */ /* 0x000fc600078008ff */
[----:B------:R-:W-:Y:S01]  /*1660*/  IMAD R22, R26, 0x2, R23 ;  /* 0x000000021a167824 */ /* 0x000fe200078e0217 */
[----:B------:R-:W-:-:S04]  /*1670*/  LEA.HI.X.SX32 R11, R5, R0, 0x1, P0 ;  /* 0x00000000050b7211 */ /* 0x000fc800000f0eff */
[----:B------:R-:W-:Y:S02]  /*1680*/  LEA R19, R26, R22, 0x1 ;  /* 0x000000161a137211 */ /* 0x000fe400078e08ff */
[----:B0-----:R-:W-:-:S03]  /*1690*/  LEA R16, P0, R28, R2, 0x1 ;  /* 0x000000021c107211 */ /* 0x001fc600078008ff */
[----:B------:R-:W-:Y:S01]  /*16a0*/  STL [R1+0x74], R19 ;  /* 0x0000741301007387 */ /* 0x000fe20000100800 */
[----:B------:R-:W-:-:S03]  /*16b0*/  LEA.HI.X.SX32 R17, R28, R0, 0x1, P0 ;  /* 0x000000001c117211 */ /* 0x000fc600000f0eff */
[----:B------:R0:W-:Y:S01]  /*16c0*/  STL [R1+0x370], R21 ;  /* 0x0003701501007387 */ /* 0x0001e20000100800 */
[----:B-1----:R-:W-:-:S03]  /*16d0*/  LEA R14, P1, R20, R2, 0x1 ;  /* 0x00000002140e7211 */ /* 0x002fc600078208ff */
[----:B------:R1:W3:Y:S01]  /*16e0*/  LDG.E.U16 R28, [R16.64] ;  /* 0x00000006101c7981 */ /* 0x0002e2000c1e1500 */
[----:B------:R-:W-:-:S03]  /*16f0*/  LEA.HI.X.SX32 R15, R20, R0, 0x1, P1 ;  /* 0x00000000140f7211 */ /* 0x000fc600008f0eff */
[----:B0-----:R0:W4:Y:S02]  /*1700*/  LDG.E.U16 R21, [R10.64] ;  /* 0x000000060a157981 */ /* 0x001124000c1e1500 */
[----:B0-----:R-:W-:-:S04]  /*1710*/  LEA R10, P0, R3, R2, 0x1 ;  /* 0x00000002030a7211 */ /* 0x001fc800078008ff */
[----:B------:R-:W-:Y:S02]  /*1720*/  LEA.HI.X.SX32 R11, R3, R0, 0x1, P0 ;  /* 0x00000000030b7211 */ /* 0x000fe400000f0eff */
[----:B-1----:R-:W-:-:S04]  /*1730*/  LEA R16, P0, R27, R2, 0x1 ;  /* 0x000000021b107211 */ /* 0x002fc800078008ff */
[----:B------:R-:W-:Y:S02]  /*1740*/  LEA.HI.X.SX32 R17, R27, R0, 0x1, P0 ;  /* 0x000000001b117211 */ /* 0x000fe400000f0eff */
[----:B------:R0:W5:Y:S04]  /*1750*/  LDG.E.U16 R27, [R10.64] ;  /* 0x000000060a1b7981 */ /* 0x000168000c1e1500 */
[----:B--2---:R1:W-:Y:S04]  /*1760*/  STL [R1+0x36c], R29 ;  /* 0x00036c1d01007387 */ /* 0x0043e80000100800 */
[----:B-1----:R1:W2:Y:S01]  /*1770*/  LDG.E.U16 R29, [R14.64] ;  /* 0x000000060e1d7981 */ /* 0x0022a2000c1e1500 */
[----:B------:R-:W-:-:S04]  /*1780*/  IMAD R5, R26, 0x2, R19 ;  /* 0x000000021a057824 */ /* 0x000fc800078e0213 */
[----:B------:R-:W-:-:S05]  /*1790*/  IMAD R19, R26, 0x2, R5 ;  /* 0x000000021a137824 */ /* 0x000fca00078e0205 */
[----:B------:R-:W-:-:S05]  /*17a0*/  LEA R19, R26, R19, 0x1 ;  /* 0x000000131a137211 */ /* 0x000fca00078e08ff */
[----:B------:R-:W-:-:S04]  /*17b0*/  IMAD R20, R26, 0x2, R19 ;  /* 0x000000021a147824 */ /* 0x000fc800078e0213 */
[----:B------:R-:W-:Y:S01]  /*17c0*/  IMAD R3, R26, 0x2, R20 ;  /* 0x000000021a037824 */ /* 0x000fe200078e0214 */
[----:B------:R0:W-:Y:S01]  /*17d0*/  STL [R1+0x70], R20 ;  /* 0x0000701401007387 */ /* 0x0001e20000100800 */
[----:B-1----:R-:W-:-:S04]  /*17e0*/  LEA R14, P1, R4, R2, 0x1 ;  /* 0x00000002040e7211 */ /* 0x002fc800078208ff */
[----:B------:R-:W-:Y:S02]  /*17f0*/  LEA.HI.X.SX32 R15, R4, R0, 0x1, P1 ;  /* 0x00000000040f7211 */ /* 0x000fe400008f0eff */
[----:B0-----:R-:W-:Y:S01]  /*1800*/  LEA R20, R26, R3, 0x1 ;  /* 0x000000031a147211 */ /* 0x001fe200078e08ff */
[----:B----4-:R0:W-:Y:S01]  /*1810*/  STL [R1+0xfc], R21 ;  /* 0x0000fc1501007387 */ /* 0x0101e20000100800 */
[----:B------:R-:W-:-:S03]  /*1820*/  LEA R10, P0, R6, R2, 0x1 ;  /* 0x00000002060a7211 */ /* 0x000fc600078008ff */
[----:B------:R-:W-:Y:S01]  /*1830*/  IMAD R4, R26, 0x2, R20 ;  /* 0x000000021a047824 */ /* 0x000fe200078e0214 */
[----:B------:R-:W-:-:S03]  /*1840*/  LEA.HI.X.SX32 R11, R6, R0, 0x1, P0 ;  /* 0x00000000060b7211 */ /* 0x000fc600000f0eff */
[----:B------:R-:W-:Y:S01]  /*1850*/  IMAD R20, R26, 0x2, R4 ;  /* 0x000000021a147824 */ /* 0x000fe200078e0204 */
[----:B0-----:R0:W4:Y:S04]  /*1860*/  LDG.E.U16 R21, [R16.64] ;  /* 0x0000000610157981 */ /* 0x001128000c1e1500 */
[----:B---3--:R1:W-:Y:S04]  /*1870*/  STL [R1+0x368], R28 ;  /* 0x0003681c01007387 */ /* 0x0083e80000100800 */
[----:B------:R-:W-:Y:S04]  /*1880*/  STL [R1+0x6c], R20 ;  /* 0x00006c1401007387 */ /* 0x000fe80000100800 */
[----:B-1----:R1:W3:Y:S04]  /*1890*/  LDG.E.U16 R28, [R14.64] ;  /* 0x000000060e1c7981 */ /* 0x0022e8000c1e1500 */
[----:B--2---:R-:W-:Y:S04]  /*18a0*/  STL [R1+0x364], R29 ;  /* 0x0003641d01007387 */ /* 0x004fe80000100800 */
[----:B-----5:R2:W-:Y:S04]  /*18b0*/  STL [R1+0xf8], R27 ;  /* 0x0000f81b01007387 */ /* 0x0205e80000100800 */
[----:B--2---:R2:W5:Y:S01]  /*18c0*/  LDG.E.U16 R27, [R10.64] ;  /* 0x000000060a1b7981 */ /* 0x004562000c1e1500 */
[----:B-1----:R-:W-:-:S02]  /*18d0*/  LEA R14, P0, R25, R2, 0x1 ;  /* 0x00000002190e7211 */ /* 0x002fc400078008ff */
[----:B0-----:R-:W-:Y:S02]  /*18e0*/  LEA R16, P1, R7, R2, 0x1 ;  /* 0x0000000207107211 */ /* 0x001fe400078208ff */
[-C--:B------:R-:W-:Y:S02]  /*18f0*/  LEA.HI.X.SX32 R15, R25, R0.reuse, 0x1, P0 ;  /* 0x00000000190f7211 */ /* 0x080fe400000f0eff */
[----:B------:R-:W-:Y:S02]  /*1900*/  LEA.HI.X.SX32 R17, R7, R0, 0x1, P1 ;  /* 0x0000000007117211 */ /* 0x000fe400008f0eff */
[----:B--2---:R-:W-:-:S04]  /*1910*/  LEA R10, P0, R8, R2, 0x1 ;  /* 0x00000002080a7211 */ /* 0x004fc800078008ff */
[----:B------:R-:W-:Y:S01]  /*1920*/  LEA.HI.X.SX32 R11, R8, R0, 0x1, P0 ;  /* 0x00000000080b7211 */ /* 0x000fe200000f0eff */
[----:B----4-:R0:W-:Y:S02]  /*1930*/  STL [R1+0x360], R21 ;  /* 0x0003601501007387 */ /* 0x0101e40000100800 */
[----:B0-----:R-:W-:Y:S02]  /*1940*/  IMAD.MOV.U32 R21, RZ, RZ, c[0x0][0x198] ;  /* 0x00006600ff157624 */ /* 0x001fe400078e00ff */
[----:B---3--:R0:W-:Y:S03]  /*1950*/  STL [R1+0x35c], R28 ;  /* 0x00035c1c01007387 */ /* 0x0081e60000100800 */
[----:B------:R-:W-:Y:S01]  /*1960*/  LEA R21, R21, R8, 0x1 ;  /* 0x0000000815157211 */ /* 0x000fe200078e08ff */
[----:B0-----:R0:W2:Y:S04]  /*1970*/  LDG.E.U16 R28, [R14.64] ;  /* 0x000000060e1c7981 */ /* 0x0010a8000c1e1500 */
[----:B-----5:R1:W-:Y:S04]  /*1980*/  STL [R1+0xf4], R27 ;  /* 0x0000f41b01007387 */ /* 0x0203e80000100800 */
[----:B-1----:R1:W3:Y:S02]  /*1990*/  LDG.E.U16 R27, [R16.64] ;  /* 0x00000006101b7981 */ /* 0x0022e4000c1e1500 */
[----:B-1----:R-:W-:-:S04]  /*19a0*/  LEA R16, P0, R21, R2, 0x1 ;  /* 0x0000000215107211 */ /* 0x002fc800078008ff */
[----:B------:R-:W-:Y:S02]  /*19b0*/  LEA.HI.X.SX32 R17, R21, R0, 0x1, P0 ;  /* 0x0000000015117211 */ /* 0x000fe400000f0eff */
[----:B------:R-:W4:Y:S01]  /*19c0*/  LDG.E.U16 R21, [R10.64] ;  /* 0x000000060a157981 */ /* 0x000f22000c1e1500 */
[----:B------:R-:W-:Y:S01]  /*19d0*/  LEA R6, R26, R20, 0x1 ;  /* 0x000000141a067211 */ /* 0x000fe200078e08ff */
[----:B------:R-:W-:-:S04]  /*19e0*/  IMAD.MOV.U32 R25, RZ, RZ, c[0x0][0x198] ;  /* 0x00006600ff197624 */ /* 0x000fc800078e00ff */
[----:B------:R-:W-:-:S05]  /*19f0*/  IMAD R29, R26, 0x2, R6 ;  /* 0x000000021a1d7824 */ /* 0x000fca00078e0206 */
[----:B------:R-:W-:Y:S02]  /*1a00*/  LEA R7, R25, R29, 0x1 ;  /* 0x0000001d19077211 */ /* 0x000fe400078e08ff */
[----:B0-----:R-:W-:-:S03]  /*1a10*/  LEA R14, P1, R18, R2, 0x1 ;  /* 0x00000002120e7211 */ /* 0x001fc600078208ff */
[----:B------:R-:W-:Y:S01]  /*1a20*/  IMAD R20, R25, 0x2, R7 ;  /* 0x0000000219147824 */ /* 0x000fe200078e0207 */
[----:B------:R-:W-:-:S04]  /*1a30*/  LEA.HI.X.SX32 R15, R18, R0, 0x1, P1 ;  /* 0x00000000120f7211 */ /* 0x000fc800008f0eff */
[----:B------:R-:W-:Y:S04]  /*1a40*/  STL [R1+0x68], R20 ;  /* 0x0000681401007387 */ /* 0x000fe80000100800 */
[----:B--2---:R-:W-:Y:S04]  /*1a50*/  STL [R1+0x358], R28 ;  /* 0x0003581c01007387 */ /* 0x004fe80000100800 */
[----:B---3--:R0:W-:Y:S04]  /*1a60*/  STL [R1+0x354], R27 ;  /* 0x0003541b01007387 */ /* 0x0081e80000100800 */
[----:B0-----:R0:W2:Y:S04]  /*1a70*/  LDG.E.U16 R27, [R16.64] ;  /* 0x00000006101b7981 */ /* 0x0010a8000c1e1500 */
[----:B----4-:R1:W-:Y:S04]  /*1a80*/  STL [R1+0xf0], R21 ;  /* 0x0000f01501007387 */ /* 0x0103e80000100800 */
[----:B-1----:R1:W3:Y:S01]  /*1a90*/  LDG.E.U16 R21, [R14.64] ;  /* 0x000000060e157981 */ /* 0x0022e2000c1e1500 */
[----:B------:R-:W-:-:S04]  /*1aa0*/  IMAD R8, R25, 0x2, R20 ;  /* 0x0000000219087824 */ /* 0x000fc800078e0214 */
[----:B------:R-:W-:Y:S01]  /*1ab0*/  IMAD R28, R25, 0x2, R8 ;  /* 0x00000002191c7824 */ /* 0x000fe200078e0208 */
[----:B------:R-:W-:-:S04]  /*1ac0*/  LEA R10, P0, R9, R2, 0x1 ;  /* 0x00000002090a7211 */ /* 0x000fc800078008ff */
[----:B------:R-:W-:Y:S02]  /*1ad0*/  LEA R20, R25, R28, 0x1 ;  /* 0x0000001c19147211 */ /* 0x000fe400078e08ff */
[----:B------:R-:W-:-:S03]  /*1ae0*/  LEA.HI.X.SX32 R11, R9, R0, 0x1, P0 ;  /* 0x00000000090b7211 */ /* 0x000fc600000f0eff */
[----:B------:R-:W-:Y:S01]  /*1af0*/  IMAD R18, R25, 0x2, R20 ;  /* 0x0000000219127824 */ /* 0x000fe200078e0214 */
[----:B0-----:R-:W-:-:S03]  /*1b00*/  LEA R16, P0, R24, R2, 0x1 ;  /* 0x0000000218107211 */ /* 0x001fc600078008ff */
[----:B------:R-:W-:Y:S01]  /*1b10*/  IMAD R9, R25, 0x2, R18 ;  /* 0x0000000219097824 */ /* 0x000fe200078e0212 */
[----:B------:R0:W-:Y:S01]  /*1b20*/  STL [R1+0x64], R18 ;  /* 0x0000641201007387 */ /* 0x0001e20000100800 */
[----:B------:R-:W-:Y:S02]  /*1b30*/  LEA.HI.X.SX32 R17, R24, R0, 0x1, P0 ;  /* 0x0000000018117211 */ /* 0x000fe400000f0eff */
[----:B-1----:R-:W-:Y:S02]  /*1b40*/  LEA R14, P1, R13, R2, 0x1 ;  /* 0x000000020d0e7211 */ /* 0x002fe400078208ff */
[----:B0-----:R-:W-:Y:S02]  /*1b50*/  LEA R18, R25, R9, 0x1 ;  /* 0x0000000919127211 */ /* 0x001fe400078e08ff */
[----:B------:R-:W-:-:S05]  /*1b60*/  LEA.HI.X.SX32 R15, R13, R0, 0x1, P1 ;  /* 0x000000000d0f7211 */ /* 0x000fca00008f0eff */
[----:B------:R-:W4:Y:S04]  /*1b70*/  LDG.E.U16 R24, [R14.64] ;  /* 0x000000060e187981 */ /* 0x000f28000c1e1500 */
[----:B--2---:R0:W-:Y:S04]  /*1b80*/  STL [R1+0x350], R27 ;  /* 0x0003501b01007387 */ /* 0x0041e80000100800 */
[----:B0-----:R0:W2:Y:S04]  /*1b90*/  LDG.E.U16 R27, [R10.64] ;  /* 0x000000060a1b7981 */ /* 0x0010a8000c1e1500 */
[----:B---3--:R1:W-:Y:S02]  /*1ba0*/  STL [R1+0x34c], R21 ;  /* 0x00034c1501007387 */ /* 0x0083e40000100800 */
[----:B-1----:R-:W-:-:S02]  /*1bb0*/  IMAD R21, R25, 0x2, R18 ;  /* 0x0000000219157824 */ /* 0x002fc400078e0212 */
[----:B------:R1:W3:Y:S01]  /*1bc0*/  LDG.E.U16 R18, [R16.64] ;  /* 0x0000000610127981 */ /* 0x0002e2000c1e1500 */
[----:B0-----:R-:W-:Y:S01]  /*1bd0*/  LEA R10, P0, R12, R2, 0x1 ;  /* 0x000000020c0a7211 */ /* 0x001fe200078008ff */
[----:B------:R-:W-:-:S03]  /*1be0*/  IMAD R13, R25, 0x2, R21 ;  /* 0x00000002190d7824 */ /* 0x000fc600078e0215 */
[----:B------:R-:W-:Y:S02]  /*1bf0*/  LEA.HI.X.SX32 R11, R12, R0, 0x1, P0 ;  /* 0x000000000c0b7211 */ /* 0x000fe400000f0eff */
[----:B------:R-:W-:Y:S01]  /*1c00*/  STL [R1+0x60], R13 ;  /* 0x0000600d01007387 */ /* 0x000fe20000100800 */
[----:B-1----:R-:W-:-:S04]  /*1c10*/  LEA R16, P0, R23, R2, 0x1 ;  /* 0x0000000217107211 */ /* 0x002fc800078008ff */
[----:B------:R-:W-:Y:S01]  /*1c20*/  LEA.HI.X.SX32 R17, R23, R0, 0x1, P0 ;  /* 0x0000000017117211 */ /* 0x000fe200000f0eff */
[----:B--2---:R-:W-:Y:S04]  /*1c30*/  STL [R1+0xec], R27 ;  /* 0x0000ec1b01007387 */ /* 0x004fe80000100800 */
[----:B---3--:R0:W-:Y:S04]  /*1c40*/  STL [R1+0x348], R18 ;  /* 0x0003481201007387 */ /* 0x0081e80000100800 */
[----:B----4-:R1:W-:Y:S04]  /*1c50*/  STL [R1+0x344], R24 ;  /* 0x0003441801007387 */ /* 0x0103e80000100800 */
[----:B0-----:R0:W2:Y:S04]  /*1c60*/  LDG.E.U16 R18, [R10.64] ;  /* 0x000000060a127981 */ /* 0x0010a8000c1e1500 */
[----:B-1----:R-:W3:Y:S01]  /*1c70*/  LDG.E.U16 R24, [R16.64] ;  /* 0x0000000610187981 */ /* 0x002ee2000c1e1500 */
[----:B------:R-:W-:-:S02]  /*1c80*/  LEA R12, R25, R13, 0x1 ;  /* 0x0000000d190c7211 */ /* 0x000fc400078e08ff */
[----:B------:R-:W-:-:S03]  /*1c90*/  LEA R14, P1, R22, R2, 0x1 ;  /* 0x00000002160e7211 */ /* 0x000fc600078208ff */
[----:B------:R-:W-:Y:S01]  /*1ca0*/  IMAD R27, R25, 0x2, R12 ;  /* 0x00000002191b7824 */ /* 0x000fe200078e020c */
[----:B------:R-:W-:-:S03]  /*1cb0*/  LEA.HI.X.SX32 R15, R22, R0, 0x1, P1 ;  /* 0x00000000160f7211 */ /* 0x000fc600008f0eff */
[----:B------:R-:W-:Y:S01]  /*1cc0*/  IMAD R23, R25, 0x2, R27 ;  /* 0x0000000219177824 */ /* 0x000fe200078e021b */
[----:B0-----:R-:W-:Y:S01]  /*1cd0*/  LEA R10, P0, R5, R2, 0x1 ;  /* 0x00000002050a7211 */ /* 0x001fe200078008ff */
[----:B------:R0:W4:Y:S03]  /*1ce0*/  LDG.E.U16 R22, [R14.64] ;  /* 0x000000060e167981 */ /* 0x000126000c1e1500 */
[----:B------:R-:W-:Y:S02]  /*1cf0*/  LEA R13, R25, R23, 0x1 ;  /* 0x00000017190d7211 */ /* 0x000fe400078e08ff */
[----:B------:R-:W-:Y:S02]  /*1d00*/  LEA.HI.X.SX32 R11, R5, R0, 0x1, P0 ;  /* 0x00000000050b7211 */ /* 0x000fe400000f0eff */
[----:B0-----:R-:W-:-:S04]  /*1d10*/  LEA R14, P1, R19, R2, 0x1 ;  /* 0x00000002130e7211 */ /* 0x001fc800078208ff */
[----:B------:R-:W-:Y:S01]  /*1d20*/  LEA.HI.X.SX32 R15, R19, R0, 0x1, P1 ;  /* 0x00000000130f7211 */ /* 0x000fe200008f0eff */
[----:B--2---:R0:W-:Y:S04]  /*1d30*/  STL [R1+0xe8], R18 ;  /* 0x0000e81201007387 */ /* 0x0041e80000100800 */
[----:B------:R-:W-:Y:S01]  /*1d40*/  STL [R1+0x5c], R13 ;  /* 0x00005c0d01007387 */ /* 0x000fe20000100800 */
[----:B0-----:R-:W-:-:S03]  /*1d50*/  IMAD R18, R26, 0x2, R5 ;  /* 0x000000021a127824 */ /* 0x001fc600078e0205 */
[----:B---3--:R0:W-:Y:S02]  /*1d60*/  STL [R1+0x340], R24 ;  /* 0x0003401801007387 */ /* 0x0081e40000100800 */
[C---:B------:R-:W-:Y:S02]  /*1d70*/  LEA R16, P0, R18.reuse, R2, 0x1 ;  /* 0x0000000212107211 */ /* 0x040fe400078008ff */
[----:B0-----:R0:W2:Y:S02]  /*1d80*/  LDG.E.U16 R24, [R10.64] ;  /* 0x000000060a187981 */ /* 0x0010a4000c1e1500 */
[----:B------:R-:W-:-:S05]  /*1d90*/  LEA.HI.X.SX32 R17, R18, R0, 0x1, P0 ;  /* 0x0000000012117211 */ /* 0x000fca00000f0eff */
[----:B------:R-:W3:Y:S01]  /*1da0*/  LDG.E.U16 R19, [R16.64] ;  /* 0x0000000610137981 */ /* 0x000ee2000c1e1500 */
[----:B------:R-:W-:-:S05]  /*1db0*/  IMAD R5, R25, 0x2, R13 ;  /* 0x0000000219057824 */ /* 0x000fca00078e020d */
[----:B------:R-:W-:Y:S01]  /*1dc0*/  LEA R26, R25, R5, 0x1 ;  /* 0x00000005191a7211 */ /* 0x000fe200078e08ff */
[----:B----4-:R1:W-:Y:S01]  /*1dd0*/  STL [R1+0x33c], R22 ;  /* 0x00033c1601007387 */ /* 0x0103e20000100800 */
[----:B0-----:R-:W-:-:S03]  /*1de0*/  LEA R10, P0, R3, R2, 0x1 ;  /* 0x00000002030a7211 */ /* 0x001fc600078008ff */
[----:B-1----:R-:W-:Y:S01]  /*1df0*/  IMAD R22, R25, 0x2, R26 ;  /* 0x0000000219167824 */ /* 0x002fe200078e021a */
[----:B------:R-:W-:-:S04]  /*1e00*/  LEA.HI.X.SX32 R11, R3, R0, 0x1, P0 ;  /* 0x00000000030b7211 */ /* 0x000fc800000f0eff */
[----:B------:R-:W-:Y:S01]  /*1e10*/  LEA R13, R25, R22, 0x1 ;  /* 0x00000016190d7211 */ /* 0x000fe200078e08ff */
[----:B--2---:R0:W-:Y:S04]  /*1e20*/  STL [R1+0xe4], R24 ;  /* 0x0000e41801007387 */ /* 0x0041e80000100800 */
[----:B------:R-:W-:Y:S04]  /*1e30*/  STL [R1+0x58], R13 ;  /* 0x0000580d01007387 */ /* 0x000fe80000100800 */
[----:B0-----:R0:W2:Y:S04]  /*1e40*/  LDG.E.U16 R24, [R14.64] ;  /* 0x000000060e187981 */ /* 0x0010a8000c1e1500 */
[----:B---3--:R1:W-:Y:S04]  /*1e50*/  STL [R1+0x338], R19 ;  /* 0x0003381301007387 */ /* 0x0083e80000100800 */
[----:B-1----:R1:W3:Y:S01]  /*1e60*/  LDG.E.U16 R19, [R10.64] ;  /* 0x000000060a137981 */ /* 0x0022e2000c1e1500 */
[----:B------:R-:W-:-:S04]  /*1e70*/  IMAD.MOV.U32 R18, RZ, RZ, c[0x0][0x198] ;  /* 0x00006600ff127624 */ /* 0x000fc800078e00ff */
[----:B------:R-:W-:Y:S02]  /*1e80*/  IMAD R18, R18, 0x2, R3 ;  /* 0x0000000212127824 */ /* 0x000fe400078e0203 */
[----:B------:R-:W-:-:S03]  /*1e90*/  IMAD R3, R25, 0x2, R13 ;  /* 0x0000000219037824 */ /* 0x000fc600078e020d */
[C---:B------:R-:W-:Y:S02]  /*1ea0*/  LEA R16, P0, R18.reuse, R2, 0x1 ;  /* 0x0000000212107211 */ /* 0x040fe400078008ff */
[C---:B------:R-:W-:Y:S02]  /*1eb0*/  LEA R13, R25.reuse, R3, 0x1 ;  /* 0x00000003190d7211 */ /* 0x040fe400078e08ff */
[----:B------:R-:W-:Y:S02]  /*1ec0*/  LEA.HI.X.SX32 R17, R18, R0, 0x1, P0 ;  /* 0x0000000012117211 */ /* 0x000fe400000f0eff */
[-C--:B0-----:R-:W-:Y:S01]  /*1ed0*/  LEA R14, P1, R4, R2.reuse, 0x1 ;  /* 0x00000002040e7211 */ /* 0x081fe200078208ff */
[C---:B------:R-:W-:Y:S01]  /*1ee0*/  IMAD R13, R25.reuse, 0x2, R13 ;  /* 0x00000002190d7824 */ /* 0x040fe200078e020d */
[----:B-1----:R-:W-:Y:S02]  /*1ef0*/  LEA R10, P0, R6, R2, 0x1 ;  /* 0x00000002060a7211 */ /* 0x002fe400078008ff */
[-C--:B------:R-:W-:Y:S01]  /*1f00*/  LEA.HI.X.SX32 R15, R4, R0.reuse, 0x1, P1 ;  /* 0x00000000040f7211 */ /* 0x080fe200008f0eff */
[----:B------:R-:W-:Y:S01]  /*1f10*/  IMAD R4, R25, 0x2, R13 ;  /* 0x0000000219047824 */ /* 0x000fe200078e020d */
[----:B------:R-:W-:-:S03]  /*1f20*/  LEA.HI.X.SX32 R11, R6, R0, 0x1, P0 ;  /* 0x00000000060b7211 */ /* 0x000fc600000f0eff */
[----:B------:R0:W4:Y:S04]  /*1f30*/  LDG.E.U16 R18, [R14.64] ;  /* 0x000000060e127981 */ /* 0x000128000c1e1500 */
[----:B--2---:R1:W-:Y:S04]  /*1f40*/  STL [R1+0x334], R24 ;  /* 0x0003341801007387 */ /* 0x0043e80000100800 */
[----:B------:R-:W-:Y:S04]  /*1f50*/  STL [R1+0x54], R4 ;  /* 0x0000540401007387 */ /* 0x000fe80000100800 */
[----:B-1----:R1:W2:Y:S04]  /*1f60*/  LDG.E.U16 R24, [R16.64] ;  /* 0x0000000610187981 */ /* 0x0022a8000c1e1500 */
[----:B---3--:R3:W-:Y:S04]  /*1f70*/  STL [R1+0xe0], R19 ;  /* 0x0000e01301007387 */ /* 0x0087e80000100800 */
[----:B---3--:R3:W5:Y:S01]  /*1f80*/  LDG.E.U16 R19, [R10.64] ;  /* 0x000000060a137981 */ /* 0x008762000c1e1500 */
[----:B------:R-:W-:-:S02]  /*1f90*/  LEA R4, R25, R4, 0x1 ;  /* 0x0000000419047211 */ /* 0x000fc400078e08ff */
[----:B0-----:R-:W-:-:S03]  /*1fa0*/  LEA R14, P0, R29, R2, 0x1 ;  /* 0x000000021d0e7211 */ /* 0x001fc600078008ff */
[----:B------:R-:W-:Y:S01]  /*1fb0*/  IMAD R25, R25, 0x2, R4 ;  /* 0x0000000219197824 */ /* 0x000fe200078e0204 */
[----:B------:R-:W-:Y:S01]  /*1fc0*/  LEA.HI.X.SX32 R15, R29, R0, 0x1, P0 ;  /* 0x000000001d0f7211 */ /* 0x000fe200000f0eff */
[----:B------:R-:W-:Y:S01]  /*1fd0*/  IMAD.MOV.U32 R29, RZ, RZ, c[0x0][0x198] ;  /* 0x00006600ff1d7624 */ /* 0x000fe200078e00ff */
[----:B------:R-:W-:-:S04]  /*1fe0*/  LEA R6, P1, R7, R2, 0x1 ;  /* 0x0000000207067211 */ /* 0x000fc800078208ff */
[----:B---3--:R-:W-:Y:S02]  /*1ff0*/  LEA R10, R29, R25, 0x1 ;  /* 0x000000191d0a7211 */ /* 0x008fe400078e08ff */
[----:B------:R-:W-:-:S03]  /*2000*/  LEA.HI.X.SX32 R7, R7, R0, 0x1, P1 ;  /* 0x0000000007077211 */ /* 0x000fc600008f0eff */
[----:B------:R-:W-:Y:S01]  /*2010*/  IMAD R11, R29, 0x2, R10 ;  /* 0x000000021d0b7824 */ /* 0x000fe200078e020a */
[----:B-1----:R-:W-:-:S04]  /*2020*/  LEA R16, P0, R8, R2, 0x1 ;  /* 0x0000000208107211 */ /* 0x002fc800078008ff */
[----:B------:R-:W-:Y:S02]  /*2030*/  LEA.HI.X.SX32 R17, R8, R0, 0x1, P0 ;  /* 0x0000000008117211 */ /* 0x000fe400000f0eff */
[----:B------:R0:W3:Y:S04]  /*2040*/  LDG.E.U16 R8, [R6.64] ;  /* 0x0000000606087981 */ /* 0x0000e8000c1e1500 */
[----:B------:R1:W3:Y:S04]  /*2050*/  LDG.E.U16 R17, [R16.64] ;  /* 0x0000000610117981 */ /* 0x0002e8000c1e1500 */
[----:B--2---:R2:W-:Y:S04]  /*2060*/  STL [R1+0x330], R24 ;  /* 0x0003301801007387 */ /* 0x0045e80000100800 */
[----:B------:R-:W-:Y:S04]  /*2070*/  STL [R1+0x50], R11 ;  /* 0x0000500b01007387 */ /* 0x000fe80000100800 */
[----:B--2---:R2:W3:Y:S04]  /*2080*/  LDG.E.U16 R24, [R14.64] ;  /* 0x000000060e187981 */ /* 0x0044e8000c1e1500 */
[----:B-----5:R-:W-:Y:S04]  /*2090*/  STL [R1+0xdc], R19 ;  /* 0x0000dc1301007387 */ /* 0x020fe80000100800 */
[----:B----4-:R4:W-:Y:S01]  /*20a0*/  STL [R1+0x32c], R18 ;  /* 0x00032c1201007387 */ /* 0x0109e20000100800 */
[----:B--2---:R-:W-:-:S02]  /*20b0*/  LEA R14, P1, R20, R2, 0x1 ;  /* 0x00000002140e7211 */ /* 0x004fc400078208ff */
[----:B----4-:R-:W-:-:S04]  /*20c0*/  LEA R18, P0, R28, R2, 0x1 ;  /* 0x000000021c127211 */ /* 0x010fc800078008ff */
[-C--:B------:R-:W-:Y:S02]  /*20d0*/  LEA.HI.X.SX32 R19, R28, R0.reuse, 0x1, P0 ;  /* 0x000000001c137211 */ /* 0x080fe400000f0eff */
[----:B------:R-:W-:-:S03]  /*20e0*/  LEA.HI.X.SX32 R15, R20, R0, 0x1, P1 ;  /* 0x00000000140f7211 */ /* 0x000fc600008f0eff */
[----:B------:R2:W4:Y:S01]  /*20f0*/  LDG.E.U16 R20, [R18.64] ;  /* 0x0000000612147981 */ /* 0x000522000c1e1500 */
[C---:B0-----:R-:W-:Y:S02]  /*2100*/  IMAD R6, R29.reuse, 0x2, R11 ;  /* 0x000000021d067824 */ /* 0x041fe400078e020b */
[----:B------:R-:W-:Y:S01]  /*2110*/  IMAD.MOV.U32 R28, RZ, RZ, c[0x0][0x198] ;  /* 0x00006600ff1c7624 */ /* 0x000fe200078e00ff */
[----:B--2---:R-:W2:Y:S04]  /*2120*/  LDG.E.U16 R18, [R14.64] ;  /* 0x000000060e127981 */ /* 0x004ea8000c1e1500 */
[----:B---3--:R0:W-:Y:S02]  /*2130*/  STL [R1+0x328], R24 ;  /* 0x0003281801007387 */ /* 0x0081e40000100800 */
[----:B0-----:R-:W-:-:S02]  /*2140*/  LEA R24, R29, R6, 0x1 ;  /* 0x000000061d187211 */ /* 0x001fc400078e08ff */
[----:B------:R0:W-:Y:S03]  /*2150*/  STL [R1+0x324], R8 ;  /* 0x0003240801007387 */ /* 0x0001e60000100800 */
[----:B------:R-:W-:Y:S02]  /*2160*/  IMAD R7, R28, 0x2, R24 ;  /* 0x000000021c077824 */ /* 0x000fe400078e0218 */
[----:B------:R-:W-:-:S03]  /*2170*/  IMAD R29, R29, 0x2, R9 ;  /* 0x000000021d1d7824 */ /* 0x000fc600078e0209 */
[----:B------:R-:W-:Y:S02]  /*2180*/  LEA R11, R28, R7, 0x1 ;  /* 0x000000071c0b7211 */ /* 0x000fe400078e08ff */
[----:B0-----:R-:W-:-:S04]  /*2190*/  LEA R8, P0, R9, R2, 0x1 ;  /* 0x0000000209087211 */ /* 0x001fc800078008ff */
[----:B------:R-:W-:Y:S01]  /*21a0*/  LEA.HI.X.SX32 R9, R9, R0, 0x1, P0 ;  /* 0x0000000009097211 */ /* 0x000fe200000f0eff */
[----:B------:R-:W-:Y:S01]  /*21b0*/  STL [R1+0x4c], R11 ;  /* 0x00004c0b01007387 */ /* 0x000fe20000100800 */
[----:B-1----:R-:W-:-:S03]  /*21c0*/  LEA R16, P0, R29, R2, 0x1 ;  /* 0x000000021d107211 */ /* 0x002fc600078008ff */
[----:B------:R0:W-:Y:S04]  /*21d0*/  STL [R1+0xd8], R17 ;  /* 0x0000d81101007387 */ /* 0x0001e80000100800 */
[----:B----4-:R1:W-:Y:S01]  /*21e0*/  STL [R1+0x320], R20 ;  /* 0x0003201401007387 */ /* 0x0103e20000100800 */
[----:B0-----:R-:W-:-:S03]  /*21f0*/  LEA.HI.X.SX32 R17, R29, R0, 0x1, P0 ;  /* 0x000000001d117211 */ /* 0x001fc600000f0eff */
[----:B-1----:R0:W3:Y:S04]  /*2200*/  LDG.E.U16 R20, [R8.64] ;  /* 0x0000000608147981 */ /* 0x0020e8000c1e1500 */
[----:B------:R1:W4:Y:S01]  /*2210*/  LDG.E.U16 R29, [R16.64] ;  /* 0x00000006101d7981 */ /* 0x000322000c1e1500 */
[----:B------:R-:W-:-:S05]  /*2220*/  IMAD R11, R28, 0x2, R11 ;  /* 0x000000021c0b7824 */ /* 0x000fca00078e020b */
[----:B------:R-:W-:Y:S01]  /*2230*/  LEA R19, R28, R11, 0x1 ;  /* 0x0000000b1c137211 */ /* 0x000fe200078e08ff */
[----:B--2---:R2:W-:Y:S01]  /*2240*/  STL [R1+0x31c], R18 ;  /* 0x00031c1201007387 */ /* 0x0045e20000100800 */
[CC--:B0-----:R-:W-:Y:S02]  /*2250*/  LEA R8, P0, R12.reuse, R2.reuse, 0x1 ;  /* 0x000000020c087211 */ /* 0x0c1fe400078008ff */
[----:B------:R-:W-:Y:S02]  /*2260*/  LEA R14, P1, R21, R2, 0x1 ;  /* 0x00000002150e7211 */ /* 0x000fe400078208ff */
[----:B------:R-:W-:Y:S02]  /*2270*/  LEA.HI.X.SX32 R9, R12, R0, 0x1, P0 ;  /* 0x000000000c097211 */ /* 0x000fe400000f0eff */
[----:B-1----:R-:W-:Y:S01]  /*2280*/  LEA R16, P0, R27, R2, 0x1 ;  /* 0x000000021b107211 */ /* 0x002fe200078008ff */
[----:B--2---:R-:W-:Y:S01]  /*2290*/  IMAD R18, R28, 0x2, R19 ;  /* 0x000000021c127824 */ /* 0x004fe200078e0213 */
[----:B------:R-:W-:-:S02]  /*22a0*/  LEA.HI.X.SX32 R15, R21, R0, 0x1, P1 ;  /* 0x00000000150f7211 */ /* 0x000fc400008f0eff */
[----:B------:R-:W-:-:S03]  /*22b0*/  LEA.HI.X.SX32 R17, R27, R0, 0x1, P0 ;  /* 0x000000001b117211 */ /* 0x000fc600000f0eff */
[----:B------:R0:W2:Y:S04]  /*22c0*/  LDG.E.U16 R21, [R14.64] ;  /* 0x000000060e157981 */ /* 0x0000a8000c1e1500 */
[----:B------:R1:W5:Y:S04]  /*22d0*/  LDG.E.U16 R27, [R16.64] ;  /* 0x00000006101b7981 */ /* 0x000368000c1e1500 */
[----:B---3--:R3:W-:Y:S02]  /*22e0*/  STL [R1+0xd4], R20 ;  /* 0x0000d41401007387 */ /* 0x0087e40000100800 */
[----:B---3--:R-:W-:-:S05]  /*22f0*/  IMAD R20, R28, 0x2, R18 ;  /* 0x000000021c147824 */ /* 0x008fca00078e0212 */
[----:B------:R-:W-:Y:S04]  /*2300*/  STL [R1+0x48], R20 ;  /* 0x0000481401007387 */ /* 0x000fe80000100800 */
[----:B----4-:R3:W-:Y:S04]  /*2310*/  STL [R1+0x318], R29 ;  /* 0x0003181d01007387 */ /* 0x0107e80000100800 */
[----:B---3--:R3:W4:Y:S01]  /*2320*/  LDG.E.U16 R29, [R8.64] ;  /* 0x00000006081d7981 */ /* 0x008722000c1e1500 */
[----:B------:R-:W-:Y:S02]  /*2330*/  LEA R12, R28, R20, 0x1 ;  /* 0x000000141c0c7211 */ /* 0x000fe400078e08ff */
[----:B0-----:R-:W-:-:S03]  /*2340*/  LEA R14, P1, R23, R2, 0x1 ;  /* 0x00000002170e7211 */ /* 0x001fc600078208ff */
[----:B------:R-:W-:Y:S01]  /*2350*/  IMAD R20, R28, 0x2, R12 ;  /* 0x000000021c147824 */ /* 0x000fe200078e020c */
[----:B------:R-:W-:-:S03]  /*2360*/  LEA.HI.X.SX32 R15, R23, R0, 0x1, P1 ;  /* 0x00000000170f7211 */ /* 0x000fc600008f0eff */
[----:B------:R-:W-:Y:S01]  /*2370*/  IMAD R23, R28, 0x2, R20 ;  /* 0x000000021c177824 */ /* 0x000fe200078e0214 */
[----:B---3--:R-:W-:-:S04]  /*2380*/  LEA R8, P0, R5, R2, 0x1 ;  /* 0x0000000205087211 */ /* 0x008fc800078008ff */
[----:B------:R-:W-:Y:S01]  /*2390*/  LEA R20, R28, R23, 0x1 ;  /* 0x000000171c147211 */ /* 0x000fe200078e08ff */
[----:B--2---:R0:W-:Y:S01]  /*23a0*/  STL [R1+0x314], R21 ;  /* 0x0003141501007387 */ /* 0x0041e20000100800 */
[----:B------:R-:W-:-:S03]  /*23b0*/  LEA.HI.X.SX32 R9, R5, R0, 0x1, P0 ;  /* 0x0000000005097211 */ /* 0x000fc600000f0eff */
[----:B------:R-:W-:Y:S01]  /*23c0*/  STL [R1+0x44], R20 ;  /* 0x0000441401007387 */ /* 0x000fe20000100800 */
[----:B-1----:R-:W-:-:S03]  /*23d0*/  LEA R16, P0, R26, R2, 0x1 ;  /* 0x000000021a107211 */ /* 0x002fc600078008ff */
[----:B0-----:R0:W2:Y:S01]  /*23e0*/  LDG.E.U16 R21, [R14.64] ;  /* 0x000000060e157981 */ /* 0x0010a2000c1e1500 */
[----:B------:R-:W-:-:S06]  /*23f0*/  LEA.HI.X.SX32 R17, R26, R0, 0x1, P0 ;  /* 0x000000001a117211 */ /* 0x000fcc00000f0eff */
[----:B------:R1:W3:Y:S04]  /*2400*/  LDG.E.U16 R17, [R16.64] ;  /* 0x0000000610117981 */ /* 0x0002e8000c1e1500 */
[----:B----4-:R-:W-:Y:S04]  /*2410*/  STL [R1+0xd0], R29 ;  /* 0x0000d01d01007387 */ /* 0x010fe80000100800 */
[----:B-----5:R4:W-:Y:S04]  /*2420*/  STL [R1+0x310], R27 ;  /* 0x0003101b01007387 */ /* 0x0209e80000100800 */
[----:B----4-:R4:W5:Y:S01]  /*2430*/  LDG.E.U16 R27, [R8.64] ;  /* 0x00000006081b7981 */ /* 0x010962000c1e1500 */
[----:B0-----:R-:W-:Y:S01]  /*2440*/  LEA R14, P1, R22, R2, 0x1 ;  /* 0x00000002160e7211 */ /* 0x001fe200078208ff */
[----:B------:R-:W-:Y:S01]  /*2450*/  IMAD R5, R28, 0x2, R20 ;  /* 0x000000021c057824 */ /* 0x000fe200078e0214 */
[----:B------:R-:W-:-:S02]  /*2460*/  MOV R26, c[0x0][0x198] ;  /* 0x00006600001a7a02 */ /* 0x000fc40000000f00 */
[----:B------:R-:W-:Y:S01]  /*2470*/  LEA.HI.X.SX32 R15, R22, R0, 0x1, P1 ;  /* 0x00000000160f7211 */ /* 0x000fe200008f0eff */
[----:B------:R-:W-:Y:S01]  /*2480*/  IMAD R29, R28, 0x2, R5 ;  /* 0x000000021c1d7824 */ /* 0x000fe200078e0205 */
[----:B--2---:R0:W-:Y:S03]  /*2490*/  STL [R1+0x30c], R21 ;  /* 0x00030c1501007387 */ /* 0x0041e60000100800 */
[----:B------:R-:W-:Y:S01]  /*24a0*/  IMAD R22, R26, 0x2, R29 ;  /* 0x000000021a167824 */ /* 0x000fe200078e021d */
[C---:B----4-:R-:W-:Y:S02]  /*24b0*/  LEA R8, P0, R3.reuse, R2, 0x1 ;  /* 0x0000000203087211 */ /* 0x050fe400078008ff */
[----:B------:R-:W-:Y:S02]  /*24c0*/  LEA R20, R28, R3, 0x1 ;  /* 0x000000031c147211 */ /* 0x000fe400078e08ff */
[----:B------:R-:W-:Y:S01]  /*24d0*/  LEA.HI.X.SX32 R9, R3, R0, 0x1, P0 ;  /* 0x0000000003097211 */ /* 0x000fe200000f0eff */
[----:B0-----:R-:W-:Y:S01]  /*24e0*/  IMAD R21, R26, 0x2, R22 ;  /* 0x000000021a157824 */ /* 0x001fe200078e0216 */
[C---:B-1----:R-:W-:Y:S01]  /*24f0*/  LEA R16, P0, R20.reuse, R2, 0x1 ;  /* 0x0000000214107211 */ /* 0x042fe200078008ff */
[----:B-----5:R0:W-:Y:S04]  /*2500*/  STL [R1+0xcc], R27 ;  /* 0x0000cc1b01007387 */ /* 0x0201e80000100800 */
[----:B0-----:R0:W2:Y:S04]  /*2510*/  LDG.E.U16 R27, [R14.64] ;  /* 0x000000060e1b7981 */ /* 0x0010a8000c1e1500 */
[----:B------:R-:W-:Y:S04]  /*2520*/  STL [R1+0x40], R21 ;  /* 0x0000401501007387 */ /* 0x000fe80000100800 */
[----:B---3--:R1:W-:Y:S02]  /*2530*/  STL [R1+0x308], R17 ;  /* 0x0003081101007387 */ /* 0x0083e40000100800 */
[----:B-1----:R-:W-:-:S02]  /*2540*/  LEA.HI.X.SX32 R17, R20, R0, 0x1, P0 ;  /* 0x0000000014117211 */ /* 0x002fc400000f0eff */
[----:B------:R-:W3:Y:S01]  /*2550*/  LDG.E.U16 R20, [R8.64] ;  /* 0x0000000608147981 */ /* 0x000ee2000c1e1500 */
[----:B0-----:R-:W-:-:S04]  /*2560*/  LEA R14, P1, R13, R2, 0x1 ;  /* 0x000000020d0e7211 */ /* 0x001fc800078208ff */
[----:B------:R-:W-:Y:S01]  /*2570*/  LEA.HI.X.SX32 R15, R13, R0, 0x1, P1 ;  /* 0x000000000d0f7211 */ /* 0x000fe200008f0eff */
[----:B--2---:R0:W-:Y:S04]  /*2580*/  STL [R1+0x304], R27 ;  /* 0x0003041b01007387 */ /* 0x0041e80000100800 */
[----:B0-----:R0:W2:Y:S04]  /*2590*/  LDG.E.U16 R27, [R16.64] ;  /* 0x00000006101b7981 */ /* 0x0010a8000c1e1500 */
[----:B---3--:R1:W-:Y:S04]  /*25a0*/  STL [R1+0xc8], R20 ;  /* 0x0000c81401007387 */ /* 0x0083e80000100800 */
[----:B-1----:R1:W3:Y:S01]  /*25b0*/  LDG.E.U16 R20, [R14.64] ;  /* 0x000000060e147981 */ /* 0x0022e2000c1e1500 */
[----:B------:R-:W-:-:S04]  /*25c0*/  IMAD R3, R26, 0x2, R21 ;  /* 0x000000021a037824 */ /* 0x000fc800078e0215 */
[----:B------:R-:W-:Y:S01]  /*25d0*/  IMAD R28, R26, 0x2, R3 ;  /* 0x000000021a1c7824 */ /* 0x000fe200078e0203 */
[----:B------:R-:W-:-:S04]  /*25e0*/  LEA R8, P0, R4, R2, 0x1 ;  /* 0x0000000204087211 */ /* 0x000fc800078008ff */
[----:B------:R-:W-:Y:S02]  /*25f0*/  LEA R21, R26, R28, 0x1 ;  /* 0x0000001c1a157211 */ /* 0x000fe400078e08ff */
[----:B------:R-:W-:-:S03]  /*2600*/  LEA.HI.X.SX32 R9, R4, R0, 0x1, P0 ;  /* 0x0000000004097211 */ /* 0x000fc600000f0eff */
[----:B------:R-:W-:Y:S01]  /*2610*/  IMAD R13, R26, 0x2, R21 ;  /* 0x000000021a0d7824 */ /* 0x000fe200078e0215 */
[----:B0-----:R-:W-:-:S04]  /*2620*/  LEA R16, P0, R25, R2, 0x1 ;  /* 0x0000000219107211 */ /* 0x001fc800078008ff */
[----:B------:R0:W-:Y:S01]  /*2630*/  STL [R1+0x38], R13 ;  /* 0x0000380d01007387 */ /* 0x0001e20000100800 */
[----:B------:R-:W-:Y:S01]  /*2640*/  IMAD R4, R26, 0x2, R13 ;  /* 0x000000021a047824 */ /* 0x000fe200078e020d */
[C---:B-1----:R-:W-:Y:S02]  /*2650*/  LEA R14, P1, R10.reuse, R2, 0x1 ;  /* 0x000000020a0e7211 */ /* 0x042fe400078208ff */
[-C--:B------:R-:W-:Y:S02]  /*2660*/  LEA.HI.X.SX32 R17, R25, R0.reuse, 0x1, P0 ;  /* 0x0000000019117211 */ /* 0x080fe400000f0eff */
[----:B------:R-:W-:-:S03]  /*2670*/  LEA.HI.X.SX32 R15, R10, R0, 0x1, P1 ;  /* 0x000000000a0f7211 */ /* 0x000fc600008f0eff */
[----:B------:R1:W4:Y:S01]  /*2680*/  LDG.E.U16 R25, [R16.64] ;  /* 0x0000000610197981 */ /* 0x000322000c1e1500 */
[----:B0-----:R-:W-:-:S03]  /*2690*/  LEA R13, R26, R4, 0x1 ;  /* 0x000000041a0d7211 */ /* 0x001fc600078e08ff */
[----:B--2---:R0:W-:Y:S04]  /*26a0*/  STL [R1+0x300], R27 ;  /* 0x0003001b01007387 */ /* 0x0041e80000100800 */
[----:B0-----:R0:W2:Y:S02]  /*26b0*/  LDG.E.U16 R27, [R8.64] ;  /* 0x00000006081b7981 */ /* 0x0010a4000c1e1500 */
[C---:B0-----:R-:W-:Y:S02]  /*26c0*/  LEA R8, P0, R6.reuse, R2, 0x1 ;  /* 0x0000000206087211 */ /* 0x041fe400078008ff */
[----:B---3--:R0:W-:Y:S02]  /*26d0*/  STL [R1+0x2fc], R20 ;  /* 0x0002fc1401007387 */ /* 0x0081e40000100800 */
[----:B------:R-:W-:-:S02]  /*26e0*/  LEA.HI.X.SX32 R9, R6, R0, 0x1, P0 ;  /* 0x0000000006097211 */ /* 0x000fc400000f0eff */
[----:B-1----:R-:W-:Y:S01]  /*26f0*/  LEA R16, P0, R24, R2, 0x1 ;  /* 0x0000000218107211 */ /* 0x002fe200078008ff */
[----:B0-----:R-:W-:-:S03]  /*2700*/  IMAD R20, R26, 0x2, R13 ;  /* 0x000000021a147824 */ /* 0x001fc600078e020d */
[----:B------:R-:W-:Y:S01]  /*2710*/  LEA.HI.X.SX32 R17, R24, R0, 0x1, P0 ;  /* 0x0000000018117211 */ /* 0x000fe200000f0eff */
[----:B------:R0:W3:Y:S04]  /*2720*/  LDG.E.U16 R13, [R14.64] ;  /* 0x000000060e0d7981 */ /* 0x0000e8000c1e1500 */
[----:B------:R1:W5:Y:S01]  /*2730*/  LDG.E.U16 R24, [R8.64] ;  /* 0x0000000608187981 */ /* 0x000362000c1e1500 */
[----:B------:R-:W-:-:S05]  /*2740*/  IMAD R10, R26, 0x2, R20 ;  /* 0x000000021a0a7824 */ /* 0x000fca00078e0214 */
[----:B------:R-:W-:Y:S01]  /*2750*/  LEA R6, R26, R10, 0x1 ;  /* 0x0000000a1a067211 */ /* 0x000fe200078e08ff */
[----:B------:R-:W-:Y:S01]  /*2760*/  STL [R1+0x30], R10 ;  /* 0x0000300a01007387 */ /* 0x000fe20000100800 */
[----:B0-----:R-:W-:-:S04]  /*2770*/  LEA R14, P1, R7, R2, 0x1 ;  /* 0x00000002070e7211 */ /* 0x001fc800078208ff */
[----:B------:R-:W-:Y:S02]  /*2780*/  LEA.HI.X.SX32 R15, R7, R0, 0x1, P1 ;  /* 0x00000000070f7211 */ /* 0x000fe400008f0eff */
[----:B-1----:R-:W-:-:S04]  /*2790*/  LEA R8, P0, R11, R2, 0x1 ;  /* 0x000000020b087211 */ /* 0x002fc800078008ff */
[----:B------:R-:W-:Y:S01]  /*27a0*/  LEA.HI.X.SX32 R9, R11, R0, 0x1, P0 ;  /* 0x000000000b097211 */ /* 0x000fe200000f0eff */
[----:B--2---:R0:W-:Y:S02]  /*27b0*/  STL [R1+0xc4], R27 ;  /* 0x0000c41b01007387 */ /* 0x0041e40000100800 */
[----:B0-----:R-:W-:-:S04]  /*27c0*/  IMAD R27, R26, 0x2, R6 ;  /* 0x000000021a1b7824 */ /* 0x001fc800078e0206 */
[C---:B------:R-:W-:Y:S01]  /*27d0*/  IMAD R7, R26.reuse, 0x2, R27 ;  /* 0x000000021a077824 */ /* 0x040fe200078e021b */
[----:B----4-:R0:W-:Y:S04]  /*27e0*/  STL [R1+0x2f8], R25 ;  /* 0x0002f81901007387 */ /* 0x0101e80000100800 */
[C---:B------:R-:W-:Y:S01]  /*27f0*/  LEA R10, R26.reuse, R7, 0x1 ;  /* 0x000000071a0a7211 */ /* 0x040fe200078e08ff */
[----:B---3--:R1:W-:Y:S04]  /*2800*/  STL [R1+0x2f4], R13 ;  /* 0x0002f40d01007387 */ /* 0x0083e80000100800 */
[----:B0-----:R0:W2:Y:S04]  /*2810*/  LDG.E.U16 R25, [R16.64] ;  /* 0x0000000610197981 */ /* 0x0010a8000c1e1500 */
[----:B------:R-:W-:Y:S04]  /*2820*/  STL [R1+0x3c], R10 ;  /* 0x00003c0a01007387 */ /* 0x000fe80000100800 */
[----:B-1----:R1:W3:Y:S04]  /*2830*/  LDG.E.U16 R13, [R14.64] ;  /* 0x000000060e0d7981 */ /* 0x0022e8000c1e1500 */
[----:B-----5:R4:W-:Y:S04]  /*2840*/  STL [R1+0xc0], R24 ;  /* 0x0000c01801007387 */ /* 0x0209e80000100800 */
[----:B----4-:R4:W5:Y:S01]  /*2850*/  LDG.E.U16 R24, [R8.64] ;  /* 0x0000000608187981 */ /* 0x010962000c1e1500 */
[----:B------:R-:W-:Y:S01]  /*2860*/  IMAD R10, R26, 0x2, R10 ;  /* 0x000000021a0a7824 */ /* 0x000fe200078e020a */
[----:B0-----:R-:W-:-:S02]  /*2870*/  LEA R16, P0, R19, R2, 0x1 ;  /* 0x0000000213107211 */ /* 0x001fc400078008ff */
[----:B-1----:R-:W-:Y:S01]  /*2880*/  LEA R14, P1, R18, R2, 0x1 ;  /* 0x00000002120e7211 */ /* 0x002fe200078208ff */
[----:B------:R-:W-:Y:S01]  /*2890*/  IMAD R11, R26, 0x2, R10 ;  /* 0x000000021a0b7824 */ /* 0x000fe200078e020a */
[-C--:B------:R-:W-:Y:S02]  /*28a0*/  LEA.HI.X.SX32 R17, R19, R0.reuse, 0x1, P0 ;  /* 0x0000000013117211 */ /* 0x080fe400000f0eff */
[----:B------:R-:W-:Y:S02]  /*28b0*/  LEA.HI.X.SX32 R15, R18, R0, 0x1, P1 ;  /* 0x00000000120f7211 */ /* 0x000fe400008f0eff */
[----:B----4-:R-:W-:Y:S01]  /*28c0*/  LEA R8, R26, R11, 0x1 ;  /* 0x0000000b1a087211 */ /* 0x010fe200078e08ff */
[----:B------:R0:W4:Y:S01]  /*28d0*/  LDG.E.U16 R16, [R16.64] ;  /* 0x0000000610107981 */ /* 0x000122000c1e1500 */
[----:B------:R-:W-:-:S03]  /*28e0*/  LEA R18, P0, R12, R2, 0x1 ;  /* 0x000000020c127211 */ /* 0x000fc600078008ff */
[----:B------:R-:W-:Y:S01]  /*28f0*/  IMAD R9, R26, 0x2, R8 ;  /* 0x000000021a097824 */ /* 0x000fe200078e0208 */
[----:B------:R-:W-:Y:S01]  /*2900*/  LEA.HI.X.SX32 R19, R12, R0, 0x1, P0 ;  /* 0x000000000c137211 */ /* 0x000fe200000f0eff */
[----:B0-----:R0:W4:Y:S04]  /*2910*/  LDG.E.U16 R17, [R14.64] ;  /* 0x000000060e117981 */ /* 0x001128000c1e1500 */
[----:B--2---:R-:W-:Y:S04]  /*2920*/  STL [R1+0x2f0], R25 ;  /* 0x0002f01901007387 */ /* 0x004fe80000100800 */
[----:B------:R-:W-:Y:S04]  /*2930*/  STL [R1+0x34], R9 ;  /* 0x0000340901007387 */ /* 0x000fe80000100800 */
[----:B---3--:R-:W-:Y:S04]  /*2940*/  STL [R1+0x2ec], R13 ;  /* 0x0002ec0d01007387 */ /* 0x008fe80000100800 */
[----:B-----5:R1:W-:Y:S04]  /*2950*/  STL [R1+0xbc], R24 ;  /* 0x0000bc1801007387 */ /* 0x0203e80000100800 */
[----:B-1----:R-:W2:Y:S01]  /*2960*/  LDG.E.U16 R24, [R18.64] ;  /* 0x0000000612187981 */ /* 0x002ea2000c1e1500 */
[----:B------:R-:W-:-:S05]  /*2970*/  IMAD R25, R26, 0x2, R12 ;  /* 0x000000021a197824 */ /* 0x000fca00078e020c */
[-C--:B0-----:R-:W-:Y:S02]  /*2980*/  LEA R14, P0, R25, R2.reuse, 0x1 ;  /* 0x00000002190e7211 */ /* 0x081fe400078008ff */
[----:B------:R-:W-:Y:S02]  /*2990*/  LEA R12, P1, R23, R2, 0x1 ;  /* 0x00000002170c7211 */ /* 0x000fe400078208ff */
[-C--:B------:R-:W-:Y:S01]  /*29a0*/  LEA.HI.X.SX32 R15, R25, R0.reuse, 0x1, P0 ;  /* 0x00000000190f7211 */ /* 0x080fe200000f0eff */
[----:B----4-:R-:W-:Y:S04]  /*29b0*/  STL [R1+0x2e4], R17 ;  /* 0x0002e41101007387 */ /* 0x010fe80000100800 */
[----:B------:R0:W-:Y:S01]  /*29c0*/  STL [R1+0x2e8], R16 ;  /* 0x0002e81001007387 */ /* 0x0001e20000100800 */
[----:B------:R-:W-:-:S03]  /*29d0*/  LEA.HI.X.SX32 R13, R23, R0, 0x1, P1 ;  /* 0x00000000170d7211 */ /* 0x000fc600008f0eff */
[----:B------:R1:W3:Y:S01]  /*29e0*/  LDG.E.U16 R25, [R14.64] ;  /* 0x000000060e197981 */ /* 0x0002e2000c1e1500 */
[----:B0-----:R-:W-:-:S04]  /*29f0*/  LEA R16, P0, R5, R2, 0x1 ;  /* 0x0000000205107211 */ /* 0x001fc800078008ff */
[----:B------:R-:W-:Y:S02]  /*2a00*/  LEA.HI.X.SX32 R17, R5, R0, 0x1, P0 ;  /* 0x0000000005117211 */ /* 0x000fe400000f0eff */
[----:B-1----:R-:W-:-:S04]  /*2a10*/  LEA R14, P0, R29, R2, 0x1 ;  /* 0x000000021d0e7211 */ /* 0x002fc800078008ff */
[----:B------:R-:W-:Y:S02]  /*2a20*/  LEA.HI.X.SX32 R15, R29, R0, 0x1, P0 ;  /* 0x000000001d0f7211 */ /* 0x000fe400000f0eff */
[----:B------:R-:W4:Y:S04]  /*2a30*/  LDG.E.U16 R29, [R16.64] ;  /* 0x00000006101d7981 */ /* 0x000f28000c1e1500 */
[----:B--2---:R0:W-:Y:S04]  /*2a40*/  STL [R1+0xb8], R24 ;  /* 0x0000b81801007387 */ /* 0x0041e80000100800 */
[----:B0-----:R0:W2:Y:S01]  /*2a50*/  LDG.E.U16 R24, [R12.64] ;  /* 0x000000060c187981 */ /* 0x0010a2000c1e1500 */
        /* <DEDUP_REMOVED lines=8> */
[----:B---3--:R-:W-:Y:S04]  /*2ae0*/  STL [R1+0x2e0], R25 ;  /* 0x0002e01901007387 */ /* 0x008fe80000100800 */
[----:B--2---:R0:W-:Y:S04]  /*2af0*/  STL [R1+0x2dc], R24 ;  /* 0x0002dc1801007387 */ /* 0x0041e80000100800 */
[----:B----4-:R1:W-:Y:S04]  /*2b00*/  STL [R1+0xb4], R29 ;  /* 0x0000b41d01007387 */ /* 0x0103e80000100800 */
[----:B0-----:R-:W2:Y:S04]  /*2b10*/  LDG.E.U16 R24, [R14.64] ;  /* 0x000000060e187981 */ /* 0x001ea8000c1e1500 */
[----:B-1----:R-:W3:Y:S01]  /*2b20*/  LDG.E.U16 R29, [R12.64] ;  /* 0x000000060c1d7981 */ /* 0x002ee2000c1e1500 */
[----:B------:R-:W-:-:S05]  /*2b30*/  IMAD R5, R18, 0x2, R19 ;  /* 0x0000000212057824 */ /* 0x000fca00078e0213 */
[----:B------:R-:W-:Y:S02]  /*2b40*/  LEA R25, R18, R5, 0x1 ;  /* 0x0000000512197211 */ /* 0x000fe400078e08ff */
[----:B------:R-:W-:-:S03]  /*2b50*/  LEA R16, P0, R3, R2, 0x1 ;  /* 0x0000000203107211 */ /* 0x000fc600078008ff */
[----:B------:R-:W-:Y:S01]  /*2b60*/  IMAD R19, R18, 0x2, R25 ;  /* 0x0000000212137824 */ /* 0x000fe200078e0219 */
[----:B------:R-:W-:-:S03]  /*2b70*/  LEA.HI.X.SX32 R17, R3, R0, 0x1, P0 ;  /* 0x0000000003117211 */ /* 0x000fc600000f0eff */
[----:B------:R-:W-:-:S05]  /*2b80*/  IMAD R22, R18, 0x2, R19 ;  /* 0x0000000212167824 */ /* 0x000fca00078e0213 */
[----:B------:R-:W-:Y:S04]  /*2b90*/  STL [R1+0x20], R22 ;  /* 0x0000201601007387 */ /* 0x000fe80000100800 */
[----:B--2---:R-:W-:Y:S04]  /*2ba0*/  STL [R1+0x2d8], R24 ;  /* 0x0002d81801007387 */ /* 0x004fe80000100800 */
[----:B---3--:R0:W-:Y:S04]  /*2bb0*/  STL [R1+0x2d4], R29 ;  /* 0x0002d41d01007387 */ /* 0x0081e80000100800 */
[----:B0-----:R-:W2:Y:S01]  /*2bc0*/  LDG.E.U16 R29, [R16.64] ;  /* 0x00000006101d7981 */ /* 0x001ea2000c1e1500 */
[----:B------:R-:W-:-:S02]  /*2bd0*/  LEA R14, P0, R28, R2, 0x1 ;  /* 0x000000021c0e7211 */ /* 0x000fc400078008ff */
[C---:B------:R-:W-:Y:S02]  /*2be0*/  LEA R12, P1, R21.reuse, R2, 0x1 ;  /* 0x00000002150c7211 */ /* 0x040fe400078208ff */
[-C--:B------:R-:W-:Y:S02]  /*2bf0*/  LEA.HI.X.SX32 R15, R28, R0.reuse, 0x1, P0 ;  /* 0x000000001c0f7211 */ /* 0x080fe400000f0eff */
[----:B------:R-:W-:-:S04]  /*2c00*/  LEA.HI.X.SX32 R13, R21, R0, 0x1, P1 ;  /* 0x00000000150d7211 */ /* 0x000fc800008f0eff */
[----:B------:R-:W3:Y:S01]  /*2c10*/  LDG.E.U16 R15, [R14.64] ;  /* 0x000000060e0f7981 */ /* 0x000ee2000c1e1500 */
[C---:B------:R-:W-:Y:S01]  /*2c20*/  LEA R3, R18.reuse, R22, 0x1 ;  /* 0x0000001612037211 */ /* 0x040fe200078e08ff */
[----:B------:R-:W-:Y:S02]  /*2c30*/  IMAD.MOV.U32 R28, RZ, RZ, c[0x0][0x198] ;  /* 0x00006600ff1c7624 */ /* 0x000fe400078e00ff */
[----:B--2---:R0:W-:Y:S04]  /*2c40*/  STL [R1+0xb0], R29 ;  /* 0x0000b01d01007387 */ /* 0x0041e80000100800 */
[----:B0-----:R-:W2:Y:S01]  /*2c50*/  LDG.E.U16 R29, [R12.64] ;  /* 0x000000060c1d7981 */ /* 0x001ea2000c1e1500 */
[----:B------:R-:W-:Y:S01]  /*2c60*/  IMAD R24, R18, 0x2, R3 ;  /* 0x0000000212187824 */ /* 0x000fe200078e0203 */
[----:B------:R-:W-:-:S04]  /*2c70*/  LEA R16, P0, R4, R2, 0x1 ;  /* 0x0000000204107211 */ /* 0x000fc800078008ff */
[----:B------:R-:W-:Y:S02]  /*2c80*/  LEA R21, R28, R24, 0x1 ;  /* 0x000000181c157211 */ /* 0x000fe400078e08ff */
[----:B------:R-:W-:-:S03]  /*2c90*/  LEA.HI.X.SX32 R17, R4, R0, 0x1, P0 ;  /* 0x0000000004117211 */ /* 0x000fc600000f0eff */
[----:B------:R-:W-:-:S05]  /*2ca0*/  IMAD R22, R28, 0x2, R21 ;  /* 0x000000021c167824 */ /* 0x000fca00078e0215 */
[----:B------:R-:W-:Y:S04]  /*2cb0*/  STL [R1+0x2c], R22 ;  /* 0x00002c1601007387 */ /* 0x000fe80000100800 */
[----:B---3--:R-:W-:Y:S04]  /*2cc0*/  STL [R1+0x2d0], R15 ;  /* 0x0002d00f01007387 */ /* 0x008fe80000100800 */
[----:B--2---:R0:W-:Y:S04]  /*2cd0*/  STL [R1+0x2cc], R29 ;  /* 0x0002cc1d01007387 */ /* 0x0041e80000100800 */
[----:B0-----:R-:W2:Y:S01]  /*2ce0*/  LDG.E.U16 R29, [R16.64] ;  /* 0x00000006101d7981 */ /* 0x001ea2000c1e1500 */
[----:B------:R-:W-:Y:S01]  /*2cf0*/  IMAD R18, R18, 0x2, R4 ;  /* 0x0000000212127824 */ /* 0x000fe200078e0204 */
[----:B------:R-:W-:-:S04]  /*2d00*/  LEA R12, P1, R20, R2, 0x1 ;  /* 0x00000002140c7211 */ /* 0x000fc800078208ff */
[----:B------:R-:W-:Y:S02]  /*2d10*/  LEA R14, P0, R18, R2, 0x1 ;  /* 0x00000002120e7211 */ /* 0x000fe400078008ff */
[-C--:B------:R-:W-:Y:S02]  /*2d20*/  LEA.HI.X.SX32 R13, R20, R0.reuse, 0x1, P1 ;  /* 0x00000000140d7211 */ /* 0x080fe400008f0eff */
[----:B------:R-:W-:-:S06]  /*2d30*/  LEA.HI.X.SX32 R15, R18, R0, 0x1, P0 ;  /* 0x00000000120f7211 */ /* 0x000fcc00000f0eff */
[----:B------:R0:W3:Y:S01]  /*2d40*/  LDG.E.U16 R15, [R14.64] ;  /* 0x000000060e0f7981 */ /* 0x0000e2000c1e1500 */
[----:B------:R-:W-:-:S03]  /*2d50*/  LEA R4, R28, R22, 0x1 ;  /* 0x000000161c047211 */ /* 0x000fc600078e08ff */
[----:B--2---:R1:W-:Y:S04]  /*2d60*/  STL [R1+0xac], R29 ;  /* 0x0000ac1d01007387 */ /* 0x0043e80000100800 */
[----:B-1----:R1:W2:Y:S01]  /*2d70*/  LDG.E.U16 R29, [R12.64] ;  /* 0x000000060c1d7981 */ /* 0x0022a2000c1e1500 */
[----:B------:R-:W-:-:S04]  /*2d80*/  IMAD R22, R28, 0x2, R4 ;  /* 0x000000021c167824 */ /* 0x000fc800078e0204 */
[----:B------:R-:W-:Y:S01]  /*2d90*/  IMAD R20, R28, 0x2, R22 ;  /* 0x000000021c147824 */ /* 0x000fe200078e0216 */
[----:B------:R-:W-:-:S04]  /*2da0*/  LEA R16, P0, R6, R2, 0x1 ;  /* 0x0000000206107211 */ /* 0x000fc800078008ff */
[----:B------:R-:W-:Y:S02]  /*2db0*/  LEA R18, R28, R20, 0x1 ;  /* 0x000000141c127211 */ /* 0x000fe400078e08ff */
[----:B------:R-:W-:Y:S02]  /*2dc0*/  LEA.HI.X.SX32 R17, R6, R0, 0x1, P0 ;  /* 0x0000000006117211 */ /* 0x000fe400000f0eff */
[-C--:B0-----:R-:W-:Y:S01]  /*2dd0*/  LEA R14, P0, R27, R2.reuse, 0x1 ;  /* 0x000000021b0e7211 */ /* 0x081fe200078008ff */
[----:B------:R-:W-:Y:S01]  /*2de0*/  IMAD R6, R28, 0x2, R18 ;  /* 0x000000021c067824 */ /* 0x000fe200078e0212 */
[----:B------:R-:W-:Y:S01]  /*2df0*/  STL [R1+0x24], R18 ;  /* 0x0000241201007387 */ /* 0x000fe20000100800 */
[----:B-1----:R-:W-:-:S03]  /*2e00*/  LEA R12, P1, R7, R2, 0x1 ;  /* 0x00000002070c7211 */ /* 0x002fc600078208ff */
[----:B---3--:R0:W-:Y:S01]  /*2e10*/  STL [R1+0x2c8], R15 ;  /* 0x0002c80f01007387 */ /* 0x0081e20000100800 */
[----:B------:R-:W-:Y:S01]  /*2e20*/  IMAD R13, R28, 0x2, R6 ;  /* 0x000000021c0d7824 */ /* 0x000fe200078e0206 */
[-C--:B------:R-:W-:Y:S02]  /*2e30*/  LEA.HI.X.SX32 R13, R7, R0.reuse, 0x1, P1 ;  /* 0x00000000070d7211 */ /* 0x080fe400008f0eff */
[----:B0-----:R-:W-:-:S05]  /*2e40*/  LEA.HI.X.SX32 R15, R27, R0, 0x1, P0 ;  /* 0x000000001b0f7211 */ /* 0x001fca00000f0eff */
[----:B------:R0:W3:Y:S04]  /*2e50*/  LDG.E.U16 R14, [R14.64] ;  /* 0x000000060e0e7981 */ /* 0x0000e8000c1e1500 */
[----:B0-----:R0:W4:Y:S04]  /*2e60*/  LDG.E.U16 R15, [R12.64] ;  /* 0x000000060c0f7981 */ /* 0x001128000c1e1500 */
[----:B--2---:R1:W-:Y:S04]  /*2e70*/  STL [R1+0x2c4], R29 ;  /* 0x0002c41d01007387 */ /* 0x0043e80000100800 */
[----:B-1----:R1:W2:Y:S02]  /*2e80*/  LDG.E.U16 R29, [R16.64] ;  /* 0x00000006101d7981 */ /* 0x0022a4000c1e1500 */
[----:B-1----:R-:W-:-:S04]  /*2e90*/  LEA R16, P0, R10, R2, 0x1 ;  /* 0x000000020a107211 */ /* 0x002fc800078008ff */
[----:B------:R-:W-:Y:S02]  /*2ea0*/  LEA.HI.X.SX32 R17, R10, R0, 0x1, P0 ;  /* 0x000000000a117211 */ /* 0x000fe400000f0eff */
[CC--:B0-----:R-:W-:Y:S02]  /*2eb0*/  LEA R12, P0, R11.reuse, R2.reuse, 0x1 ;  /* 0x000000020b0c7211 */ /* 0x0c1fe400078008ff */
[C---:B------:R-:W-:Y:S02]  /*2ec0*/  LEA R10, P1, R8.reuse, R2, 0x1 ;  /* 0x00000002080a7211 */ /* 0x040fe400078208ff */
[-C--:B------:R-:W-:Y:S01]  /*2ed0*/  LEA.HI.X.SX32 R13, R11, R0.reuse, 0x1, P0 ;  /* 0x000000000b0d7211 */ /* 0x080fe200000f0eff */
[----:B------:R0:W5:Y:S01]  /*2ee0*/  LDG.E.U16 R17, [R16.64] ;  /* 0x0000000610117981 */ /* 0x000162000c1e1500 */
[----:B------:R-:W-:-:S04]  /*2ef0*/  LEA.HI.X.SX32 R11, R8, R0, 0x1, P1 ;  /* 0x00000000080b7211 */ /* 0x000fc800008f0eff */
[----:B------:R1:W5:Y:S04]  /*2f00*/  LDG.E.U16 R13, [R12.64] ;  /* 0x000000060c0d7981 */ /* 0x000368000c1e1500 */
[----:B------:R-:W5:Y:S01]  /*2f10*/  LDG.E.U16 R11, [R10.64] ;  /* 0x000000060a0b7981 */ /* 0x000f62000c1e1500 */
[----:B------:R-:W-:-:S05]  /*2f20*/  LEA R27, R28, R6, 0x1 ;  /* 0x000000061c1b7211 */ /* 0x000fca00078e08ff */
[----:B------:R-:W-:-:S04]  /*2f30*/  IMAD R18, R28, 0x2, R27 ;  /* 0x000000021c127824 */ /* 0x000fc800078e021b */
[----:B------:R-:W-:-:S05]  /*2f40*/  IMAD R7, R28, 0x2, R18 ;  /* 0x000000021c077824 */ /* 0x000fca00078e0212 */
[----:B------:R0:W-:Y:S02]  /*2f50*/  STL [R1+0x1c], R7 ;  /* 0x00001c0701007387 */ /* 0x0001e40000100800 */
[C---:B0-----:R-:W-:Y:S02]  /*2f60*/  LEA R7, R28.reuse, R7, 0x1 ;  /* 0x000000071c077211 */ /* 0x041fe400078e08ff */
[----:B-1----:R-:W-:Y:S01]  /*2f70*/  LEA R12, P1, R23, R2, 0x1 ;  /* 0x00000002170c7211 */ /* 0x002fe200078208ff */
[----:B--2---:R0:W-:Y:S02]  /*2f80*/  STL [R1+0x2c0], R29 ;  /* 0x0002c01d01007387 */ /* 0x0041e40000100800 */
[C---:B0-----:R-:W-:Y:S02]  /*2f90*/  IMAD R29, R28.reuse, 0x2, R7 ;  /* 0x000000021c1d7824 */ /* 0x041fe400078e0207 */
[----:B----4-:R-:W-:Y:S02]  /*2fa0*/  STL [R1+0x2b8], R15 ;  /* 0x0002b80f01007387 */ /* 0x010fe40000100800 */
[----:B------:R-:W-:-:S02]  /*2fb0*/  IMAD R8, R28, 0x2, R29 ;  /* 0x000000021c087824 */ /* 0x000fc400078e021d */
[----:B---3--:R0:W-:Y:S03]  /*2fc0*/  STL [R1+0x2bc], R14 ;  /* 0x0002bc0e01007387 */ /* 0x0081e60000100800 */
[----:B------:R-:W-:Y:S02]  /*2fd0*/  LEA R16, R28, R8, 0x1 ;  /* 0x000000081c107211 */ /* 0x000fe400078e08ff */
[----:B0-----:R-:W-:-:S03]  /*2fe0*/  LEA R14, P0, R9, R2, 0x1 ;  /* 0x00000002090e7211 */ /* 0x001fc600078008ff */
[----:B------:R-:W-:Y:S01]  /*2ff0*/  STL [R1+0x198], R16 ;  /* 0x0001981001007387 */ /* 0x000fe20000100800 */
[----:B------:R-:W-:-:S03]  /*3000*/  LEA.HI.X.SX32 R15, R9, R0, 0x1, P0 ;  /* 0x00000000090f7211 */ /* 0x000fc600000f0eff */
[----:B-----5:R-:W-:Y:S04]  /*3010*/  STL [R1+0x2b4], R17 ;  /* 0x0002b41101007387 */ /* 0x020fe80000100800 */
[----:B------:R-:W-:Y:S04]  /*3020*/  STL [R1+0x2b0], R13 ;  /* 0x0002b00d01007387 */ /* 0x000fe80000100800 */
[----:B------:R0:W-:Y:S01]  /*3030*/  STL [R1+0x2ac], R11 ;  /* 0x0002ac0b01007387 */ /* 0x0001e20000100800 */
[----:B------:R-:W-:-:S03]  /*3040*/  IMAD R9, R28, 0x2, R16 ;  /* 0x000000021c097824 */ /* 0x000fc600078e0210 */
[----:B0-----:R0:W2:Y:S01]  /*3050*/  LDG.E.U16 R11, [R14.64] ;  /* 0x000000060e0b7981 */ /* 0x0010a2000c1e1500 */
[----:B------:R-:W-:-:S04]  /*3060*/  LEA R16, P0, R26, R2, 0x1 ;  /* 0x000000021a107211 */ /* 0x000fc800078008ff */
[----:B------:R-:W-:-:S05]  /*3070*/  LEA.HI.X.SX32 R17, R26, R0, 0x1, P0 ;  /* 0x000000001a117211 */ /* 0x000fca00000f0eff */
[----:B------:R1:W3:Y:S01]  /*3080*/  LDG.E.U16 R26, [R16.64] ;  /* 0x00000006101a7981 */ /* 0x0002e2000c1e1500 */
[----:B0-----:R-:W-:Y:S02]  /*3090*/  LEA R14, P0, R5, R2, 0x1 ;  /* 0x00000002050e7211 */ /* 0x001fe400078008ff */
[-C--:B------:R-:W-:Y:S02]  /*30a0*/  LEA.HI.X.SX32 R13, R23, R0.reuse, 0x1, P1 ;  /* 0x00000000170d7211 */ /* 0x080fe400008f0eff */
[----:B------:R-:W-:-:S03]  /*30b0*/  LEA.HI.X.SX32 R15, R5, R0, 0x1, P0 ;  /* 0x00000000050f7211 */ /* 0x000fc600000f0eff */
[----:B------:R0:W4:Y:S01]  /*30c0*/  LDG.E.U16 R23, [R12.64] ;  /* 0x000000060c177981 */ /* 0x000122000c1e1500 */
[----:B-1----:R-:W-:-:S04]  /*30d0*/  LEA R16, P0, R25, R2, 0x1 ;  /* 0x0000000219107211 */ /* 0x002fc800078008ff */
[----:B------:R-:W-:Y:S02]  /*30e0*/  LEA.HI.X.SX32 R17, R25, R0, 0x1, P0 ;  /* 0x0000000019117211 */ /* 0x000fe400000f0eff */
[----:B------:R1:W5:Y:S01]  /*30f0*/  LDG.E.U16 R25, [R14.64] ;  /* 0x000000060e197981 */ /* 0x000362000c1e1500 */
[----:B------:R-:W-:-:S05]  /*3100*/  IMAD R10, R28, 0x2, R9 ;  /* 0x000000021c0a7824 */ /* 0x000fca00078e0209 */
[----:B------:R-:W-:Y:S02]  /*3110*/  LEA R10, R28, R10, 0x1 ;  /* 0x0000000a1c0a7211 */ /* 0x000fe400078e08ff */
[----:B0-----:R-:W-:-:S04]  /*3120*/  LEA R12, P1, R19, R2, 0x1 ;  /* 0x00000002130c7211 */ /* 0x001fc800078208ff */
[----:B------:R-:W-:Y:S02]  /*3130*/  LEA.HI.X.SX32 R13, R19, R0, 0x1, P1 ;  /* 0x00000000130d7211 */ /* 0x000fe400008f0eff */
[----:B-1----:R-:W-:-:S04]  /*3140*/  LEA R14, P0, R3, R2, 0x1 ;  /* 0x00000002030e7211 */ /* 0x002fc800078008ff */
[----:B------:R-:W-:Y:S01]  /*3150*/  LEA.HI.X.SX32 R15, R3, R0, 0x1, P0 ;  /* 0x00000000030f7211 */ /* 0x000fe200000f0eff */
[----:B--2---:R0:W-:Y:S02]  /*3160*/  STL [R1+0x2a8], R11 ;  /* 0x0002a80b01007387 */ /* 0x0041e40000100800 */
[----:B0-----:R-:W-:-:S04]  /*3170*/  IMAD R11, R28, 0x2, R10 ;  /* 0x000000021c0b7824 */ /* 0x001fc800078e020a */
[C---:B------:R-:W-:Y:S01]  /*3180*/  IMAD R5, R28.reuse, 0x2, R11 ;  /* 0x000000021c057824 */ /* 0x040fe200078e020b */
[----:B------:R0:W-:Y:S04]  /*3190*/  STL [R1+0x190], R11 ;  /* 0x0001900b01007387 */ /* 0x0001e80000100800 */
[C---:B0-----:R-:W-:Y:S01]  /*31a0*/  LEA R11, R28.reuse, R5, 0x1 ;  /* 0x000000051c0b7211 */ /* 0x041fe200078e08ff */
[----:B---3--:R0:W-:Y:S04]  /*31b0*/  STL [R1+0x2a4], R26 ;  /* 0x0002a41a01007387 */ /* 0x0081e80000100800 */
[----:B------:R-:W-:-:S04]  /*31c0*/  IMAD R11, R28, 0x2, R11 ;  /* 0x000000021c0b7824 */ /* 0x000fc800078e020b */
[----:B------:R-:W-:Y:S01]  /*31d0*/  IMAD R19, R28, 0x2, R11 ;  /* 0x000000021c137824 */ /* 0x000fe200078e020b */
[----:B0-----:R0:W2:Y:S04]  /*31e0*/  LDG.E.U16 R26, [R16.64] ;  /* 0x00000006101a7981 */ /* 0x0010a8000c1e1500 */
[----:B------:R1:W3:Y:S04]  /*31f0*/  LDG.E.U16 R28, [R12.64] ;  /* 0x000000060c1c7981 */ /* 0x0002e8000c1e1500 */
[----:B------:R-:W-:Y:S04]  /*3200*/  STL [R1+0x140], R19 ;  /* 0x0001401301007387 */ /* 0x000fe80000100800 */
[----:B----4-:R-:W-:Y:S04]  /*3210*/  STL [R1+0x2a0], R23 ;  /* 0x0002a01701007387 */ /* 0x010fe80000100800 */
[----:B-----5:R4:W-:Y:S04]  /*3220*/  STL [R1+0x29c], R25 ;  /* 0x00029c1901007387 */ /* 0x0209e80000100800 */
[----:B----4-:R4:W5:Y:S01]  /*3230*/  LDG.E.U16 R25, [R14.64] ;  /* 0x000000060e197981 */ /* 0x010962000c1e1500 */
[----:B------:R-:W-:-:S02]  /*3240*/  MOV R3, c[0x0][0x198] ;  /* 0x0000660000037a02 */ /* 0x000fc40000000f00 */
[----:B0-----:R-:W-:-:S03]  /*3250*/  LEA R16, P0, R24, R2, 0x1 ;  /* 0x0000000218107211 */ /* 0x001fc600078008ff */
[----:B------:R-:W-:Y:S01]  /*3260*/  IMAD R19, R3, 0x2, R19 ;  /* 0x0000000203137824 */ /* 0x000fe200078e0213 */
[----:B------:R-:W-:-:S03]  /*3270*/  LEA.HI.X.SX32 R17, R24, R0, 0x1, P0 ;  /* 0x0000000018117211 */ /* 0x000fc600000f0eff */
[----:B------:R-:W-:Y:S01]  /*3280*/  IMAD R23, R3, 0x2, R19 ;  /* 0x0000000203177824 */ /* 0x000fe200078e0213 */
[----:B------:R-:W-:Y:S02]  /*3290*/  MOV R24, c[0x0][0x198] ;  /* 0x0000660000187a02 */ /* 0x000fe40000000f00 */
[CC--:B-1----:R-:W-:Y:S02]  /*32a0*/  LEA R12, P1, R21.reuse, R2.reuse, 0x1 ;  /* 0x00000002150c7211 */ /* 0x0c2fe400078208ff */
[----:B------:R-:W-:Y:S01]  /*32b0*/  STL [R1+0xc], R23 ;  /* 0x00000c1701007387 */ /* 0x000fe20000100800 */
[C---:B----4-:R-:W-:Y:S02]  /*32c0*/  LEA R14, P0, R4.reuse, R2, 0x1 ;  /* 0x00000002040e7211 */ /* 0x050fe400078008ff */
[-C--:B------:R-:W-:Y:S02]  /*32d0*/  LEA.HI.X.SX32 R13, R21, R0.reuse, 0x1, P1 ;  /* 0x00000000150d7211 */ /* 0x080fe400008f0eff */
[----:B------:R-:W-:Y:S01]  /*32e0*/  LEA.HI.X.SX32 R15, R4, R0, 0x1, P0 ;  /* 0x00000000040f7211 */ /* 0x000fe200000f0eff */
[----:B--2---:R0:W-:Y:S04]  /*32f0*/  STL [R1+0x298], R26 ;  /* 0x0002981a01007387 */ /* 0x0041e80000100800 */
[----:B---3--:R1:W-:Y:S01]  /*3300*/  STL [R1+0x294], R28 ;  /* 0x0002941c01007387 */ /* 0x0083e20000100800 */
[----:B0-----:R-:W-:-:S03]  /*3310*/  IMAD R26, R24, 0x2, R23 ;  /* 0x00000002181a7824 */ /* 0x001fc600078e0217 */
[----:B------:R0:W2:Y:S04]  /*3320*/  LDG.E.U16 R23, [R12.64] ;  /* 0x000000060c177981 */ /* 0x0000a8000c1e1500 */
[----:B-1----:R1:W3:Y:S01]  /*3330*/  LDG.E.U16 R28, [R16.64] ;  /* 0x00000006101c7981 */ /* 0x0022e2000c1e1500 */
[----:B------:R-:W-:Y:S01]  /*3340*/  IMAD R21, R24, 0x2, R26 ;  /* 0x0000000218157824 */ /* 0x000fe200078e021a */
[-C--:B0-----:R-:W-:Y:S02]  /*3350*/  LEA R12, P1, R20, R2.reuse, 0x1 ;  /* 0x00000002140c7211 */ /* 0x081fe400078208ff */
[C---:B-1----:R-:W-:Y:S02]  /*3360*/  LEA R16, P0, R22.reuse, R2, 0x1 ;  /* 0x0000000216107211 */ /* 0x042fe400078008ff */
[----:B------:R0:W-:Y:S02]  /*3370*/  STL [R1+0x138], R21 ;  /* 0x0001381501007387 */ /* 0x0001e40000100800 */
[----:B------:R-:W-:-:S02]  /*3380*/  LEA.HI.X.SX32 R17, R22, R0, 0x1, P0 ;  /* 0x0000000016117211 */ /* 0x000fc400000f0eff */
[----:B-----5:R1:W-:Y:S01]  /*3390*/  STL [R1+0x290], R25 ;  /* 0x0002901901007387 */ /* 0x0203e20000100800 */
[----:B------:R-:W-:-:S03]  /*33a0*/  LEA.HI.X.SX32 R13, R20, R0, 0x1, P1 ;  /* 0x00000000140d7211 */ /* 0x000fc600008f0eff */
[----:B------:R-:W4:Y:S01]  /*33b0*/  LDG.E.U16 R20, [R16.64] ;  /* 0x0000000610147981 */ /* 0x000f22000c1e1500 */
[----:B0-----:R-:W-:-:S03]  /*33c0*/  LEA R21, R24, R21, 0x1 ;  /* 0x0000001518157211 */ /* 0x001fc600078e08ff */
[----:B------:R0:W5:Y:S04]  /*33d0*/  LDG.E.U16 R22, [R12.64] ;  /* 0x000000060c167981 */ /* 0x000168000c1e1500 */
[----:B-1----:R1:W4:Y:S01]  /*33e0*/  LDG.E.U16 R25, [R14.64] ;  /* 0x000000060e197981 */ /* 0x002322000c1e1500 */
[----:B------:R-:W-:-:S05]  /*33f0*/  IMAD R4, R24, 0x2, R21 ;  /* 0x0000000218047824 */ /* 0x000fca00078e0215 */
[----:B------:R-:W-:Y:S01]  /*3400*/  STL [R1+0x8], R4 ;  /* 0x0000080401007387 */ /* 0x000fe20000100800 */
[----:B-1----:R-:W-:-:S04]  /*3410*/  LEA R14, P0, R6, R2, 0x1 ;  /* 0x00000002060e7211 */ /* 0x002fc800078008ff */
[----:B------:R-:W-:Y:S02]  /*3420*/  LEA.HI.X.SX32 R15, R6, R0, 0x1, P0 ;  /* 0x00000000060f7211 */ /* 0x000fe400000f0eff */
[----:B0-----:R-:W-:-:S04]  /*3430*/  LEA R12, P0, R27, R2, 0x1 ;  /* 0x000000021b0c7211 */ /* 0x001fc800078008ff */
[----:B------:R-:W-:Y:S01]  /*3440*/  LEA.HI.X.SX32 R13, R27, R0, 0x1, P0 ;  /* 0x000000001b0d7211 */ /* 0x000fe200000f0eff */
[----:B---3--:R0:W-:Y:S02]  /*3450*/  STL [R1+0x28c], R28 ;  /* 0x00028c1c01007387 */ /* 0x0081e40000100800 */
[----:B0-----:R-:W-:-:S05]  /*3460*/  IMAD R28, R24, 0x2, R4 ;  /* 0x00000002181c7824 */ /* 0x001fca00078e0204 */
[----:B------:R-:W-:-:S05]  /*3470*/  LEA R4, R24, R28, 0x1 ;  /* 0x0000001c18047211 */ /* 0x000fca00078e08ff */
[----:B------:R-:W-:Y:S04]  /*3480*/  STL [R1+0x13c], R4 ;  /* 0x00013c0401007387 */ /* 0x000fe80000100800 */
[----:B--2---:R-:W-:Y:S04]  /*3490*/  STL [R1+0x288], R23 ;  /* 0x0002881701007387 */ /* 0x004fe80000100800 */
[----:B----4-:R0:W-:Y:S04]  /*34a0*/  STL [R1+0x284], R25 ;  /* 0x0002841901007387 */ /* 0x0101e80000100800 */
[----:B------:R1:W-:Y:S04]  /*34b0*/  STL [R1+0x280], R20 ;  /* 0x0002801401007387 */ /* 0x0003e80000100800 */
[----:B0-----:R0:W2:Y:S04]  /*34c0*/  LDG.E.U16 R25, [R14.64] ;  /* 0x000000060e197981 */ /* 0x0010a8000c1e1500 */
[----:B-1----:R1:W3:Y:S01]  /*34d0*/  LDG.E.U16 R20, [R12.64] ;  /* 0x000000060c147981 */ /* 0x0022e2000c1e1500 */
[----:B------:R-:W-:Y:S01]  /*34e0*/  IMAD R23, R24, 0x2, R4 ;  /* 0x0000000218177824 */ /* 0x000fe200078e0204 */
[----:B------:R-:W-:-:S03]  /*34f0*/  LEA R16, P1, R18, R2, 0x1 ;  /* 0x0000000212107211 */ /* 0x000fc600078208ff */
[----:B------:R-:W-:Y:S01]  /*3500*/  IMAD R4, R24, 0x2, R23 ;  /* 0x0000000218047824 */ /* 0x000fe200078e0217 */
[----:B------:R-:W-:Y:S02]  /*3510*/  LEA.HI.X.SX32 R17, R18, R0, 0x1, P1 ;  /* 0x0000000012117211 */ /* 0x000fe400008f0eff */
[C---:B------:R-:W-:Y:S02]  /*3520*/  LEA R6, P0, R7.reuse, R2, 0x1 ;  /* 0x0000000207067211 */ /* 0x040fe400078008ff */
[C---:B------:R-:W-:Y:S02]  /*3530*/  LEA R27, R24.reuse, R4, 0x1 ;  /* 0x00000004181b7211 */ /* 0x040fe400078e08ff */
[----:B------:R-:W-:Y:S01]  /*3540*/  LEA.HI.X.SX32 R7, R7, R0, 0x1, P0 ;  /* 0x0000000007077211 */ /* 0x000fe200000f0eff */
[----:B------:R4:W3:Y:S01]  /*3550*/  LDG.E.U16 R17, [R16.64] ;  /* 0x0000000610117981 */ /* 0x0008e2000c1e1500 */
[----:B-1----:R-:W-:Y:S01]  /*3560*/  LEA R12, P0, R29, R2, 0x1 ;  /* 0x000000021d0c7211 */ /* 0x002fe200078008ff */
[----:B------:R-:W-:-:S02]  /*3570*/  IMAD R4, R24, 0x2, R27 ;  /* 0x0000000218047824 */ /* 0x000fc400078e021b */
[----:B------:R1:W3:Y:S01]  /*3580*/  LDG.E.U16 R18, [R6.64] ;  /* 0x0000000606127981 */ /* 0x0002e2000c1e1500 */
[----:B------:R-:W-:Y:S02]  /*3590*/  LEA.HI.X.SX32 R13, R29, R0, 0x1, P0 ;  /* 0x000000001d0d7211 */ /* 0x000fe400000f0eff */
[C---:B0-----:R-:W-:Y:S01]  /*35a0*/  LEA R14, P1, R8.reuse, R2, 0x1 ;  /* 0x00000002080e7211 */ /* 0x041fe200078208ff */
[----:B------:R-:W-:Y:S04]  /*35b0*/  STL [R1+0x148], R4 ;  /* 0x0001480401007387 */ /* 0x000fe80000100800 */
[----:B-----5:R-:W-:Y:S01]  /*35c0*/  STL [R1+0x27c], R22 ;  /* 0x00027c1601007387 */ /* 0x020fe20000100800 */
[----:B------:R-:W-:-:S05]  /*35d0*/  LEA.HI.X.SX32 R15, R8, R0, 0x1, P1 ;  /* 0x00000000080f7211 */ /* 0x000fca00008f0eff */
[----:B-1----:R0:W5:Y:S01]  /*35e0*/  LDG.E.U16 R7, [R14.64] ;  /* 0x000000060e077981 */ /* 0x002162000c1e1500 */
[----:B----4-:R-:W-:-:S03]  /*35f0*/  IMAD.MOV.U32 R16, RZ, RZ, c[0x0][0x198] ;  /* 0x00006600ff107624 */ /* 0x010fc600078e00ff */
[----:B--2---:R-:W-:Y:S04]  /*3600*/  STL [R1+0x278], R25 ;  /* 0x0002781901007387 */ /* 0x004fe80000100800 */
[----:B---3--:R1:W-:Y:S04]  /*3610*/  STL [R1+0x274], R20 ;  /* 0x0002741401007387 */ /* 0x0083e80000100800 */
[----:B-1----:R1:W2:Y:S01]  /*3620*/  LDG.E.U16 R20, [R12.64] ;  /* 0x000000060c147981 */ /* 0x0022a2000c1e1500 */
[----:B------:R-:W-:-:S05]  /*3630*/  LEA R22, R16, R4, 0x1 ;  /* 0x0000000410167211 */ /* 0x000fca00078e08ff */
[C---:B------:R-:W-:Y:S01]  /*3640*/  IMAD R4, R16.reuse, 0x2, R22 ;  /* 0x0000000210047824 */ /* 0x040fe200078e0216 */
[----:B------:R-:W-:Y:S01]  /*3650*/  LEA R8, P0, R9, R2, 0x1 ;  /* 0x0000000209087211 */ /* 0x000fe200078008ff */
[----:B------:R-:W-:Y:S02]  /*3660*/  IMAD R3, R3, 0x2, R9 ;  /* 0x0000000203037824 */ /* 0x000fe400078e0209 */
[C---:B------:R-:W-:Y:S01]  /*3670*/  IMAD R25, R16.reuse, 0x2, R4 ;  /* 0x0000000210197824 */ /* 0x040fe200078e0204 */
[----:B------:R-:W-:Y:S02]  /*3680*/  LEA.HI.X.SX32 R9, R9, R0, 0x1, P0 ;  /* 0x0000000009097211 */ /* 0x000fe400000f0eff */
[C---:B-1----:R-:W-:Y:S02]  /*3690*/  LEA R12, P0, R3.reuse, R2, 0x1 ;  /* 0x00000002030c7211 */ /* 0x042fe400078008ff */
[----:B------:R-:W-:Y:S01]  /*36a0*/  LEA R4, R16, R25, 0x1 ;  /* 0x0000001910047211 */ /* 0x000fe200078e08ff */
[----:B------:R1:W3:Y:S01]  /*36b0*/  LDG.E.U16 R8, [R8.64] ;  /* 0x0000000608087981 */ /* 0x0002e2000c1e1500 */
[----:B------:R-:W-:-:S03]  /*36c0*/  LEA.HI.X.SX32 R13, R3, R0, 0x1, P0 ;  /* 0x00000000030d7211 */ /* 0x000fc600000f0eff */
[C---:B------:R-:W-:Y:S01]  /*36d0*/  IMAD R6, R16.reuse, 0x2, R4 ;  /* 0x0000000210067824 */ /* 0x040fe200078e0204 */
[----:B------:R4:W-:Y:S04]  /*36e0*/  STL [R1+0x270], R17 ;  /* 0x0002701101007387 */ /* 0x0009e80000100800 */
[----:B------:R-:W-:Y:S01]  /*36f0*/  LEA R29, R16, R6, 0x1 ;  /* 0x00000006101d7211 */ /* 0x000fe200078e08ff */
[----:B-1----:R1:W3:Y:S01]  /*3700*/  LDG.E.U16 R9, [R12.64] ;  /* 0x000000060c097981 */ /* 0x0022e2000c1e1500 */
[----:B0-----:R-:W-:-:S03]  /*3710*/  LEA R14, P1, R10, R2, 0x1 ;  /* 0x000000020a0e7211 */ /* 0x001fc600078208ff */
[----:B----4-:R-:W4:Y:S04]  /*3720*/  LDL.LU R17, [R1+0xc] ;  /* 0x00000c0001117983 */ /* 0x010f280000300800 */
[----:B------:R0:W-:Y:S04]  /*3730*/  STL [R1+0x144], R4 ;  /* 0x0001440401007387 */ /* 0x0001e80000100800 */
[----:B------:R1:W-:Y:S01]  /*3740*/  STL [R1+0x26c], R18 ;  /* 0x00026c1201007387 */ /* 0x0003e20000100800 */
[----:B------:R-:W-:Y:S02]  /*3750*/  LEA.HI.X.SX32 R15, R10, R0, 0x1, P1 ;  /* 0x000000000a0f7211 */ /* 0x000fe400008f0eff */
[----:B0-----:R-:W-:-:S04]  /*3760*/  LEA R4, P0, R5, R2, 0x1 ;  /* 0x0000000205047211 */ /* 0x001fc800078008ff */
[----:B------:R0:W4:Y:S01]  /*3770*/  LDG.E.U16 R15, [R14.64] ;  /* 0x000000060e0f7981 */ /* 0x000122000c1e1500 */
[----:B-1----:R-:W-:-:S04]  /*3780*/  IMAD R18, R16, 0x2, R29 ;  /* 0x0000000210127824 */ /* 0x002fc800078e021d */
[----:B------:R-:W-:Y:S01]  /*3790*/  IMAD R3, R16, 0x2, R18 ;  /* 0x0000000210037824 */ /* 0x000fe200078e0212 */
[----:B--2---:R1:W-:Y:S04]  /*37a0*/  STL [R1+0x268], R20 ;  /* 0x0002681401007387 */ /* 0x0043e80000100800 */
[----:B------:R-:W-:Y:S01]  /*37b0*/  STL [R1+0x17c], R3 ;  /* 0x00017c0301007387 */ /* 0x000fe20000100800 */
[----:B-1----:R-:W-:Y:S02]  /*37c0*/  LEA R20, R24, R5, 0x1 ;  /* 0x0000000518147211 */ /* 0x002fe400078e08ff */
[----:B------:R-:W-:Y:S01]  /*37d0*/  LEA.HI.X.SX32 R5, R5, R0, 0x1, P0 ;  /* 0x0000000005057211 */ /* 0x000fe200000f0eff */
[----:B-----5:R1:W-:Y:S04]  /*37e0*/  STL [R1+0x264], R7 ;  /* 0x0002640701007387 */ /* 0x0203e80000100800 */
[----:B-1----:R1:W2:Y:S01]  /*37f0*/  LDG.E.U16 R7, [R4.64] ;  /* 0x0000000604077981 */ /* 0x0022a2000c1e1500 */
[----:B------:R-:W-:Y:S01]  /*3800*/  IMAD R3, R16, 0x2, R3 ;  /* 0x0000000210037824 */ /* 0x000fe200078e0203 */
[----:B------:R-:W-:-:S02]  /*3810*/  LEA R12, P0, R20, R2, 0x1 ;  /* 0x00000002140c7211 */ /* 0x000fc400078008ff */
[----:B---3--:R-:W-:Y:S01]  /*3820*/  STL [R1+0x25c], R9 ;  /* 0x00025c0901007387 */ /* 0x008fe20000100800 */
[----:B------:R-:W-:Y:S01]  /*3830*/  IMAD R24, R16, 0x2, R3 ;  /* 0x0000000210187824 */ /* 0x000fe200078e0203 */
[----:B------:R-:W-:Y:S02]  /*3840*/  LEA.HI.X.SX32 R13, R20, R0, 0x1, P0 ;  /* 0x00000000140d7211 */ /* 0x000fe400000f0eff */
[----:B------:R3:W-:Y:S02]  /*3850*/  STL [R1+0x260], R8 ;  /* 0x0002600801007387 */ /* 0x0007e40000100800 */
[C---:B------:R-:W-:Y:S02]  /*3860*/  LEA R20, R16.reuse, R24, 0x1 ;  /* 0x0000001810147211 */ /* 0x040fe400078e08ff */
[----:B-1----:R4:W5:Y:S01]  /*3870*/  LDG.E.U16 R5, [R12.64] ;  /* 0x000000060c057981 */ /* 0x002962000c1e1500 */
[-C--:B------:R-:W-:Y:S02]  /*3880*/  LEA R10, P1, R11, R2.reuse, 0x1 ;  /* 0x000000020b0a7211 */ /* 0x080fe400078208ff */
[----:B---3--:R-:W-:Y:S01]  /*3890*/  LEA R8, P0, R19, R2, 0x1 ;  /* 0x0000000213087211 */ /* 0x008fe200078008ff */
[----:B------:R-:W-:-:S03]  /*38a0*/  IMAD R4, R16, 0x2, R20 ;  /* 0x0000000210047824 */ /* 0x000fc600078e0214 */
[----:B------:R-:W-:Y:S02]  /*38b0*/  LEA.HI.X.SX32 R9, R19, R0, 0x1, P0 ;  /* 0x0000000013097211 */ /* 0x000fe400000f0eff */
[----:B----4-:R-:W-:Y:S02]  /*38c0*/  LEA R12, P0, R17, R2, 0x1 ;  /* 0x00000002110c7211 */ /* 0x010fe400078008ff */
[-C--:B------:R-:W-:Y:S02]  /*38d0*/  LEA.HI.X.SX32 R11, R11, R0.reuse, 0x1, P1 ;  /* 0x000000000b0b7211 */ /* 0x080fe400008f0eff */
[----:B------:R-:W-:Y:S02]  /*38e0*/  LEA.HI.X.SX32 R13, R17, R0, 0x1, P0 ;  /* 0x00000000110d7211 */ /* 0x000fe400000f0eff */
[C---:B0-----:R-:W-:Y:S01]  /*38f0*/  LEA R14, P1, R26.reuse, R2, 0x1 ;  /* 0x000000021a0e7211 */ /* 0x041fe200078208ff */
[----:B------:R-:W-:Y:S04]  /*3900*/  STL [R1+0x14c], R4 ;  /* 0x00014c0401007387 */ /* 0x000fe80000100800 */
[----:B------:R0:W-:Y:S04]  /*3910*/  STL [R1+0x258], R15 ;  /* 0x0002580f01007387 */ /* 0x0001e80000100800 */
[----:B------:R1:W3:Y:S04]  /*3920*/  LDG.E.U16 R17, [R8.64] ;  /* 0x0000000608117981 */ /* 0x0002e8000c1e1500 */
[----:B------:R4:W3:Y:S01]  /*3930*/  LDG.E.U16 R16, [R10.64] ;  /* 0x000000060a107981 */ /* 0x0008e2000c1e1500 */
[----:B0-----:R-:W-:-:S03]  /*3940*/  LEA.HI.X.SX32 R15, R26, R0, 0x1, P1 ;  /* 0x000000001a0f7211 */ /* 0x001fc600008f0eff */
[----:B-1----:R0:W3:Y:S04]  /*3950*/  LDG.E.U16 R9, [R12.64] ;  /* 0x000000060c097981 */ /* 0x0020e8000c1e1500 */
[----:B0-----:R-:W3:Y:S04]  /*3960*/  LDG.E.U16 R12, [R14.64] ;  /* 0x000000060e0c7981 */ /* 0x001ee8000c1e1500 */
[----:B--2---:R0:W-:Y:S04]  /*3970*/  STL [R1+0x254], R7 ;  /* 0x0002540701007387 */ /* 0x0041e80000100800 */
[----:B------:R-:W2:Y:S01]  /*3980*/  LDL.LU R13, [R1+0x8] ;  /* 0x00000800010d7983 */ /* 0x000ea20000300800 */
[----:B------:R-:W-:-:S05]  /*3990*/  IMAD.MOV.U32 R19, RZ, RZ, c[0x0][0x198] ;  /* 0x00006600ff137624 */ /* 0x000fca00078e00ff */
[----:B------:R-:W-:Y:S01]  /*39a0*/  LEA R4, R19, R4, 0x1 ;  /* 0x0000000413047211 */ /* 0x000fe200078e08ff */
[----:B------:R-:W-:-:S04]  /*39b0*/  IMAD.MOV.U32 R26, RZ, RZ, c[0x0][0x198] ;  /* 0x00006600ff1a7624 */ /* 0x000fc800078e00ff */
[----:B0-----:R-:W-:Y:S01]  /*39c0*/  IMAD R7, R19, 0x2, R4 ;  /* 0x0000000213077824 */ /* 0x001fe200078e0204 */
[----:B----4-:R-:W-:-:S04]  /*39d0*/  LEA R10, P0, R21, R2, 0x1 ;  /* 0x00000002150a7211 */ /* 0x010fc800078008ff */
[----:B------:R-:W-:Y:S01]  /*39e0*/  LEA R8, R26, R7, 0x1 ;  /* 0x000000071a087211 */ /* 0x000fe200078e08ff */
[----:B-----5:R0:W-:Y:S01]  /*39f0*/  STL [R1+0x250], R5 ;  /* 0x0002500501007387 */ /* 0x0201e20000100800 */
[----:B------:R-:W-:-:S06]  /*3a00*/  LEA.HI.X.SX32 R11, R21, R0, 0x1, P0 ;  /* 0x00000000150b7211 */ /* 0x000fcc00000f0eff */
[----:B------:R1:W4:Y:S01]  /*3a10*/  LDG.E.U16 R11, [R10.64] ;  /* 0x000000060a0b7981 */ /* 0x000322000c1e1500 */
[----:B0-----:R-:W-:-:S05]  /*3a20*/  IMAD R5, R26, 0x2, R8 ;  /* 0x000000021a057824 */ /* 0x001fca00078e0208 */
[----:B------:R-:W-:Y:S04]  /*3a30*/  STL [R1+0x150], R5 ;  /* 0x0001500501007387 */ /* 0x000fe80000100800 */
[----:B---3--:R-:W-:Y:S04]  /*3a40*/  STL [R1+0x248], R17 ;  /* 0x0002481101007387 */ /* 0x008fe80000100800 */
[----:B------:R0:W-:Y:S04]  /*3a50*/  STL [R1+0x24c], R16 ;  /* 0x00024c1001007387 */ /* 0x0001e80000100800 */
[----:B------:R-:W-:Y:S01]  /*3a60*/  STL [R1+0x244], R9 ;  /* 0x0002440901007387 */ /* 0x000fe20000100800 */
[----:B0-----:R-:W-:-:S04]  /*3a70*/  LEA R16, P1, R28, R2, 0x1 ;  /* 0x000000021c107211 */ /* 0x001fc800078208ff */
[----:B------:R-:W-:Y:S01]  /*3a80*/  LEA.HI.X.SX32 R17, R28, R0, 0x1, P1 ;  /* 0x000000001c117211 */ /* 0x000fe200008f0eff */
[----:B------:R0:W-:Y:S01]  /*3a90*/  STL [R1+0x240], R12 ;  /* 0x0002400c01007387 */ /* 0x0001e20000100800 */
[----:B------:R-:W-:Y:S01]  /*3aa0*/  IMAD R19, R19, 0x2, R23 ;  /* 0x0000000213137824 */ /* 0x000fe200078e0217 */
[----:B--2---:R-:W-:-:S04]  /*3ab0*/  LEA R14, P0, R13, R2, 0x1 ;  /* 0x000000020d0e7211 */ /* 0x004fc800078008ff */
[----:B------:R-:W-:Y:S02]  /*3ac0*/  LEA.HI.X.SX32 R15, R13, R0, 0x1, P0 ;  /* 0x000000000d0f7211 */ /* 0x000fe400000f0eff */
[----:B0-----:R-:W-:-:S03]  /*3ad0*/  LEA R12, P0, R23, R2, 0x1 ;  /* 0x00000002170c7211 */ /* 0x001fc600078008ff */
[----:B------:R-:W2:Y:S01]  /*3ae0*/  LDG.E.U16 R28, [R14.64] ;  /* 0x000000060e1c7981 */ /* 0x000ea2000c1e1500 */
[----:B------:R-:W-:-:S03]  /*3af0*/  LEA.HI.X.SX32 R13, R23, R0, 0x1, P0 ;  /* 0x00000000170d7211 */ /* 0x000fc600000f0eff */
[----:B------:R-:W3:Y:S01]  /*3b00*/  LDG.E.U16 R23, [R16.64] ;  /* 0x0000000610177981 */ /* 0x000ee2000c1e1500 */
[----:B------:R-:W-:-:S05]  /*3b10*/  IMAD.MOV.U32 R21, RZ, RZ, c[0x0][0x198] ;  /* 0x00006600ff157624 */ /* 0x000fca00078e00ff */
[----:B------:R-:W-:-:S05]  /*3b20*/  LEA R5, R21, R5, 0x1 ;  /* 0x0000000515057211 */ /* 0x000fca00078e08ff */
[----:B------:R-:W-:-:S04]  /*3b30*/  IMAD R9, R21, 0x2, R5 ;  /* 0x0000000215097824 */ /* 0x000fc800078e0205 */
[C---:B-1----:R-:W-:Y:S01]  /*3b40*/  IMAD R10, R21.reuse, 0x2, R9 ;  /* 0x00000002150a7824 */ /* 0x042fe200078e0209 */
[----:B----4-:R0:W-:Y:S04]  /*3b50*/  STL [R1+0x23c], R11 ;  /* 0x00023c0b01007387 */ /* 0x0101e80000100800 */
[----:B0-----:R-:W-:-:S05]  /*3b60*/  LEA R11, R21, R10, 0x1 ;  /* 0x0000000a150b7211 */ /* 0x001fca00078e08ff */
[----:B------:R-:W-:Y:S04]  /*3b70*/  STL [R1+0x154], R11 ;  /* 0x0001540b01007387 */ /* 0x000fe80000100800 */
[----:B--2---:R-:W-:Y:S04]  /*3b80*/  STL [R1+0x238], R28 ;  /* 0x0002381c01007387 */ /* 0x004fe80000100800 */
[----:B---3--:R0:W-:Y:S04]  /*3b90*/  STL [R1+0x234], R23 ;  /* 0x0002341701007387 */ /* 0x0081e80000100800 */
[----:B0-----:R0:W2:Y:S01]  /*3ba0*/  LDG.E.U16 R23, [R12.64] ;  /* 0x000000060c177981 */ /* 0x0010a2000c1e1500 */
[----:B------:R-:W-:-:S02]  /*3bb0*/  LEA R14, P0, R19, R2, 0x1 ;  /* 0x00000002130e7211 */ /* 0x000fc400078008ff */
[----:B------:R-:W-:Y:S02]  /*3bc0*/  LEA R16, P1, R27, R2, 0x1 ;  /* 0x000000021b107211 */ /* 0x000fe400078208ff */
[-C--:B------:R-:W-:Y:S02]  /*3bd0*/  LEA.HI.X.SX32 R15, R19, R0.reuse, 0x1, P0 ;  /* 0x00000000130f7211 */ /* 0x080fe400000f0eff */
[----:B------:R-:W-:Y:S02]  /*3be0*/  LEA.HI.X.SX32 R17, R27, R0, 0x1, P1 ;  /* 0x000000001b117211 */ /* 0x000fe400008f0eff */
[C---:B0-----:R-:W-:Y:S02]  /*3bf0*/  LEA R12, P0, R22.reuse, R2, 0x1 ;  /* 0x00000002160c7211 */ /* 0x041fe400078008ff */
[----:B------:R0:W3:Y:S02]  /*3c00*/  LDG.E.U16 R15, [R14.64] ;  /* 0x000000060e0f7981 */ /* 0x0000e4000c1e1500 */
[----:B------:R-:W-:Y:S01]  /*3c10*/  LEA.HI.X.SX32 R13, R22, R0, 0x1, P0 ;  /* 0x00000000160d7211 */ /* 0x000fe200000f0eff */
[----:B------:R-:W-:Y:S01]  /*3c20*/  IMAD R11, R21, 0x2, R11 ;  /* 0x00000002150b7824 */ /* 0x000fe200078e020b */
[----:B--2---:R1:W-:Y:S02]  /*3c30*/  STL [R1+0x230], R23 ;  /* 0x0002301701007387 */ /* 0x0043e40000100800 */
[----:B-1----:R-:W-:-:S02]  /*3c40*/  LEA R23, R26, R22, 0x1 ;  /* 0x000000161a177211 */ /* 0x002fc400078e08ff */
[----:B------:R1:W2:Y:S02]  /*3c50*/  LDG.E.U16 R22, [R16.64] ;  /* 0x0000000610167981 */ /* 0x0002a4000c1e1500 */
[----:B-1----:R-:W-:-:S04]  /*3c60*/  LEA R16, P0, R23, R2, 0x1 ;  /* 0x0000000217107211 */ /* 0x002fc800078008ff */
[----:B------:R-:W-:Y:S02]  /*3c70*/  LEA.HI.X.SX32 R17, R23, R0, 0x1, P0 ;  /* 0x0000000017117211 */ /* 0x000fe400000f0eff */
[----:B------:R1:W4:Y:S01]  /*3c80*/  LDG.E.U16 R23, [R12.64] ;  /* 0x000000060c177981 */ /* 0x000322000c1e1500 */
[----:B------:R-:W-:Y:S02]  /*3c90*/  LEA R28, R21, R11, 0x1 ;  /* 0x0000000b151c7211 */ /* 0x000fe400078e08ff */
[----:B0-----:R-:W-:Y:S01]  /*3ca0*/  LEA R14, P1, R25, R2, 0x1 ;  /* 0x00000002190e7211 */ /* 0x001fe200078208ff */
[----:B------:R0:W5:Y:S02]  /*3cb0*/  LDG.E.U16 R17, [R16.64] ;  /* 0x0000000610117981 */ /* 0x000164000c1e1500 */
[----:B------:R-:W-:-:S04]  /*3cc0*/  IMAD R27, R21, 0x2, R28 ;  /* 0x00000002151b7824 */ /* 0x000fc800078e021c */
[----:B------:R-:W-:Y:S01]  /*3cd0*/  IMAD R19, R21, 0x2, R27 ;  /* 0x0000000215137824 */ /* 0x000fe200078e021b */
[----:B-1----:R-:W-:-:S04]  /*3ce0*/  LEA R12, P0, R6, R2, 0x1 ;  /* 0x00000002060c7211 */ /* 0x002fc800078008ff */
[----:B------:R-:W-:Y:S04]  /*3cf0*/  STL [R1+0x170], R19 ;  /* 0x0001701301007387 */ /* 0x000fe80000100800 */
[----:B---3--:R1:W-:Y:S01]  /*3d00*/  STL [R1+0x22c], R15 ;  /* 0x00022c0f01007387 */ /* 0x0083e20000100800 */
[-C--:B------:R-:W-:Y:S02]  /*3d10*/  LEA.HI.X.SX32 R13, R6, R0.reuse, 0x1, P0 ;  /* 0x00000000060d7211 */ /* 0x080fe400000f0eff */
[----:B-1----:R-:W-:Y:S01]  /*3d20*/  LEA.HI.X.SX32 R15, R25, R0, 0x1, P1 ;  /* 0x00000000190f7211 */ /* 0x002fe200008f0eff */
[----:B--2---:R-:W-:Y:S04]  /*3d30*/  STL [R1+0x228], R22 ;  /* 0x0002281601007387 */ /* 0x004fe80000100800 */
[----:B----4-:R1:W-:Y:S04]  /*3d40*/  STL [R1+0x224], R23 ;  /* 0x0002241701007387 */ /* 0x0103e80000100800 */
[----:B-1----:R1:W2:Y:S02]  /*3d50*/  LDG.E.U16 R23, [R14.64] ;  /* 0x000000060e177981 */ /* 0x0022a4000c1e1500 */
[----:B-1----:R-:W-:-:S04]  /*3d60*/  LEA R14, P0, R29, R2, 0x1 ;  /* 0x000000021d0e7211 */ /* 0x002fc800078008ff */
[----:B------:R-:W-:Y:S02]  /*3d70*/  LEA.HI.X.SX32 R15, R29, R0, 0x1, P0 ;  /* 0x000000001d0f7211 */ /* 0x000fe400000f0eff */
[----:B------:R-:W3:Y:S01]  /*3d80*/  LDG.E.U16 R29, [R12.64] ;  /* 0x000000060c1d7981 */ /* 0x000ee2000c1e1500 */
[C---:B------:R-:W-:Y:S01]  /*3d90*/  IMAD R19, R21.reuse, 0x2, R19 ;  /* 0x0000000215137824 */ /* 0x040fe200078e0213 */
[----:B0-----:R-:W-:Y:S02]  /*3da0*/  LEA R16, P1, R18, R2, 0x1 ;  /* 0x0000000212107211 */ /* 0x001fe400078208ff */
[----:B------:R-:W4:Y:S01]  /*3db0*/  LDG.E.U16 R15, [R14.64] ;  /* 0x000000060e0f7981 */ /* 0x000f22000c1e1500 */
[----:B------:R-:W-:-:S05]  /*3dc0*/  IMAD R26, R21, 0x2, R19 ;  /* 0x00000002151a7824 */ /* 0x000fca00078e0213 */
[----:B------:R-:W-:-:S05]  /*3dd0*/  LEA R25, R21, R26, 0x1 ;  /* 0x0000001a15197211 */ /* 0x000fca00078e08ff */
[----:B------:R-:W-:-:S05]  /*3de0*/  IMAD R22, R21, 0x2, R25 ;  /* 0x0000000215167824 */ /* 0x000fca00078e0219 */
[----:B------:R-:W-:Y:S04]  /*3df0*/  STL [R1+0x16c], R22 ;  /* 0x00016c1601007387 */ /* 0x000fe80000100800 */
[----:B-----5:R0:W-:Y:S02]  /*3e00*/  STL [R1+0x220], R17 ;  /* 0x0002201101007387 */ /* 0x0201e40000100800 */
[----:B0-----:R-:W-:Y:S02]  /*3e10*/  LEA.HI.X.SX32 R17, R18, R0, 0x1, P1 ;  /* 0x0000000012117211 */ /* 0x001fe400008f0eff */
[----:B--2---:R-:W-:Y:S04]  /*3e20*/  STL [R1+0x21c], R23 ;  /* 0x00021c1701007387 */ /* 0x004fe80000100800 */
[----:B---3--:R0:W-:Y:S04]  /*3e30*/  STL [R1+0x218], R29 ;  /* 0x0002181d01007387 */ /* 0x0081e80000100800 */
[----:B0-----:R-:W2:Y:S01]  /*3e40*/  LDG.E.U16 R29, [R16.64] ;  /* 0x00000006101d7981 */ /* 0x001ea2000c1e1500 */
[----:B------:R-:W-:-:S05]  /*3e50*/  IMAD R6, R21, 0x2, R22 ;  /* 0x0000000215067824 */ /* 0x000fca00078e0216 */
[----:B------:R-:W-:Y:S02]  /*3e60*/  LEA R22, R21, R6, 0x1 ;  /* 0x0000000615167211 */ /* 0x000fe400078e08ff */
[----:B------:R-:W-:-:S03]  /*3e70*/  LEA R12, P0, R3, R2, 0x1 ;  /* 0x00000002030c7211 */ /* 0x000fc600078008ff */
[----:B------:R-:W-:Y:S01]  /*3e80*/  IMAD R23, R21, 0x2, R22 ;  /* 0x0000000215177824 */ /* 0x000fe200078e0216 */
[----:B------:R-:W-:-:S03]  /*3e90*/  LEA.HI.X.SX32 R13, R3, R0, 0x1, P0 ;  /* 0x00000000030d7211 */ /* 0x000fc600000f0eff */
[----:B------:R-:W-:-:S05]  /*3ea0*/  IMAD R18, R21, 0x2, R23 ;  /* 0x0000000215127824 */ /* 0x000fca00078e0217 */
[----:B------:R-:W-:Y:S04]  /*3eb0*/  STL [R1+0x168], R18 ;  /* 0x0001681201007387 */ /* 0x000fe80000100800 */
[----:B----4-:R-:W-:Y:S04]  /*3ec0*/  STL [R1+0x214], R15 ;  /* 0x0002140f01007387 */ /* 0x010fe80000100800 */
[----:B--2---:R0:W-:Y:S04]  /*3ed0*/  STL [R1+0x210], R29 ;  /* 0x0002101d01007387 */ /* 0x0041e80000100800 */
[----:B0-----:R-:W2:Y:S01]  /*3ee0*/  LDG.E.U16 R29, [R12.64] ;  /* 0x000000060c1d7981 */ /* 0x001ea2000c1e1500 */
[----:B------:R-:W-:-:S02]  /*3ef0*/  LEA R14, P0, R24, R2, 0x1 ;  /* 0x00000002180e7211 */ /* 0x000fc400078008ff */
[----:B------:R-:W-:Y:S02]  /*3f00*/  LEA R16, P1, R20, R2, 0x1 ;  /* 0x0000000214107211 */ /* 0x000fe400078208ff */
        /* <DEDUP_REMOVED lines=16> */
[----:B------:R-:W-:-:S04]  /*4010*/  LEA R14, P0, R7, R2, 0x1 ;  /* 0x00000002070e7211 */ /* 0x000fc800078008ff */
[----:B------:R-:W-:Y:S01]  /*4020*/  LEA.HI.X.SX32 R15, R7, R0, 0x1, P0 ;  /* 0x00000000070f7211 */ /* 0x000fe200000f0eff */
[----:B------:R-:W-:Y:S01]  /*4030*/  IMAD R18, R24, 0x2, R18 ;  /* 0x0000000218127824 */ /* 0x000fe200078e0212 */
[----:B------:R-:W-:-:S04]  /*4040*/  LEA R16, P1, R8, R2, 0x1 ;  /* 0x0000000208107211 */ /* 0x000fc800078208ff */
[C---:B------:R-:W-:Y:S01]  /*4050*/  LEA R4, R24.reuse, R18, 0x1 ;  /* 0x0000001218047211 */ /* 0x040fe200078e08ff */
[----:B--2---:R0:W-:Y:S04]  /*4060*/  STL [R1+0x200], R29 ;  /* 0x0002001d01007387 */ /* 0x0041e80000100800 */
[----:B0-----:R-:W2:Y:S01]  /*4070*/  LDG.E.U16 R29, [R14.64] ;  /* 0x000000060e1d7981 */ /* 0x001ea2000c1e1500 */
[----:B------:R-:W-:Y:S01]  /*4080*/  IMAD R7, R24, 0x2, R4 ;  /* 0x0000000218077824 */ /* 0x000fe200078e0204 */
[C---:B------:R-:W-:Y:S02]  /*4090*/  LEA R12, P0, R5.reuse, R2, 0x1 ;  /* 0x00000002050c7211 */ /* 0x040fe400078008ff */
[-C--:B------:R-:W-:Y:S01]  /*40a0*/  LEA.HI.X.SX32 R17, R8, R0.reuse, 0x1, P1 ;  /* 0x0000000008117211 */ /* 0x080fe200008f0eff */
[----:B------:R-:W-:Y:S01]  /*40b0*/  IMAD R8, R24, 0x2, R7 ;  /* 0x0000000218087824 */ /* 0x000fe200078e0207 */
[----:B------:R-:W-:-:S04]  /*40c0*/  LEA.HI.X.SX32 R13, R5, R0, 0x1, P0 ;  /* 0x00000000050d7211 */ /* 0x000fc800000f0eff */
[----:B------:R-:W-:Y:S04]  /*40d0*/  STL [R1+0x160], R8 ;  /* 0x0001600801007387 */ /* 0x000fe80000100800 */
[----:B------:R0:W3:Y:S04]  /*40e0*/  LDG.E.U16 R17, [R16.64] ;  /* 0x0000000610117981 */ /* 0x0000e8000c1e1500 */
[----:B--2---:R1:W-:Y:S04]  /*40f0*/  STL [R1+0x1fc], R29 ;  /* 0x0001fc1d01007387 */ /* 0x0043e80000100800 */
[----:B-1----:R1:W2:Y:S01]  /*4100*/  LDG.E.U16 R29, [R12.64] ;  /* 0x000000060c1d7981 */ /* 0x0022a2000c1e1500 */
[----:B0-----:R-:W-:-:S02]  /*4110*/  LEA R16, R24, R8, 0x1 ;  /* 0x0000000818107211 */ /* 0x001fc400078e08ff */
[CC--:B------:R-:W-:Y:S02]  /*4120*/  LEA R8, P0, R9.reuse, R2.reuse, 0x1 ;  /* 0x0000000209087211 */ /* 0x0c0fe400078008ff */
[C---:B------:R-:W-:Y:S02]  /*4130*/  LEA R14, P1, R10.reuse, R2, 0x1 ;  /* 0x000000020a0e7211 */ /* 0x040fe400078208ff */
[-C--:B------:R-:W-:Y:S02]  /*4140*/  LEA.HI.X.SX32 R9, R9, R0.reuse, 0x1, P0 ;  /* 0x0000000009097211 */ /* 0x080fe400000f0eff */
[----:B------:R-:W-:Y:S01]  /*4150*/  LEA.HI.X.SX32 R15, R10, R0, 0x1, P1 ;  /* 0x000000000a0f7211 */ /* 0x000fe200008f0eff */
[----:B---3--:R-:W-:Y:S04]  /*4160*/  STL [R1+0x1f8], R17 ;  /* 0x0001f81101007387 */ /* 0x008fe80000100800 */
[----:B-1----:R0:W3:Y:S01]  /*4170*/  LDG.E.U16 R13, [R8.64] ;  /* 0x00000006080d7981 */ /* 0x0020e2000c1e1500 */
[----:B------:R-:W-:-:S03]  /*4180*/  LEA R10, P0, R11, R2, 0x1 ;  /* 0x000000020b0a7211 */ /* 0x000fc600078008ff */
[----:B--2---:R1:W-:Y:S04]  /*4190*/  STL [R1+0x1f4], R29 ;  /* 0x0001f41d01007387 */ /* 0x0043e80000100800 */
[----:B-1----:R1:W2:Y:S01]  /*41a0*/  LDG.E.U16 R29, [R14.64] ;  /* 0x000000060e1d7981 */ /* 0x0022a2000c1e1500 */
[C---:B------:R-:W-:Y:S01]  /*41b0*/  IMAD R5, R24.reuse, 0x2, R16 ;  /* 0x0000000218057824 */ /* 0x040fe200078e0210 */
[----:B------:R-:W-:Y:S02]  /*41c0*/  LEA.HI.X.SX32 R11, R11, R0, 0x1, P0 ;  /* 0x000000000b0b7211 */ /* 0x000fe400000f0eff */
[----:B0-----:R-:W-:Y:S01]  /*41d0*/  LEA R8, P0, R19, R2, 0x1 ;  /* 0x0000000213087211 */ /* 0x001fe200078008ff */
[----:B------:R-:W-:-:S03]  /*41e0*/  IMAD R17, R24, 0x2, R5 ;  /* 0x0000000218117824 */ /* 0x000fc600078e0205 */
[----:B------:R-:W-:Y:S02]  /*41f0*/  LEA.HI.X.SX32 R9, R19, R0, 0x1, P0 ;  /* 0x0000000013097211 */ /* 0x000fe400000f0eff */
[----:B------:R-:W4:Y:S01]  /*4200*/  LDG.E.U16 R19, [R10.64] ;  /* 0x000000060a137981 */ /* 0x000f22000c1e1500 */
[----:B------:R-:W-:-:S05]  /*4210*/  LEA R12, R24, R17, 0x1 ;  /* 0x00000011180c7211 */ /* 0x000fca00078e08ff */
[----:B------:R-:W-:Y:S04]  /*4220*/  STL [R1+0x15c], R12 ;  /* 0x00015c0c01007387 */ /* 0x000fe80000100800 */
[----:B---3--:R-:W-:Y:S01]  /*4230*/  STL [R1+0x1f0], R13 ;  /* 0x0001f00d01007387 */ /* 0x008fe20000100800 */
[----:B-1----:R-:W-:-:S03]  /*4240*/  IMAD R15, R24, 0x2, R12 ;  /* 0x00000002180f7824 */ /* 0x002fc600078e020c */
[----:B--2---:R0:W-:Y:S04]  /*4250*/  STL [R1+0x1ec], R29 ;  /* 0x0001ec1d01007387 */ /* 0x0041e80000100800 */
[----:B0-----:R0:W2:Y:S01]  /*4260*/  LDG.E.U16 R29, [R8.64] ;  /* 0x00000006081d7981 */ /* 0x0010a2000c1e1500 */
[----:B------:R-:W-:Y:S01]  /*4270*/  LEA R12, P1, R6, R2, 0x1 ;  /* 0x00000002060c7211 */ /* 0x000fe200078208ff */
[----:B------:R-:W-:-:S03]  /*4280*/  IMAD R14, R24, 0x2, R15 ;  /* 0x00000002180e7824 */ /* 0x000fc600078e020f */
[----:B------:R-:W-:Y:S02]  /*4290*/  LEA.HI.X.SX32 R13, R6, R0, 0x1, P1 ;  /* 0x00000000060d7211 */ /* 0x000fe400008f0eff */
[----:B------:R-:W-:Y:S01]  /*42a0*/  LEA R6, R24, R14, 0x1 ;  /* 0x0000000e18067211 */ /* 0x000fe200078e08ff */
[----:B----4-:R1:W-:Y:S01]  /*42b0*/  STL [R1+0x1e8], R19 ;  /* 0x0001e81301007387 */ /* 0x0103e20000100800 */
[----:B------:R-:W-:-:S04]  /*42c0*/  LEA R10, P0, R3, R2, 0x1 ;  /* 0x00000002030a7211 */ /* 0x000fc800078008ff */
[----:B------:R-:W-:Y:S01]  /*42d0*/  LEA.HI.X.SX32 R11, R3, R0, 0x1, P0 ;  /* 0x00000000030b7211 */ /* 0x000fe200000f0eff */
[----:B-1----:R-:W-:-:S04]  /*42e0*/  IMAD R19, R24, 0x2, R6 ;  /* 0x0000000218137824 */ /* 0x002fc800078e0206 */
[----:B------:R-:W-:Y:S01]  /*42f0*/  IMAD R3, R24, 0x2, R19 ;  /* 0x0000000218037824 */ /* 0x000fe200078e0213 */
[----:B------:R1:W-:Y:S01]  /*4300*/  STL [R1+0x158], R19 ;  /* 0x0001581301007387 */ /* 0x0003e20000100800 */
[----:B0-----:R-:W-:-:S03]  /*4310*/  LEA R8, P0, R18, R2, 0x1 ;  /* 0x0000000212087211 */ /* 0x001fc600078008ff */
[----:B-1----:R0:W3:Y:S01]  /*4320*/  LDG.E.U16 R19, [R12.64] ;  /* 0x000000060c137981 */ /* 0x0020e2000c1e1500 */
[----:B------:R-:W-:Y:S02]  /*4330*/  LEA.HI.X.SX32 R9, R18, R0, 0x1, P0 ;  /* 0x0000000012097211 */ /* 0x000fe400000f0eff */
[----:B0-----:R-:W-:-:S04]  /*4340*/  LEA R12, P0, R16, R2, 0x1 ;  /* 0x00000002100c7211 */ /* 0x001fc800078008ff */
[----:B------:R-:W-:-:S05]  /*4350*/  LEA.HI.X.SX32 R13, R16, R0, 0x1, P0 ;  /* 0x00000000100d7211 */ /* 0x000fca00000f0eff */
[----:B------:R0:W4:Y:S04]  /*4360*/  LDG.E.U16 R16, [R12.64] ;  /* 0x000000060c107981 */ /* 0x000128000c1e1500 */
[----:B--2---:R1:W-:Y:S04]  /*4370*/  STL [R1+0x1e4], R29 ;  /* 0x0001e41d01007387 */ /* 0x0043e80000100800 */
[----:B-1----:R1:W2:Y:S02]  /*4380*/  LDG.E.U16 R29, [R10.64] ;  /* 0x000000060a1d7981 */ /* 0x0022a4000c1e1500 */
[----:B-1----:R-:W-:-:S04]  /*4390*/  LEA R10, P1, R15, R2, 0x1 ;  /* 0x000000020f0a7211 */ /* 0x002fc800078208ff */
[----:B------:R-:W-:Y:S02]  /*43a0*/  LEA.HI.X.SX32 R11, R15, R0, 0x1, P1 ;  /* 0x000000000f0b7211 */ /* 0x000fe400008f0eff */
[----:B------:R1:W5:Y:S01]  /*43b0*/  LDG.E.U16 R15, [R8.64] ;  /* 0x00000006080f7981 */ /* 0x000362000c1e1500 */
[----:B------:R-:W-:-:S03]  /*43c0*/  LEA R18, R24, R3, 0x1 ;  /* 0x0000000318127211 */ /* 0x000fc600078e08ff */
[----:B---3--:R3:W-:Y:S01]  /*43d0*/  STL [R1+0x1e0], R19 ;  /* 0x0001e01301007387 */ /* 0x0087e20000100800 */
[----:B-1----:R-:W-:Y:S01]  /*43e0*/  LEA R8, P0, R3, R2, 0x1 ;  /* 0x0000000203087211 */ /* 0x002fe200078008ff */
[----:B---3--:R-:W-:-:S03]  /*43f0*/  IMAD R19, R24, 0x2, R18 ;  /* 0x0000000218137824 */ /* 0x008fc600078e0212 */
[----:B------:R-:W-:-:S05]  /*4400*/  LEA.HI.X.SX32 R9, R3, R0, 0x1, P0 ;  /* 0x0000000003097211 */ /* 0x000fca00000f0eff */
[----:B0-----:R0:W3:Y:S02]  /*4410*/  LDG.E.U16 R13, [R8.64] ;  /* 0x00000006080d7981 */ /* 0x0010e4000c1e1500 */
[----:B0-----:R-:W-:-:S04]  /*4420*/  LEA R8, P0, R28, R2, 0x1 ;  /* 0x000000021c087211 */ /* 0x001fc800078008ff */
[----:B------:R-:W-:-:S05]  /*4430*/  LEA.HI.X.SX32 R9, R28, R0, 0x1, P0 ;  /* 0x000000001c097211 */ /* 0x000fca00000f0eff */
[----:B------:R0:W3:Y:S04]  /*4440*/  LDG.E.U16 R28, [R8.64] ;  /* 0x00000006081c7981 */ /* 0x0000e8000c1e1500 */
[----:B--2---:R1:W-:Y:S02]  /*4450*/  STL [R1+0x1dc], R29 ;  /* 0x0001dc1d01007387 */ /* 0x0043e40000100800 */
[----:B-1----:R-:W-:-:S05]  /*4460*/  IMAD R29, R24, 0x2, R19 ;  /* 0x00000002181d7824 */ /* 0x002fca00078e0213 */
[----:B------:R-:W-:Y:S01]  /*4470*/  LEA R12, R24, R29, 0x1 ;  /* 0x0000001d180c7211 */ /* 0x000fe200078e08ff */
[----:B-----5:R1:W-:Y:S04]  /*4480*/  STL [R1+0x1d8], R15 ;  /* 0x0001d80f01007387 */ /* 0x0203e80000100800 */
[----:B-1----:R1:W2:Y:S02]  /*4490*/  LDG.E.U16 R15, [R10.64] ;  /* 0x000000060a0f7981 */ /* 0x0022a4000c1e1500 */
[----:B-1----:R-:W-:-:S04]  /*44a0*/  LEA R10, P1, R12, R2, 0x1 ;  /* 0x000000020c0a7211 */ /* 0x002fc800078208ff */
[----:B------:R-:W-:Y:S01]  /*44b0*/  LEA.HI.X.SX32 R11, R12, R0, 0x1, P1 ;  /* 0x000000000c0b7211 */ /* 0x000fe200008f0eff */
[----:B----4-:R1:W-:Y:S04]  /*44c0*/  STL [R1+0x1d4], R16 ;  /* 0x0001d41001007387 */ /* 0x0103e80000100800 */
[----:B-1----:R1:W4:Y:S02]  /*44d0*/  LDG.E.U16 R16, [R10.64] ;  /* 0x000000060a107981 */ /* 0x002324000c1e1500 */
[----:B-1----:R-:W-:-:S04]  /*44e0*/  LEA R10, P1, R27, R2, 0x1 ;  /* 0x000000021b0a7211 */ /* 0x002fc800078208ff */
[----:B------:R-:W-:Y:S02]  /*44f0*/  LEA.HI.X.SX32 R11, R27, R0, 0x1, P1 ;  /* 0x000000001b0b7211 */ /* 0x000fe400008f0eff */
[----:B0-----:R-:W-:-:S03]  /*4500*/  LEA R8, P0, R26, R2, 0x1 ;  /* 0x000000021a087211 */ /* 0x001fc600078008ff */
[----:B------:R0:W5:Y:S01]  /*4510*/  LDG.E.U16 R3, [R10.64] ;  /* 0x000000060a037981 */ /* 0x000162000c1e1500 */
[----:B------:R-:W-:-:S05]  /*4520*/  LEA.HI.X.SX32 R9, R26, R0, 0x1, P0 ;  /* 0x000000001a097211 */ /* 0x000fca00000f0eff */
[----:B------:R1:W5:Y:S01]  /*4530*/  LDG.E.U16 R26, [R8.64] ;  /* 0x00000006081a7981 */ /* 0x000362000c1e1500 */
[----:B0-----:R-:W-:-:S04]  /*4540*/  LEA R10, P1, R22, R2, 0x1 ;  /* 0x00000002160a7211 */ /* 0x001fc800078208ff */
[----:B------:R-:W-:Y:S02]  /*4550*/  LEA.HI.X.SX32 R11, R22, R0, 0x1, P1 ;  /* 0x00000000160b7211 */ /* 0x000fe400008f0eff */
[----:B-1----:R-:W-:-:S03]  /*4560*/  LEA R8, P0, R21, R2, 0x1 ;  /* 0x0000000215087211 */ /* 0x002fc600078008ff */
[----:B------:R0:W5:Y:S01]  /*4570*/  LDG.E.U16 R22, [R10.64] ;  /* 0x000000060a167981 */ /* 0x000162000c1e1500 */
[----:B------:R-:W-:Y:S02]  /*4580*/  LEA.HI.X.SX32 R9, R21, R0, 0x1, P0 ;  /* 0x0000000015097211 */ /* 0x000fe400000f0eff */
[----:B0-----:R-:W-:-:S04]  /*4590*/  LEA R10, P1, R4, R2, 0x1 ;  /* 0x00000002040a7211 */ /* 0x001fc800078208ff */
[----:B------:R-:W-:Y:S02]  /*45a0*/  LEA.HI.X.SX32 R11, R4, R0, 0x1, P1 ;  /* 0x00000000040b7211 */ /* 0x000fe400008f0eff */
[----:B------:R-:W-:-:S04]  /*45b0*/  LEA R4, P0, R5, R2, 0x1 ;  /* 0x0000000205047211 */ /* 0x000fc800078008ff */
[----:B------:R-:W-:-:S05]  /*45c0*/  LEA.HI.X.SX32 R5, R5, R0, 0x1, P0 ;  /* 0x0000000005057211 */ /* 0x000fca00000f0eff */
[----:B------:R0:W5:Y:S02]  /*45d0*/  LDG.E.U16 R27, [R4.64] ;  /* 0x00000006041b7981 */ /* 0x000164000c1e1500 */
[----:B0-----:R-:W-:-:S04]  /*45e0*/  LEA R4, P0, R18, R2, 0x1 ;  /* 0x0000000212047211 */ /* 0x001fc800078008ff */
[----:B------:R-:W-:Y:S01]  /*45f0*/  LEA.HI.X.SX32 R5, R18, R0, 0x1, P0 ;  /* 0x0000000012057211 */ /* 0x000fe200000f0eff */
[----:B--2---:R0:W-:Y:S04]  /*4600*/  STL [R1+0x1d0], R15 ;  /* 0x0001d00f01007387 */ /* 0x0041e80000100800 */
[----:B---3--:R1:W-:Y:S04]  /*4610*/  STL [R1+0x1c8], R13 ;  /* 0x0001c80d01007387 */ /* 0x0083e80000100800 */
[----:B0-----:R0:W2:Y:S04]  /*4620*/  LDG.E.U16 R15, [R8.64] ;  /* 0x00000006080f7981 */ /* 0x0010a8000c1e1500 */
[----:B-1----:R1:W3:Y:S01]  /*4630*/  LDG.E.U16 R13, [R10.64] ;  /* 0x000000060a0d7981 */ /* 0x0022e2000c1e1500 */
[----:B0-----:R-:W-:-:S04]  /*4640*/  LEA R8, P1, R14, R2, 0x1 ;  /* 0x000000020e087211 */ /* 0x001fc800078208ff */
[----:B------:R-:W-:Y:S01]  /*4650*/  LEA.HI.X.SX32 R9, R14, R0, 0x1, P1 ;  /* 0x000000000e097211 */ /* 0x000fe200008f0eff */
[----:B----4-:R0:W-:Y:S04]  /*4660*/  STL [R1+0x1c4], R16 ;  /* 0x0001c41001007387 */ /* 0x0101e80000100800 */
[----:B------:R4:W-:Y:S04]  /*4670*/  STL [R1+0x1c0], R28 ;  /* 0x0001c01c01007387 */ /* 0x0009e80000100800 */
[----:B0-----:R0:W3:Y:S04]  /*4680*/  LDG.E.U16 R16, [R8.64] ;  /* 0x0000000608107981 */ /* 0x0010e8000c1e1500 */
[----:B----4-:R4:W3:Y:S01]  /*4690*/  LDG.E.U16 R28, [R4.64] ;  /* 0x00000006041c7981 */ /* 0x0108e2000c1e1500 */
[----:B------:R-:W-:Y:S01]  /*46a0*/  IMAD R12, R24, 0x2, R12 ;  /* 0x00000002180c7824 */ /* 0x000fe200078e020c */
[----:B----4-:R-:W-:-:S04]  /*46b0*/  LEA R4, P0, R25, R2, 0x1 ;  /* 0x0000000219047211 */ /* 0x010fc800078008ff */
[C---:B0-----:R-:W-:Y:S02]  /*46c0*/  LEA R8, P1, R12.reuse, R2, 0x1 ;  /* 0x000000020c087211 */ /* 0x041fe400078208ff */
[-C--:B------:R-:W-:Y:S01]  /*46d0*/  LEA.HI.X.SX32 R5, R25, R0.reuse, 0x1, P0 ;  /* 0x0000000019057211 */ /* 0x080fe200000f0eff */
[----:B-----5:R0:W-:Y:S01]  /*46e0*/  STL [R1+0x1bc], R3 ;  /* 0x0001bc0301007387 */ /* 0x0201e20000100800 */
[----:B------:R-:W-:-:S05]  /*46f0*/  LEA.HI.X.SX32 R9, R12, R0, 0x1, P1 ;  /* 0x000000000c097211 */ /* 0x000fca00008f0eff */
[----:B------:R4:W5:Y:S04]  /*4700*/  LDG.E.U16 R21, [R8.64] ;  /* 0x0000000608157981 */ /* 0x000968000c1e1500 */
[----:B0-----:R0:W5:Y:S02]  /*4710*/  LDG.E.U16 R3, [R4.64] ;  /* 0x0000000604037981 */ /* 0x001164000c1e1500 */
[CC--:B0-----:R-:W-:Y:S02]  /*4720*/  LEA R4, P0, R20.reuse, R2.reuse, 0x1 ;  /* 0x0000000214047211 */ /* 0x0c1fe400078008ff */
[----:B----4-:R-:W-:Y:S02]  /*4730*/  LEA R8, P1, R23, R2, 0x1 ;  /* 0x0000000217087211 */ /* 0x010fe400078208ff */
[----:B------:R-:W-:-:S02]  /*4740*/  LEA.HI.X.SX32 R5, R20, R0, 0x1, P0 ;  /* 0x0000000014057211 */ /* 0x000fc400000f0eff */
[----:B------:R-:W4:Y:S01]  /*4750*/  LDL R20, [R1+0x1cc] ;  /* 0x0001cc0001147983 */ /* 0x000f220000100800 */
[----:B------:R-:W-:-:S03]  /*4760*/  LEA.HI.X.SX32 R9, R23, R0, 0x1, P1 ;  /* 0x0000000017097211 */ /* 0x000fc600008f0eff */
[----:B------:R0:W-:Y:S04]  /*4770*/  STL [R1+0x1b8], R26 ;  /* 0x0001b81a01007387 */ /* 0x0001e80000100800 */
[----:B------:R0:W-:Y:S04]  /*4780*/  STL [R1+0x1b4], R22 ;  /* 0x0001b41601007387 */ /* 0x0001e80000100800 */
[----:B------:R-:W4:Y:S04]  /*4790*/  LDL.LU R14, [R1+0x3a0] ;  /* 0x0003a000010e7983 */ /* 0x000f280000300800 */
[----:B-1----:R-:W4:Y:S04]  /*47a0*/  LDL.LU R10, [R1+0x394] ;  /* 0x00039400010a7983 */ /* 0x002f280000300800 */
[----:B0-----:R-:W4:Y:S04]  /*47b0*/  LDL.LU R26, [R1+0x134] ;  /* 0x00013400011a7983 */ /* 0x001f280000300800 */
[----:B------:R0:W4:Y:S04]  /*47c0*/  LDG.E.U16 R11, [R8.64] ;  /* 0x00000006080b7981 */ /* 0x000128000c1e1500 */
[----:B------:R1:W4:Y:S01]  /*47d0*/  LDG.E.U16 R22, [R4.64] ;  /* 0x0000000604167981 */ /* 0x000322000c1e1500 */
[----:B0-----:R-:W-:-:S04]  /*47e0*/  LEA R8, P1, R7, R2, 0x1 ;  /* 0x0000000207087211 */ /* 0x001fc800078208ff */
[----:B------:R-:W-:Y:S01]  /*47f0*/  LEA.HI.X.SX32 R9, R7, R0, 0x1, P1 ;  /* 0x0000000007097211 */ /* 0x000fe200008f0eff */
[----:B--2---:R0:W-:Y:S04]  /*4800*/  STL [R1+0x1b0], R15 ;  /* 0x0001b00f01007387 */ /* 0x0041e80000100800 */
[----:B0-----:R-:W2:Y:S04]  /*4810*/  LDL.LU R15, [R1+0x130] ;  /* 0x00013000010f7983 */ /* 0x001ea80000300800 */
[----:B---3--:R0:W-:Y:S04]  /*4820*/  STL [R1+0x1ac], R13 ;  /* 0x0001ac0d01007387 */ /* 0x0081e80000100800 */
[----:B0-----:R-:W3:Y:S04]  /*4830*/  LDL.LU R13, [R1+0x12c] ;  /* 0x00012c00010d7983 */ /* 0x001ee80000300800 */
[----:B------:R-:W5:Y:S04]  /*4840*/  LDL.LU R23, [R1+0x128] ;  /* 0x0001280001177983 */ /* 0x000f680000300800 */
[----:B------:R-:W5:Y:S04]  /*4850*/  LDL.LU R24, [R1+0x124] ;  /* 0x0001240001187983 */ /* 0x000f680000300800 */
[----:B------:R-:W5:Y:S04]  /*4860*/  LDL.LU R25, [R1+0x120] ;  /* 0x0001200001197983 */ /* 0x000f680000300800 */
[----:B------:R-:W5:Y:S04]  /*4870*/  LDL.LU R18, [R1+0x11c] ;  /* 0x00011c0001127983 */ /* 0x000f680000300800 */
[----:B------:R0:W-:Y:S04]  /*4880*/  STL [R1+0x1a8], R27 ;  /* 0x0001a81b01007387 */ /* 0x0001e80000100800 */
[----:B0-----:R-:W5:Y:S04]  /*4890*/  LDL.LU R27, [R1+0x118] ;  /* 0x00011800011b7983 */ /* 0x001f680000300800 */
[----:B------:R0:W-:Y:S04]  /*48a0*/  STL [R1+0x1a4], R16 ;  /* 0x0001a41001007387 */ /* 0x0001e80000100800 */
[----:B0-----:R-:W5:Y:S04]  /*48b0*/  LDL.LU R16, [R1+0x114] ;  /* 0x0001140001107983 */ /* 0x001f680000300800 */
[----:B------:R0:W-:Y:S04]  /*48c0*/  STL [R1+0x1a0], R28 ;  /* 0x0001a01c01007387 */ /* 0x0001e80000100800 */
[----:B0-----:R0:W5:Y:S01]  /*48d0*/  LDG.E.U16 R28, [R8.64] ;  /* 0x00000006081c7981 */ /* 0x001162000c1e1500 */
[----:B-1----:R-:W-:-:S04]  /*48e0*/  LEA R4, P0, R17, R2, 0x1 ;  /* 0x0000000211047211 */ /* 0x002fc800078008ff */
[----:B------:R-:W-:Y:S02]  /*48f0*/  LEA.HI.X.SX32 R5, R17, R0, 0x1, P0 ;  /* 0x0000000011057211 */ /* 0x000fe400000f0eff */
[----:B0-----:R-:W-:-:S03]  /*4900*/  LEA R8, P1, R6, R2, 0x1 ;  /* 0x0000000206087211 */ /* 0x001fc600078208ff */
[----:B------:R0:W5:Y:S01]  /*4910*/  LDG.E.U16 R17, [R4.64] ;  /* 0x0000000604117981 */ /* 0x000162000c1e1500 */
[----:B------:R-:W-:Y:S01]  /*4920*/  IMAD.MOV.U32 R7, RZ, RZ, c[0x0][0x198] ;  /* 0x00006600ff077624 */ /* 0x000fe200078e00ff */
[----:B------:R-:W-:-:S05]  /*4930*/  LEA.HI.X.SX32 R9, R6, R0, 0x1, P1 ;  /* 0x0000000006097211 */ /* 0x000fca00008f0eff */
[----:B------:R1:W5:Y:S01]  /*4940*/  LDG.E.U16 R6, [R8.64] ;  /* 0x0000000608067981 */ /* 0x000362000c1e1500 */
[----:B0-----:R-:W-:-:S04]  /*4950*/  LEA R4, P0, R19, R2, 0x1 ;  /* 0x0000000213047211 */ /* 0x001fc800078008ff */
[----:B------:R-:W-:Y:S01]  /*4960*/  LEA.HI.X.SX32 R5, R19, R0, 0x1, P0 ;  /* 0x0000000013057211 */ /* 0x000fe200000f0eff */
[----:B----4-:R-:W-:Y:S04]  /*4970*/  STS.U16 [R20], R14 ;  /* 0x0000000e14007388 */ /* 0x010fe80000000400 */
[----:B------:R-:W-:Y:S04]  /*4980*/  STS.U16 [R20+0x400], R10 ;  /* 0x0004000a14007388 */ /* 0x000fe80000000400 */
[----:B------:R-:W-:Y:S04]  /*4990*/  STS.U16 [R20+0x800], R26 ;  /* 0x0008001a14007388 */ /* 0x000fe80000000400 */
[----:B--2---:R-:W-:Y:S04]  /*49a0*/  STS.U16 [R20+0xc00], R15 ;  /* 0x000c000f14007388 */ /* 0x004fe80000000400 */
[----:B---3--:R-:W-:Y:S04]  /*49b0*/  STS.U16 [R20+0x1000], R13 ;  /* 0x0010000d14007388 */ /* 0x008fe80000000400 */
[----:B-----5:R-:W-:Y:S04]  /*49c0*/  STS.U16 [R20+0x1400], R23 ;  /* 0x0014001714007388 */ /* 0x020fe80000000400 */
[----:B------:R-:W-:Y:S04]  /*49d0*/  STS.U16 [R20+0x1800], R24 ;  /* 0x0018001814007388 */ /* 0x000fe80000000400 */
[----:B------:R-:W-:Y:S04]  /*49e0*/  STL [R1+0x125c], R28 ;  /* 0x00125c1c01007387 */ /* 0x000fe80000100800 */
[----:B------:R-:W-:Y:S04]  /*49f0*/  STL [R1+0x128c], R29 ;  /* 0x00128c1d01007387 */ /* 0x000fe80000100800 */
[----:B------:R-:W-:Y:S04]  /*4a00*/  STL [R1+0x19c], R21 ;  /* 0x00019c1501007387 */ /* 0x000fe80000100800 */
[----:B------:R0:W-:Y:S02]  /*4a10*/  STL [R1+0x194], R3 ;  /* 0x0001940301007387 */ /* 0x0001e40000100800 */
[----:B0-----:R-:W-:-:S02]  /*4a20*/  LEA R3, R7, R12, 0x1 ;  /* 0x0000000c07037211 */ /* 0x001fc400078e08ff */
[----:B------:R0:W2:Y:S04]  /*4a30*/  LDG.E.U16 R12, [R4.64] ;  /* 0x00000006040c7981 */ /* 0x0000a8000c1e1500 */
[----:B------:R3:W-:Y:S01]  /*4a40*/  STL [R1+0x18c], R11 ;  /* 0x00018c0b01007387 */ /* 0x0007e20000100800 */
[----:B0-----:R-:W-:-:S04]  /*4a50*/  LEA R4, P0, R3, R2, 0x1 ;  /* 0x0000000203047211 */ /* 0x001fc800078008ff */
[----:B------:R-:W-:Y:S01]  /*4a60*/  LEA.HI.X.SX32 R5, R3, R0, 0x1, P0 ;  /* 0x0000000003057211 */ /* 0x000fe200000f0eff */
[----:B---3--:R-:W3:Y:S04]  /*4a70*/  LDL.LU R11, [R1+0x110] ;  /* 0x00011000010b7983 */ /* 0x008ee80000300800 */
[----:B------:R-:W4:Y:S04]  /*4a80*/  LDG.E.U16 R4, [R4.64] ;  /* 0x0000000604047981 */ /* 0x000f28000c1e1500 */
[----:B------:R-:W5:Y:S04]  /*4a90*/  LDL.LU R21, [R1+0x10c] ;  /* 0x00010c0001157983 */ /* 0x000f680000300800 */
[----:B------:R0:W-:Y:S04]  /*4aa0*/  STL [R1+0x188], R22 ;  /* 0x0001881601007387 */ /* 0x0001e80000100800 */
[----:B0-----:R-:W5:Y:S04]  /*4ab0*/  LDL.LU R22, [R1+0x108] ;  /* 0x0001080001167983 */ /* 0x001f680000300800 */
[----:B------:R-:W5:Y:S04]  /*4ac0*/  LDL.LU R15, [R1+0x104] ;  /* 0x00010400010f7983 */ /* 0x000f680000300800 */
[----:B------:R-:W5:Y:S04]  /*4ad0*/  LDL.LU R14, [R1+0x100] ;  /* 0x00010000010e7983 */ /* 0x000f680000300800 */
[----:B------:R-:W5:Y:S04]  /*4ae0*/  LDL.LU R10, [R1+0xfc] ;  /* 0x0000fc00010a7983 */ /* 0x000f680000300800 */
[----:B------:R-:W5:Y:S04]  /*4af0*/  LDL.LU R26, [R1+0xf8] ;  /* 0x0000f800011a7983 */ /* 0x000f680000300800 */
[----:B------:R-:W5:Y:S04]  /*4b00*/  LDL.LU R13, [R1+0xf4] ;  /* 0x0000f400010d7983 */ /* 0x000f680000300800 */
[----:B------:R-:W5:Y:S04]  /*4b10*/  LDL.LU R24, [R1+0xf0] ;  /* 0x0000f00001187983 */ /* 0x000f680000300800 */
[----:B------:R-:W-:Y:S04]  /*4b20*/  STL [R1+0x184], R17 ;  /* 0x0001841101007387 */ /* 0x000fe80000100800 */
[----:B------:R-:W5:Y:S04]  /*4b30*/  LDL.LU R19, [R1+0xec] ;  /* 0x0000ec0001137983 */ /* 0x000f680000300800 */
[----:B-1----:R-:W5:Y:S04]  /*4b40*/  LDL.LU R8, [R1+0xe8] ;  /* 0x0000e80001087983 */ /* 0x002f680000300800 */
[----:B------:R0:W-:Y:S04]  /*4b50*/  STL [R1+0x180], R6 ;  /* 0x0001800601007387 */ /* 0x0001e80000100800 */
[----:B------:R-:W5:Y:S04]  /*4b60*/  LDL.LU R9, [R1+0xe4] ;  /* 0x0000e40001097983 */ /* 0x000f680000300800 */
[----:B------:R1:W-:Y:S04]  /*4b70*/  STS.U16 [R20+0x1c00], R25 ;  /* 0x001c001914007388 */ /* 0x0003e80000000400 */
[----:B0-----:R-:W5:Y:S04]  /*4b80*/  LDL.LU R6, [R1+0xe0] ;  /* 0x0000e00001067983 */ /* 0x001f680000300800 */
[----:B------:R0:W-:Y:S04]  /*4b90*/  STS.U16 [R20+0x2000], R18 ;  /* 0x0020001214007388 */ /* 0x0001e80000000400 */
[----:B-1----:R-:W5:Y:S04]  /*4ba0*/  LDL.LU R25, [R1+0xdc] ;  /* 0x0000dc0001197983 */ /* 0x002f680000300800 */
[----:B------:R1:W-:Y:S04]  /*4bb0*/  STS.U16 [R20+0x2400], R27 ;  /* 0x0024001b14007388 */ /* 0x0003e80000000400 */
[----:B0-----:R-:W5:Y:S04]  /*4bc0*/  LDL.LU R18, [R1+0xd8] ;  /* 0x0000d80001127983 */ /* 0x001f680000300800 */
[----:B------:R0:W-:Y:S01]  /*4bd0*/  STS.U16 [R20+0x2800], R16 ;  /* 0x0028001014007388 */ /* 0x0001e20000000400 */
[----:B------:R-:W-:-:S03]  /*4be0*/  IMAD R3, R7, 0x2, R3 ;  /* 0x0000000207037824 */ /* 0x000fc600078e0203 */
[----:B--2---:R-:W-:Y:S04]  /*4bf0*/  STL [R1+0x178], R12 ;  /* 0x0001780c01007387 */ /* 0x004fe80000100800 */
[----:B-1----:R-:W2:Y:S04]  /*4c00*/  LDL.LU R27, [R1+0xd4] ;  /* 0x0000d400011b7983 */ /* 0x002ea80000300800 */
[----:B0-----:R-:W2:Y:S04]  /*4c10*/  LDL.LU R16, [R1+0xd0] ;  /* 0x0000d00001107983 */ /* 0x001ea80000300800 */
[----:B---3--:R0:W-:Y:S04]  /*4c20*/  STS.U16 [R20+0x2c00], R11 ;  /* 0x002c000b14007388 */ /* 0x0081e80000000400 */
[----:B0-----:R-:W3:Y:S04]  /*4c30*/  LDL.LU R11, [R1+0xa8] ;  /* 0x0000a800010b7983 */ /* 0x001ee80000300800 */
[----:B------:R-:W3:Y:S04]  /*4c40*/  LDL.LU R17, [R1+0xcc] ;  /* 0x0000cc0001117983 */ /* 0x000ee80000300800 */
[----:B----4-:R-:W-:Y:S04]  /*4c50*/  STL [R1+0x174], R4 ;  /* 0x0001740401007387 */ /* 0x010fe80000100800 */
[----:B------:R-:W4:Y:S04]  /*4c60*/  LDL.LU R29, [R1+0xc8] ;  /* 0x0000c800011d7983 */ /* 0x000f280000300800 */
[----:B------:R-:W4:Y:S04]  /*4c70*/  LDL.LU R28, [R1+0xc4] ;  /* 0x0000c400011c7983 */ /* 0x000f280000300800 */
[----:B-----5:R0:W-:Y:S04]  /*4c80*/  STS.U16 [R20+0x3000], R21 ;  /* 0x0030001514007388 */ /* 0x0201e80000000400 */
[----:B------:R-:W5:Y:S04]  /*4c90*/  LDL.LU R23, [R1+0xc0] ;  /* 0x0000c00001177983 */ /* 0x000f680000300800 */
[----:B------:R1:W-:Y:S04]  /*4ca0*/  STS.U16 [R20+0x3400], R22 ;  /* 0x0034001614007388 */ /* 0x0003e80000000400 */
[----:B0-----:R-:W5:Y:S04]  /*4cb0*/  LDL.LU R21, [R1+0xbc] ;  /* 0x0000bc0001157983 */ /* 0x001f680000300800 */
[----:B------:R0:W-:Y:S04]  /*4cc0*/  STS.U16 [R20+0x3800], R15 ;  /* 0x0038000f14007388 */ /* 0x0001e80000000400 */
[----:B-1----:R-:W5:Y:S04]  /*4cd0*/  LDL.LU R22, [R1+0xb8] ;  /* 0x0000b80001167983 */ /* 0x002f680000300800 */
[----:B------:R-:W-:Y:S04]  /*4ce0*/  STS.U16 [R20+0x3c00], R14 ;  /* 0x003c000e14007388 */ /* 0x000fe80000000400 */
[----:B0-----:R-:W5:Y:S04]  /*4cf0*/  LDL.LU R15, [R1+0xb4] ;  /* 0x0000b400010f7983 */ /* 0x001f680000300800 */
[----:B------:R0:W-:Y:S04]  /*4d00*/  STS.U16 [R20+0x4000], R10 ;  /* 0x0040000a14007388 */ /* 0x0001e80000000400 */
[----:B------:R-:W-:Y:S04]  /*4d10*/  STS.U16 [R20+0x4400], R26 ;  /* 0x0044001a14007388 */ /* 0x000fe80000000400 */
[----:B------:R-:W-:Y:S04]  /*4d20*/  STS.U16 [R20+0x4800], R13 ;  /* 0x0048000d14007388 */ /* 0x000fe80000000400 */
[----:B------:R-:W5:Y:S04]  /*4d30*/  LDL.LU R7, [R1+0xb0] ;  /* 0x0000b00001077983 */ /* 0x000f680000300800 */
[----:B0-----:R-:W5:Y:S04]  /*4d40*/  LDL.LU R10, [R1+0xac] ;  /* 0x0000ac00010a7983 */ /* 0x001f680000300800 */
[----:B------:R0:W-:Y:S04]  /*4d50*/  STS.U16 [R20+0x4c00], R24 ;  /* 0x004c001814007388 */ /* 0x0001e80000000400 */
[----:B0-----:R-:W5:Y:S04]  /*4d60*/  LDL.LU R24, [R1+0xa4] ;  /* 0x0000a40001187983 */ /* 0x001f680000300800 */
[----:B------:R-:W5:Y:S04]  /*4d70*/  LDL.LU R14, [R1+0xa0] ;  /* 0x0000a000010e7983 */ /* 0x000f680000300800 */
[----:B------:R-:W5:Y:S04]  /*4d80*/  LDL.LU R26, [R1+0x9c] ;  /* 0x00009c00011a7983 */ /* 0x000f680000300800 */
[----:B------:R-:W5:Y:S04]  /*4d90*/  LDL.LU R13, [R1+0x98] ;  /* 0x00009800010d7983 */ /* 0x000f680000300800 */
[----:B------:R-:W-:Y:S04]  /*4da0*/  STS.U16 [R20+0x5000], R19 ;  /* 0x0050001314007388 */ /* 0x000fe80000000400 */
[----:B------:R-:W-:Y:S04]  /*4db0*/  STS.U16 [R20+0x5400], R8 ;  /* 0x0054000814007388 */ /* 0x000fe80000000400 */
[----:B------:R-:W-:Y:S04]  /*4dc0*/  STS.U16 [R20+0x5800], R9 ;  /* 0x0058000914007388 */ /* 0x000fe80000000400 */
[----:B------:R-:W-:Y:S04]  /*4dd0*/  STS.U16 [R20+0x5c00], R6 ;  /* 0x005c000614007388 */ /* 0x000fe80000000400 */
[----:B------:R-:W-:Y:S04]  /*4de0*/  STS.U16 [R20+0x6000], R25 ;  /* 0x0060001914007388 */ /* 0x000fe80000000400 */
[----:B------:R-:W-:Y:S04]  /*4df0*/  STS.U16 [R20+0x6400], R18 ;  /* 0x0064001214007388 */ /* 0x000fe80000000400 */
[----:B--2---:R-:W-:Y:S04]  /*4e00*/  STS.U16 [R20+0x6800], R27 ;  /* 0x0068001b14007388 */ /* 0x004fe80000000400 */
[----:B------:R0:W-:Y:S04]  /*4e10*/  STS.U16 [R20+0x6c00], R16 ;  /* 0x006c001014007388 */ /* 0x0001e80000000400 */
[----:B0-----:R-:W2:Y:S04]  /*4e20*/  LDL.LU R16, [R1+0x94] ;  /* 0x0000940001107983 */ /* 0x001ea80000300800 */
[----:B------:R-:W2:Y:S04]  /*4e30*/  LDL.LU R25, [R1+0x90] ;  /* 0x0000900001197983 */ /* 0x000ea80000300800 */
[----:B------:R-:W2:Y:S04]  /*4e40*/  LDL.LU R18, [R1+0x8c] ;  /* 0x00008c0001127983 */ /* 0x000ea80000300800 */
[----:B------:R-:W2:Y:S04]  /*4e50*/  LDL.LU R27, [R1+0x88] ;  /* 0x00008800011b7983 */ /* 0x000ea80000300800 */
[----:B---3--:R-:W-:Y:S04]  /*4e60*/  STS.U16 [R20+0x7000], R17 ;  /* 0x0070001114007388 */ /* 0x008fe80000000400 */
[----:B----4-:R-:W-:Y:S04]  /*4e70*/  STS.U16 [R20+0x7400], R29 ;  /* 0x0074001d14007388 */ /* 0x010fe80000000400 */
[----:B------:R-:W-:Y:S01]  /*4e80*/  STS.U16 [R20+0x7800], R28 ;  /* 0x0078001c14007388 */ /* 0x000fe20000000400 */
[----:B------:R-:W-:-:S03]  /*4e90*/  LEA R4, P0, R11, R2, 0x1 ;  /* 0x000000020b047211 */ /* 0x000fc600078008ff */
[----:B-----5:R-:W-:Y:S01]  /*4ea0*/  STS.U16 [R20+0x7c00], R23 ;  /* 0x007c001714007388 */ /* 0x020fe20000000400 */
[----:B------:R-:W-:-:S03]  /*4eb0*/  LEA.HI.X.SX32 R5, R11, R0, 0x1, P0 ;  /* 0x000000000b057211 */ /* 0x000fc600000f0eff */
[----:B------:R-:W-:Y:S04]  /*4ec0*/  STS.U16 [R20+0x8000], R21 ;  /* 0x0080001514007388 */ /* 0x000fe80000000400 */
[----:B------:R-:W-:Y:S04]  /*4ed0*/  STS.U16 [R20+0x8400], R22 ;  /* 0x0084001614007388 */ /* 0x000fe80000000400 */
[----:B------:R0:W-:Y:S04]  /*4ee0*/  STS.U16 [R20+0x8800], R15 ;  /* 0x0088000f14007388 */ /* 0x0001e80000000400 */
[----:B0-----:R-:W3:Y:S04]  /*4ef0*/  LDL.LU R15, [R1+0x84] ;  /* 0x00008400010f7983 */ /* 0x001ee80000300800 */
[----:B------:R-:W4:Y:S04]  /*4f00*/  LDL.LU R23, [R1+0x80] ;  /* 0x0000800001177983 */ /* 0x000f280000300800 */
[----:B------:R-:W-:Y:S04]  /*4f10*/  STS.U16 [R20+0x8c00], R7 ;  /* 0x008c000714007388 */ /* 0x000fe80000000400 */
[----:B------:R-:W5:Y:S04]  /*4f20*/  LDL.LU R21, [R1+0x7c] ;  /* 0x00007c0001157983 */ /* 0x000f680000300800 */
[----:B------:R0:W-:Y:S04]  /*4f30*/  STS.U16 [R20+0x9000], R10 ;  /* 0x0090000a14007388 */ /* 0x0001e80000000400 */
[----:B------:R-:W5:Y:S01]  /*4f40*/  LDL.LU R22, [R1+0x78] ;  /* 0x0000780001167983 */ /* 0x000f620000300800 */
[----:B0-----:R-:W-:-:S03]  /*4f50*/  LEA R10, P0, R24, R2, 0x1 ;  /* 0x00000002180a7211 */ /* 0x001fc600078008ff */
[----:B------:R0:W-:Y:S01]  /*4f60*/  STL.64 [R1+0x130], R4 ;  /* 0x0001300401007387 */ /* 0x0001e20000100a00 */
[----:B------:R-:W-:-:S03]  /*4f70*/  LEA.HI.X.SX32 R11, R24, R0, 0x1, P0 ;  /* 0x00000000180b7211 */ /* 0x000fc600000f0eff */
[----:B------:R-:W5:Y:S01]  /*4f80*/  LDL.LU R24, [R1+0x74] ;  /* 0x0000740001187983 */ /* 0x000f620000300800 */
[-C--:B------:R-:W-:Y:S02]  /*4f90*/  LEA R8, P1, R14, R2.reuse, 0x1 ;  /* 0x000000020e087211 */ /* 0x080fe400078208ff */
[----:B------:R-:W-:Y:S01]  /*4fa0*/  LEA R6, P2, R26, R2, 0x1 ;  /* 0x000000021a067211 */ /* 0x000fe200078408ff */
[----:B------:R-:W5:Y:S01]  /*4fb0*/  LDL.LU R20, [R1+0x70] ;  /* 0x0000700001147983 */ /* 0x000f620000300800 */
[----:B------:R-:W-:Y:S02]  /*4fc0*/  LEA.HI.X.SX32 R9, R14, R0, 0x1, P1 ;  /* 0x000000000e097211 */ /* 0x000fe400008f0eff */
[C---:B0-----:R-:W-:Y:S01]  /*4fd0*/  LEA R4, P3, R13.reuse, R2, 0x1 ;  /* 0x000000020d047211 */ /* 0x041fe200078608ff */
[----:B------:R0:W-:Y:S01]  /*4fe0*/  STL.64 [R1+0x128], R10 ;  /* 0x0001280a01007387 */ /* 0x0001e20000100a00 */
[-C--:B------:R-:W-:Y:S02]  /*4ff0*/  LEA.HI.X.SX32 R7, R26, R0.reuse, 0x1, P2 ;  /* 0x000000001a077211 */ /* 0x080fe400010f0eff */
[----:B------:R-:W-:Y:S01]  /*5000*/  LEA.HI.X.SX32 R5, R13, R0, 0x1, P3 ;  /* 0x000000000d057211 */ /* 0x000fe200018f0eff */
[----:B0-----:R-:W5:Y:S04]  /*5010*/  LDL.LU R10, [R1+0x6c] ;  /* 0x00006c00010a7983 */ /* 0x001f680000300800 */
[----:B------:R-:W5:Y:S04]  /*5020*/  LDL.LU R11, [R1+0x68] ;  /* 0x00006800010b7983 */ /* 0x000f680000300800 */
[----:B------:R0:W-:Y:S04]  /*5030*/  STL.64 [R1+0x120], R8 ;  /* 0x0001200801007387 */ /* 0x0001e80000100a00 */
[----:B------:R1:W-:Y:S04]  /*5040*/  STL.64 [R1+0x118], R6 ;  /* 0x0001180601007387 */ /* 0x0003e80000100a00 */
[----:B------:R0:W-:Y:S04]  /*5050*/  STL.64 [R1+0x110], R4 ;  /* 0x0001100401007387 */ /* 0x0001e80000100a00 */
[----:B------:R-:W5:Y:S04]  /*5060*/  LDL.LU R14, [R1+0x64] ;  /* 0x00006400010e7983 */ /* 0x000f680000300800 */
[----:B------:R-:W5:Y:S01]  /*5070*/  LDL.LU R26, [R1+0x60] ;  /* 0x00006000011a7983 */ /* 0x000f620000300800 */
[----:B--2---:R-:W-:-:S02]  /*5080*/  LEA R12, P0, R16, R2, 0x1 ;  /* 0x00000002100c7211 */ /* 0x004fc400078008ff */
[C---:B0-----:R-:W-:Y:S02]  /*5090*/  LEA R8, P1, R25.reuse, R2, 0x1 ;  /* 0x0000000219087211 */ /* 0x041fe400078208ff */
[----:B------:R-:W-:Y:S02]  /*50a0*/  LEA.HI.X.SX32 R13, R16, R0, 0x1, P0 ;  /* 0x00000000100d7211 */ /* 0x000fe400000f0eff */
[C---:B-1----:R-:W-:Y:S01]  /*50b0*/  LEA R6, P2, R18.reuse, R2, 0x1 ;  /* 0x0000000212067211 */ /* 0x042fe200078408ff */
[----:B------:R-:W2:Y:S01]  /*50c0*/  LDL.LU R16, [R1+0x5c] ;  /* 0x00005c0001107983 */ /* 0x000ea20000300800 */
[----:B------:R-:W-:Y:S02]  /*50d0*/  LEA.HI.X.SX32 R9, R25, R0, 0x1, P1 ;  /* 0x0000000019097211 */ /* 0x000fe400008f0eff */
[C---:B------:R-:W-:Y:S02]  /*50e0*/  LEA R4, P3, R27.reuse, R2, 0x1 ;  /* 0x000000021b047211 */ /* 0x040fe400078608ff */
[-C--:B------:R-:W-:Y:S01]  /*50f0*/  LEA.HI.X.SX32 R7, R18, R0.reuse, 0x1, P2 ;  /* 0x0000000012077211 */ /* 0x080fe200010f0eff */
[----:B------:R0:W-:Y:S01]  /*5100*/  STL.64 [R1+0x108], R12 ;  /* 0x0001080c01007387 */ /* 0x0001e20000100a00 */
[----:B------:R-:W-:-:S03]  /*5110*/  LEA.HI.X.SX32 R5, R27, R0, 0x1, P3 ;  /* 0x000000001b057211 */ /* 0x000fc600018f0eff */
[----:B0-----:R-:W2:Y:S04]  /*5120*/  LDL.LU R13, [R1+0x58] ;  /* 0x00005800010d7983 */ /* 0x001ea80000300800 */
[----:B------:R4:W-:Y:S04]  /*5130*/  STL.64 [R1+0x100], R8 ;  /* 0x0001000801007387 */ /* 0x0009e80000100a00 */
[----:B------:R5:W-:Y:S04]  /*5140*/  STL.64 [R1+0xf8], R6 ;  /* 0x0000f80601007387 */ /* 0x000be80000100a00 */
[----:B------:R0:W-:Y:S04]  /*5150*/  STL.64 [R1+0xf0], R4 ;  /* 0x0000f00401007387 */ /* 0x0001e80000100a00 */
[----:B------:R-:W2:Y:S01]  /*5160*/  LDL.LU R27, [R1+0x54] ;  /* 0x00005400011b7983 */ /* 0x000ea20000300800 */
[----:B---3--:R-:W-:-:S02]  /*5170*/  LEA R18, P0, R15, R2, 0x1 ;  /* 0x000000020f127211 */ /* 0x008fc400078008ff */
[----:B----4-:R-:W-:Y:S02]  /*5180*/  LEA R8, P1, R23, R2, 0x1 ;  /* 0x0000000217087211 */ /* 0x010fe400078208ff */
[-C--:B------:R-:W-:Y:S02]  /*5190*/  LEA.HI.X.SX32 R19, R15, R0.reuse, 0x1, P0 ;  /* 0x000000000f137211 */ /* 0x080fe400000f0eff */
[----:B------:R-:W3:Y:S01]  /*51a0*/  LDL.LU R15, [R1+0x50] ;  /* 0x00005000010f7983 */ /* 0x000ee20000300800 */
[----:B------:R-:W-:Y:S02]  /*51b0*/  LEA.HI.X.SX32 R9, R23, R0, 0x1, P1 ;  /* 0x0000000017097211 */ /* 0x000fe400008f0eff */
[C---:B-----5:R-:W-:Y:S01]  /*51c0*/  LEA R6, P2, R21.reuse, R2, 0x1 ;  /* 0x0000000215067211 */ /* 0x060fe200078408ff */
[----:B------:R-:W4:Y:S03]  /*51d0*/  LDL.LU R25, [R1+0x4c] ;  /* 0x00004c0001197983 */ /* 0x000f260000300800 */
[----:B------:R-:W-:-:S02]  /*51e0*/  LEA.HI.X.SX32 R7, R21, R0, 0x1, P2 ;  /* 0x0000000015077211 */ /* 0x000fc400010f0eff */
[C---:B0-----:R-:W-:Y:S01]  /*51f0*/  LEA R4, P3, R22.reuse, R2, 0x1 ;  /* 0x0000000216047211 */ /* 0x041fe200078608ff */
[----:B------:R0:W-:Y:S03]  /*5200*/  STL.64 [R1+0xe8], R18 ;  /* 0x0000e81201007387 */ /* 0x0001e60000100a00 */
[----:B------:R-:W-:Y:S02]  /*5210*/  LEA.HI.X.SX32 R5, R22, R0, 0x1, P3 ;  /* 0x0000000016057211 */ /* 0x000fe400018f0eff */
[C---:B------:R-:W-:Y:S01]  /*5220*/  LEA R22, P0, R24.reuse, R2, 0x1 ;  /* 0x0000000218167211 */ /* 0x040fe200078008ff */
[----:B0-----:R-:W5:Y:S04]  /*5230*/  LDL.LU R18, [R1+0x48] ;  /* 0x0000480001127983 */ /* 0x001f680000300800 */
[----:B------:R0:W-:Y:S01]  /*5240*/  STL.64 [R1+0xe0], R8 ;  /* 0x0000e00801007387 */ /* 0x0001e20000100a00 */
[----:B------:R-:W-:-:S03]  /*5250*/  LEA.HI.X.SX32 R23, R24, R0, 0x1, P0 ;  /* 0x0000000018177211 */ /* 0x000fc600000f0eff */
[----:B------:R1:W-:Y:S04]  /*5260*/  STL.64 [R1+0xd8], R6 ;  /* 0x0000d80601007387 */ /* 0x0003e80000100a00 */
[----:B------:R1:W-:Y:S04]  /*5270*/  STL.64 [R1+0xd0], R4 ;  /* 0x0000d00401007387 */ /* 0x0003e80000100a00 */
[----:B------:R-:W5:Y:S01]  /*5280*/  LDL.LU R24, [R1+0x44] ;  /* 0x0000440001187983 */ /* 0x000f620000300800 */
[-C--:B0-----:R-:W-:Y:S02]  /*5290*/  LEA R8, P1, R20, R2.reuse, 0x1 ;  /* 0x0000000214087211 */ /* 0x081fe400078208ff */
[----:B-1----:R-:W-:Y:S01]  /*52a0*/  LEA R6, P2, R10, R2, 0x1 ;  /* 0x000000020a067211 */ /* 0x002fe200078408ff */
[----:B------:R0:W-:Y:S01]  /*52b0*/  STL.64 [R1+0xc8], R22 ;  /* 0x0000c81601007387 */ /* 0x0001e20000100a00 */
[----:B------:R-:W-:-:S02]  /*52c0*/  LEA.HI.X.SX32 R9, R20, R0, 0x1, P1 ;  /* 0x0000000014097211 */ /* 0x000fc400008f0eff */
[C---:B------:R-:W-:Y:S02]  /*52d0*/  LEA R4, P3, R11.reuse, R2, 0x1 ;  /* 0x000000020b047211 */ /* 0x040fe400078608ff */
[-C--:B------:R-:W-:Y:S02]  /*52e0*/  LEA.HI.X.SX32 R7, R10, R0.reuse, 0x1, P2 ;  /* 0x000000000a077211 */ /* 0x080fe400010f0eff */
[----:B------:R-:W-:Y:S01]  /*52f0*/  LEA.HI.X.SX32 R5, R11, R0, 0x1, P3 ;  /* 0x000000000b057211 */ /* 0x000fe200018f0eff */
[----:B0-----:R-:W5:Y:S04]  /*5300*/  LDL.LU R23, [R1+0x40] ;  /* 0x0000400001177983 */ /* 0x001f680000300800 */
[----:B------:R-:W5:Y:S01]  /*5310*/  LDL.LU R21, [R1+0x38] ;  /* 0x0000380001157983 */ /* 0x000f620000300800 */
[----:B------:R-:W-:-:S03]  /*5320*/  LEA R10, P0, R14, R2, 0x1 ;  /* 0x000000020e0a7211 */ /* 0x000fc600078008ff */
[----:B------:R-:W5:Y:S01]  /*5330*/  LDL.LU R22, [R1+0x30] ;  /* 0x0000300001167983 */ /* 0x000f620000300800 */
[----:B------:R-:W-:-:S03]  /*5340*/  LEA.HI.X.SX32 R11, R14, R0, 0x1, P0 ;  /* 0x000000000e0b7211 */ /* 0x000fc600000f0eff */
[----:B------:R0:W-:Y:S04]  /*5350*/  STL.64 [R1+0xc0], R8 ;  /* 0x0000c00801007387 */ /* 0x0001e80000100a00 */
[----:B------:R-:W-:Y:S04]  /*5360*/  STL.64 [R1+0xb8], R6 ;  /* 0x0000b80601007387 */ /* 0x000fe80000100a00 */
[----:B------:R-:W-:Y:S04]  /*5370*/  STL.64 [R1+0xb0], R4 ;  /* 0x0000b00401007387 */ /* 0x000fe80000100a00 */
[----:B------:R-:W5:Y:S01]  /*5380*/  LDL.LU R14, [R1+0x3c] ;  /* 0x00003c00010e7983 */ /* 0x000f620000300800 */
[----:B0-----:R-:W-:-:S04]  /*5390*/  LEA R8, P1, R26, R2, 0x1 ;  /* 0x000000021a087211 */ /* 0x001fc800078208ff */
[----:B------:R-:W-:Y:S01]  /*53a0*/  LEA.HI.X.SX32 R9, R26, R0, 0x1, P1 ;  /* 0x000000001a097211 */ /* 0x000fe200008f0eff */
[----:B------:R0:W-:Y:S04]  /*53b0*/  STL.64 [R1+0xa8], R10 ;  /* 0x0000a80a01007387 */ /* 0x0001e80000100a00 */
[----:B0-----:R-:W5:Y:S04]  /*53c0*/  LDL.LU R10, [R1+0x34] ;  /* 0x00003400010a7983 */ /* 0x001f680000300800 */
[----:B------:R-:W-:Y:S04]  /*53d0*/  STL.64 [R1+0xa0], R8 ;  /* 0x0000a00801007387 */ /* 0x000fe80000100a00 */
[----:B------:R-:W5:Y:S01]  /*53e0*/  LDL.LU R11, [R1+0x28] ;  /* 0x00002800010b7983 */ /* 0x000f620000300800 */
[----:B--2---:R-:W-:-:S04]  /*53f0*/  LEA R6, P2, R16, R2, 0x1 ;  /* 0x0000000210067211 */ /* 0x004fc800078408ff */
[----:B------:R-:W-:-:S05]  /*5400*/  LEA.HI.X.SX32 R7, R16, R0, 0x1, P2 ;  /* 0x0000000010077211 */ /* 0x000fca00010f0eff */
[----:B------:R-:W-:Y:S04]  /*5410*/  STL.64 [R1+0x98], R6 ;  /* 0x0000980601007387 */ /* 0x000fe80000100a00 */
[----:B------:R-:W2:Y:S01]  /*5420*/  LDL.LU R16, [R1+0x20] ;  /* 0x0000200001107983 */ /* 0x000ea20000300800 */
[----:B------:R-:W-:-:S04]  /*5430*/  LEA R4, P3, R13, R2, 0x1 ;  /* 0x000000020d047211 */ /* 0x000fc800078608ff */
[----:B------:R-:W-:-:S05]  /*5440*/  LEA.HI.X.SX32 R5, R13, R0, 0x1, P3 ;  /* 0x000000000d057211 */ /* 0x000fca00018f0eff */
[----:B------:R-:W-:Y:S04]  /*5450*/  STL.64 [R1+0x90], R4 ;  /* 0x0000900401007387 */ /* 0x000fe80000100a00 */
[----:B------:R-:W2:Y:S01]  /*5460*/  LDL.LU R26, [R1+0x2c] ;  /* 0x00002c00011a7983 */ /* 0x000ea20000300800 */
[----:B------:R-:W-:-:S04]  /*5470*/  LEA R12, P0, R27, R2, 0x1 ;  /* 0x000000021b0c7211 */ /* 0x000fc800078008ff */
[----:B------:R-:W-:-:S05]  /*5480*/  LEA.HI.X.SX32 R13, R27, R0, 0x1, P0 ;  /* 0x000000001b0d7211 */ /* 0x000fca00000f0eff */
[----:B------:R0:W-:Y:S04]  /*5490*/  STL.64 [R1+0x88], R12 ;  /* 0x0000880c01007387 */ /* 0x0001e80000100a00 */
[----:B0-----:R-:W2:Y:S01]  /*54a0*/  LDL.LU R13, [R1+0x24] ;  /* 0x00002400010d7983 */ /* 0x001ea20000300800 */
[----:B---3--:R-:W-:-:S04]  /*54b0*/  LEA R8, P1, R15, R2, 0x1 ;  /* 0x000000020f087211 */ /* 0x008fc800078208ff */
[----:B------:R-:W-:Y:S02]  /*54c0*/  LEA.HI.X.SX32 R9, R15, R0, 0x1, P1 ;  /* 0x000000000f097211 */ /* 0x000fe400008f0eff */
[C---:B----4-:R-:W-:Y:S01]  /*54d0*/  LEA R6, P2, R25.reuse, R2, 0x1 ;  /* 0x0000000219067211 */ /* 0x050fe200078408ff */
[----:B------:R-:W3:Y:S03]  /*54e0*/  LDL.LU R15, [R1+0x1c] ;  /* 0x00001c00010f7983 */ /* 0x000ee60000300800 */
[----:B------:R-:W-:Y:S01]  /*54f0*/  LEA.HI.X.SX32 R7, R25, R0, 0x1, P2 ;  /* 0x0000000019077211 */ /* 0x000fe200010f0eff */
[----:B------:R0:W-:Y:S04]  /*5500*/  STL.64 [R1+0x80], R8 ;  /* 0x0000800801007387 */ /* 0x0001e80000100a00 */
[----:B------:R-:W4:Y:S01]  /*5510*/  LDL.LU R27, [R1+0x198] ;  /* 0x00019800011b7983 */ /* 0x000f220000300800 */
[----:B-----5:R-:W-:-:S04]  /*5520*/  LEA R4, P3, R18, R2, 0x1 ;  /* 0x0000000212047211 */ /* 0x020fc800078608ff */
[----:B------:R-:W-:Y:S01]  /*5530*/  LEA.HI.X.SX32 R5, R18, R0, 0x1, P3 ;  /* 0x0000000012057211 */ /* 0x000fe200018f0eff */
[----:B------:R-:W-:Y:S04]  /*5540*/  STL.64 [R1+0x78], R6 ;  /* 0x0000780601007387 */ /* 0x000fe80000100a00 */
[----:B------:R-:W-:Y:S04]  /*5550*/  STL.64 [R1+0x70], R4 ;  /* 0x0000700401007387 */ /* 0x000fe80000100a00 */
[----:B------:R-:W5:Y:S01]  /*5560*/  LDL.LU R25, [R1+0x190] ;  /* 0x0001900001197983 */ /* 0x000f620000300800 */
[----:B------:R-:W-:-:S04]  /*5570*/  LEA R18, P0, R24, R2, 0x1 ;  /* 0x0000000218127211 */ /* 0x000fc800078008ff */
[----:B------:R-:W-:-:S05]  /*5580*/  LEA.HI.X.SX32 R19, R24, R0, 0x1, P0 ;  /* 0x0000000018137211 */ /* 0x000fca00000f0eff */
[----:B------:R1:W-:Y:S01]  /*5590*/  STL.64 [R1+0x68], R18 ;  /* 0x0000681201007387 */ /* 0x0003e20000100a00 */
[----:B0-----:R-:W-:-:S03]  /*55a0*/  LEA R8, P1, R23, R2, 0x1 ;  /* 0x0000000217087211 */ /* 0x001fc600078208ff */
[----:B-1----:R-:W5:Y:S01]  /*55b0*/  LDL.LU R18, [R1+0x140] ;  /* 0x0001400001127983 */ /* 0x002f620000300800 */
[----:B------:R-:W-:-:S03]  /*55c0*/  LEA R6, P2, R21, R2, 0x1 ;  /* 0x0000000215067211 */ /* 0x000fc600078408ff */
[----:B------:R-:W5:Y:S01]  /*55d0*/  LDL.LU R24, [R1+0x138] ;  /* 0x0001380001187983 */ /* 0x000f620000300800 */
[----:B------:R-:W-:Y:S02]  /*55e0*/  LEA.HI.X.SX32 R9, R23, R0, 0x1, P1 ;  /* 0x0000000017097211 */ /* 0x000fe400008f0eff */
[C---:B------:R-:W-:Y:S01]  /*55f0*/  LEA R4, P3, R22.reuse, R2, 0x1 ;  /* 0x0000000216047211 */ /* 0x040fe200078608ff */
[----:B------:R-:W5:Y:S01]  /*5600*/  LDL.LU R23, [R1+0x13c] ;  /* 0x00013c0001177983 */ /* 0x000f620000300800 */
[-C--:B------:R-:W-:Y:S02]  /*5610*/  LEA.HI.X.SX32 R7, R21, R0.reuse, 0x1, P2 ;  /* 0x0000000015077211 */ /* 0x080fe400010f0eff */
[----:B------:R-:W-:Y:S01]  /*5620*/  LEA.HI.X.SX32 R5, R22, R0, 0x1, P3 ;  /* 0x0000000016057211 */ /* 0x000fe200018f0eff */
[----:B------:R0:W-:Y:S04]  /*5630*/  STL.64 [R1+0x60], R8 ;  /* 0x0000600801007387 */ /* 0x0001e80000100a00 */
[----:B------:R-:W5:Y:S01]  /*5640*/  LDL.LU R21, [R1+0x148] ;  /* 0x0001480001157983 */ /* 0x000f620000300800 */
[----:B------:R-:W-:-:S03]  /*5650*/  LEA R28, P0, R14, R2, 0x1 ;  /* 0x000000020e1c7211 */ /* 0x000fc600078008ff */
[----:B------:R1:W-:Y:S01]  /*5660*/  STL.64 [R1+0x58], R6 ;  /* 0x0000580601007387 */ /* 0x0003e20000100a00 */
[----:B------:R-:W-:-:S03]  /*5670*/  LEA.HI.X.SX32 R29, R14, R0, 0x1, P0 ;  /* 0x000000000e1d7211 */ /* 0x000fc600000f0eff */
[----:B------:R-:W5:Y:S04]  /*5680*/  LDL.LU R22, [R1+0x144] ;  /* 0x0001440001167983 */ /* 0x000f680000300800 */
[----:B------:R2:W-:Y:S04]  /*5690*/  STL.64 [R1+0x50], R4 ;  /* 0x0000500401007387 */ /* 0x0005e80000100a00 */
[----:B------:R1:W-:Y:S04]  /*56a0*/  STL.64 [R1+0x48], R28 ;  /* 0x0000481c01007387 */ /* 0x0003e80000100a00 */
[----:B------:R-:W5:Y:S01]  /*56b0*/  LDL.LU R14, [R1+0x17c] ;  /* 0x00017c00010e7983 */ /* 0x000f620000300800 */
[----:B0-----:R-:W-:-:S04]  /*56c0*/  LEA R8, P1, R10, R2, 0x1 ;  /* 0x000000020a087211 */ /* 0x001fc800078208ff */
[----:B------:R-:W-:Y:S02]  /*56d0*/  LEA.HI.X.SX32 R9, R10, R0, 0x1, P1 ;  /* 0x000000000a097211 */ /* 0x000fe400008f0eff */
[----:B-1----:R-:W-:-:S03]  /*56e0*/  LEA R6, P2, R11, R2, 0x1 ;  /* 0x000000020b067211 */ /* 0x002fc600078408ff */
[----:B------:R-:W-:Y:S01]  /*56f0*/  STL.64 [R1+0x40], R8 ;  /* 0x0000400801007387 */ /* 0x000fe20000100a00 */
[----:B------:R-:W-:-:S03]  /*5700*/  LEA.HI.X.SX32 R7, R11, R0, 0x1, P2 ;  /* 0x000000000b077211 */ /* 0x000fc600010f0eff */
[----:B------:R-:W5:Y:S04]  /*5710*/  LDL.LU R10, [R1+0x14c] ;  /* 0x00014c00010a7983 */ /* 0x000f680000300800 */
[----:B------:R-:W-:Y:S01]  /*5720*/  STL.64 [R1+0x38], R6 ;  /* 0x0000380601007387 */ /* 0x000fe20000100a00 */
[----:B--2---:R-:W-:-:S04]  /*5730*/  LEA R4, P3, R16, R2, 0x1 ;  /* 0x0000000210047211 */ /* 0x004fc800078608ff */
[----:B------:R-:W-:Y:S02]  /*5740*/  LEA.HI.X.SX32 R5, R16, R0, 0x1, P3 ;  /* 0x0000000010057211 */ /* 0x000fe400018f0eff */
[----:B------:R-:W2:Y:S04]  /*5750*/  LDL.LU R16, [R1+0x150] ;  /* 0x0001500001107983 */ /* 0x000ea80000300800 */
[----:B------:R-:W-:Y:S01]  /*5760*/  STL.64 [R1+0x30], R4 ;  /* 0x0000300401007387 */ /* 0x000fe20000100a00 */
[----:B------:R-:W-:-:S04]  /*5770*/  LEA R28, P0, R26, R2, 0x1 ;  /* 0x000000021a1c7211 */ /* 0x000fc800078008ff */
[----:B------:R-:W-:-:S05]  /*5780*/  LEA.HI.X.SX32 R29, R26, R0, 0x1, P0 ;  /* 0x000000001a1d7211 */ /* 0x000fca00000f0eff */
[----:B------:R0:W-:Y:S04]  /*5790*/  STL.64 [R1+0x28], R28 ;  /* 0x0000281c01007387 */ /* 0x0001e80000100a00 */
[----:B0-----:R-:W2:Y:S01]  /*57a0*/  LDL.LU R29, [R1+0x128c] ;  /* 0x00128c00011d7983 */ /* 0x001ea20000300800 */
[----:B------:R-:W-:-:S03]  /*57b0*/  LEA R8, P1, R13, R2, 0x1 ;  /* 0x000000020d087211 */ /* 0x000fc600078208ff */
[----:B------:R-:W2:Y:S01]  /*57c0*/  LDL.LU R11, [R1+0x154] ;  /* 0x00015400010b7983 */ /* 0x000ea20000300800 */
[----:B------:R-:W-:-:S03]  /*57d0*/  LEA.HI.X.SX32 R9, R13, R0, 0x1, P1 ;  /* 0x000000000d097211 */ /* 0x000fc600008f0eff */
[----:B------:R-:W2:Y:S01]  /*57e0*/  LDL.LU R13, [R1+0x170] ;  /* 0x00017000010d7983 */ /* 0x000ea20000300800 */
[----:B---3--:R-:W-:-:S03]  /*57f0*/  LEA R6, P2, R15, R2, 0x1 ;  /* 0x000000020f067211 */ /* 0x008fc600078408ff */
[----:B------:R0:W-:Y:S01]  /*5800*/  STL.64 [R1+0x20], R8 ;  /* 0x0000200801007387 */ /* 0x0001e20000100a00 */
[----:B------:R-:W-:-:S03]  /*5810*/  LEA.HI.X.SX32 R7, R15, R0, 0x1, P2 ;  /* 0x000000000f077211 */ /* 0x000fc600010f0eff */
[----:B------:R-:W3:Y:S01]  /*5820*/  LDL.LU R15, [R1+0x16c] ;  /* 0x00016c00010f7983 */ /* 0x000ee20000300800 */
[----:B----4-:R-:W-:-:S03]  /*5830*/  LEA R4, P3, R27, R2, 0x1 ;  /* 0x000000021b047211 */ /* 0x010fc600078608ff */
[----:B------:R5:W-:Y:S01]  /*5840*/  STL.64 [R1+0x18], R6 ;  /* 0x0000180601007387 */ /* 0x000be20000100a00 */
[----:B------:R-:W-:-:S05]  /*5850*/  LEA.HI.X.SX32 R5, R27, R0, 0x1, P3 ;  /* 0x000000001b057211 */ /* 0x000fca00018f0eff */
[----:B------:R-:W-:Y:S04]  /*5860*/  STL.64 [R1+0x10], R4 ;  /* 0x0000100401007387 */ /* 0x000fe80000100a00 */
[----:B0-----:R-:W4:Y:S01]  /*5870*/  LDL.LU R9, [R1+0x168] ;  /* 0x0001680001097983 */ /* 0x001f220000300800 */
[----:B-----5:R-:W-:-:S04]  /*5880*/  LEA R6, P0, R25, R2, 0x1 ;  /* 0x0000000219067211 */ /* 0x020fc800078008ff */
[----:B------:R-:W-:-:S05]  /*5890*/  LEA.HI.X.SX32 R7, R25, R0, 0x1, P0 ;  /* 0x0000000019077211 */ /* 0x000fca00000f0eff */
[----:B------:R0:W-:Y:S04]  /*58a0*/  STL.64 [R1+0x8], R6 ;  /* 0x0000080601007387 */ /* 0x0001e80000100a00 */
[----:B0-----:R-:W5:Y:S01]  /*58b0*/  LDL.LU R6, [R1+0x164] ;  /* 0x0001640001067983 */ /* 0x001f620000300800 */
[----:B------:R-:W-:-:S03]  /*58c0*/  LEA R4, P1, R18, R2, 0x1 ;  /* 0x0000000212047211 */ /* 0x000fc600078208ff */
[----:B------:R-:W5:Y:S01]  /*58d0*/  LDL.LU R7, [R1+0x160] ;  /* 0x0001600001077983 */ /* 0x000f620000300800 */
[----:B------:R-:W-:Y:S02]  /*58e0*/  LEA R26, P2, R24, R2, 0x1 ;  /* 0x00000002181a7211 */ /* 0x000fe400078408ff */
[-C--:B------:R-:W-:Y:S02]  /*58f0*/  LEA.HI.X.SX32 R5, R18, R0.reuse, 0x1, P1 ;  /* 0x0000000012057211 */ /* 0x080fe400008f0eff */
[----:B------:R-:W-:Y:S02]  /*5900*/  LEA.HI.X.SX32 R27, R24, R0, 0x1, P2 ;  /* 0x00000000181b7211 */ /* 0x000fe400010f0eff */
[----:B------:R-:W-:-:S03]  /*5910*/  LEA R18, P0, R23, R2, 0x1 ;  /* 0x0000000217127211 */ /* 0x000fc600078008ff */
[----:B------:R-:W-:Y:S04]  /*5920*/  STL.64 [R1+0x1168], R26 ;  /* 0x0011681a01007387 */ /* 0x000fe80000100a00 */
[----:B------:R0:W-:Y:S01]  /*5930*/  STL.64 [R1], R4 ;  /* 0x0000000401007387 */ /* 0x0001e20000100a00 */
[----:B------:R-:W-:Y:S02]  /*5940*/  LEA R24, P1, R21, R2, 0x1 ;  /* 0x0000000215187211 */ /* 0x000fe400078208ff */
[-C--:B------:R-:W-:Y:S02]  /*5950*/  LEA.HI.X.SX32 R19, R23, R0.reuse, 0x1, P0 ;  /* 0x0000000017137211 */ /* 0x080fe400000f0eff */
[----:B------:R-:W-:Y:S02]  /*5960*/  LEA.HI.X.SX32 R25, R21, R0, 0x1, P1 ;  /* 0x0000000015197211 */ /* 0x000fe400008f0eff */
[----:B0-----:R-:W-:-:S04]  /*5970*/  LEA R4, P2, R22, R2, 0x1 ;  /* 0x0000000216047211 */ /* 0x001fc800078408ff */
[----:B------:R-:W-:Y:S02]  /*5980*/  LEA.HI.X.SX32 R5, R22, R0, 0x1, P2 ;  /* 0x0000000016057211 */ /* 0x000fe400010f0eff */
[C---:B------:R-:W-:Y:S01]  /*5990*/  LEA R22, P0, R14.reuse, R2, 0x1 ;  /* 0x000000020e167211 */ /* 0x040fe200078008ff */
[----:B------:R-:W-:Y:S03]  /*59a0*/  STL.64 [R1+0x1170], R24 ;  /* 0x0011701801007387 */ /* 0x000fe60000100a00 */
[----:B------:R-:W-:Y:S01]  /*59b0*/  LEA.HI.X.SX32 R23, R14, R0, 0x1, P0 ;  /* 0x000000000e177211 */ /* 0x000fe200000f0eff */
[----:B------:R-:W-:Y:S04]  /*59c0*/  STL.64 [R1+0x138], R18 ;  /* 0x0001381201007387 */ /* 0x000fe80000100a00 */
[----:B------:R0:W-:Y:S04]  /*59d0*/  STL.64 [R1+0x140], R4 ;  /* 0x0001400401007387 */ /* 0x0001e80000100a00 */
[----:B------:R-:W-:Y:S04]  /*59e0*/  STL.64 [R1+0x1178], R22 ;  /* 0x0011781601007387 */ /* 0x000fe80000100a00 */
[----:B------:R-:W5:Y:S04]  /*59f0*/  LDL.LU R26, [R1+0x15c] ;  /* 0x00015c00011a7983 */ /* 0x000f680000300800 */
[----:B------:R-:W5:Y:S01]  /*5a00*/  LDL.LU R28, [R1+0x158] ;  /* 0x00015800011c7983 */ /* 0x000f620000300800 */
[----:B0-----:R-:W-:-:S04]  /*5a10*/  LEA R4, P1, R10, R2, 0x1 ;  /* 0x000000020a047211 */ /* 0x001fc800078208ff */
[----:B------:R-:W-:-:S05]  /*5a20*/  LEA.HI.X.SX32 R5, R10, R0, 0x1, P1 ;  /* 0x000000000a057211 */ /* 0x000fca00008f0eff */
[----:B------:R0:W-:Y:S01]  /*5a30*/  STL.64 [R1+0x148], R4 ;  /* 0x0001480401007387 */ /* 0x0001e20000100a00 */
[----:B--2---:R-:W-:-:S04]  /*5a40*/  LEA R20, P2, R16, R2, 0x1 ;  /* 0x0000000210147211 */ /* 0x004fc800078408ff */
[----:B------:R-:W-:-:S05]  /*5a50*/  LEA.HI.X.SX32 R21, R16, R0, 0x1, P2 ;  /* 0x0000000010157211 */ /* 0x000fca00010f0eff */
[----:B------:R-:W-:Y:S01]  /*5a60*/  STL.64 [R1+0x1180], R20 ;  /* 0x0011801401007387 */ /* 0x000fe20000100a00 */
[-C--:B0-----:R-:W-:Y:S02]  /*5a70*/  LEA R4, P0, R11, R2.reuse, 0x1 ;  /* 0x000000020b047211 */ /* 0x081fe400078008ff */
[----:B------:R-:W-:Y:S02]  /*5a80*/  LEA R18, P1, R13, R2, 0x1 ;  /* 0x000000020d127211 */ /* 0x000fe400078208ff */
[-C--:B------:R-:W-:Y:S02]  /*5a90*/  LEA.HI.X.SX32 R5, R11, R0.reuse, 0x1, P0 ;  /* 0x000000000b057211 */ /* 0x080fe400000f0eff */
[----:B------:R-:W-:-:S05]  /*5aa0*/  LEA.HI.X.SX32 R19, R13, R0, 0x1, P1 ;  /* 0x000000000d137211 */ /* 0x000fca00008f0eff */
[----:B------:R-:W-:Y:S01]  /*5ab0*/  STL.64 [R1+0x1188], R18 ;  /* 0x0011881201007387 */ /* 0x000fe20000100a00 */
[----:B---3--:R-:W-:-:S04]  /*5ac0*/  LEA R16, P2, R15, R2, 0x1 ;  /* 0x000000020f107211 */ /* 0x008fc800078408ff */
[----:B------:R-:W-:Y:S01]  /*5ad0*/  LEA.HI.X.SX32 R17, R15, R0, 0x1, P2 ;  /* 0x000000000f117211 */ /* 0x000fe200010f0eff */
[----:B------:R-:W-:Y:S01]  /*5ae0*/  STL.64 [R1+0x150], R4 ;  /* 0x0001500401007387 */ /* 0x000fe20000100a00 */
[----:B----4-:R-:W-:-:S04]  /*5af0*/  LEA R14, P0, R9, R2, 0x1 ;  /* 0x00000002090e7211 */ /* 0x010fc800078008ff */
[----:B------:R-:W-:Y:S01]  /*5b00*/  LEA.HI.X.SX32 R15, R9, R0, 0x1, P0 ;  /* 0x00000000090f7211 */ /* 0x000fe200000f0eff */
[----:B------:R-:W-:Y:S04]  /*5b10*/  STL.64 [R1+0x1190], R16 ;  /* 0x0011901001007387 */ /* 0x000fe80000100a00 */
[----:B------:R-:W-:Y:S01]  /*5b20*/  STL.64 [R1+0x1198], R14 ;  /* 0x0011980e01007387 */ /* 0x000fe20000100a00 */
[----:B-----5:R-:W-:-:S04]  /*5b30*/  LEA R12, P1, R6, R2, 0x1 ;  /* 0x00000002060c7211 */ /* 0x020fc800078208ff */
[----:B------:R-:W-:-:S05]  /*5b40*/  LEA.HI.X.SX32 R13, R6, R0, 0x1, P1 ;  /* 0x00000000060d7211 */ /* 0x000fca00008f0eff */
[----:B------:R0:W-:Y:S01]  /*5b50*/  STL.64 [R1+0x11a0], R12 ;  /* 0x0011a00c01007387 */ /* 0x0001e20000100a00 */
[----:B------:R-:W-:-:S03]  /*5b60*/  LEA R10, P2, R7, R2, 0x1 ;  /* 0x00000002070a7211 */ /* 0x000fc600078408ff */
[----:B0-----:R-:W2:Y:S04]  /*5b70*/  LDL.LU R12, [R1+0x29c] ;  /* 0x00029c00010c7983 */ /* 0x001ea80000300800 */
[----:B------:R-:W3:Y:S04]  /*5b80*/  LDL.LU R27, [R1+0x290] ;  /* 0x00029000011b7983 */ /* 0x000ee80000300800 */
[----:B------:R-:W4:Y:S04]  /*5b90*/  LDL.LU R13, [R1+0x284] ;  /* 0x00028400010d7983 */ /* 0x000f280000300800 */
[----:B------:R-:W5:Y:S04]  /*5ba0*/  LDL.LU R14, [R1+0x278] ;  /* 0x00027800010e7983 */ /* 0x000f680000300800 */
[----:B------:R-:W2:Y:S01]  /*5bb0*/  LDL.LU R15, [R1+0x26c] ;  /* 0x00026c00010f7983 */ /* 0x000ea20000300800 */
[----:B------:R-:W-:-:S03]  /*5bc0*/  LEA.HI.X.SX32 R11, R7, R0, 0x1, P2 ;  /* 0x00000000070b7211 */ /* 0x000fc600010f0eff */
[----:B------:R-:W2:Y:S04]  /*5bd0*/  LDL.LU R16, [R1+0x260] ;  /* 0x0002600001107983 */ /* 0x000ea80000300800 */
[----:B------:R-:W2:Y:S04]  /*5be0*/  LDL.LU R17, [R1+0x254] ;  /* 0x0002540001117983 */ /* 0x000ea80000300800 */
[----:B------:R-:W2:Y:S04]  /*5bf0*/  LDL.LU R18, [R1+0x248] ;  /* 0x0002480001127983 */ /* 0x000ea80000300800 */
[----:B------:R-:W2:Y:S01]  /*5c00*/  LDL.LU R19, [R1+0x23c] ;  /* 0x00023c0001137983 */ /* 0x000ea20000300800 */
[----:B------:R-:W-:-:S03]  /*5c10*/  LEA R8, P0, R26, R2, 0x1 ;  /* 0x000000021a087211 */ /* 0x000fc600078008ff */
[----:B------:R-:W2:Y:S04]  /*5c20*/  LDL.LU R20, [R1+0x230] ;  /* 0x0002300001147983 */ /* 0x000ea80000300800 */
[----:B------:R-:W2:Y:S01]  /*5c30*/  LDL.LU R21, [R1+0x224] ;  /* 0x0002240001157983 */ /* 0x000ea20000300800 */
[----:B------:R-:W-:-:S03]  /*5c40*/  LEA.HI.X.SX32 R9, R26, R0, 0x1, P0 ;  /* 0x000000001a097211 */ /* 0x000fc600000f0eff */
[----:B------:R-:W2:Y:S01]  /*5c50*/  LDL.LU R22, [R1+0x218] ;  /* 0x0002180001167983 */ /* 0x000ea20000300800 */
[----:B------:R-:W-:-:S03]  /*5c60*/  LEA R6, P1, R28, R2, 0x1 ;  /* 0x000000021c067211 */ /* 0x000fc600078208ff */
[----:B------:R-:W2:Y:S04]  /*5c70*/  LDL.LU R23, [R1+0x20c] ;  /* 0x00020c0001177983 */ /* 0x000ea80000300800 */
[----:B------:R0:W-:Y:S01]  /*5c80*/  STL.64 [R1+0x11a8], R10 ;  /* 0x0011a80a01007387 */ /* 0x0001e20000100a00 */
[----:B------:R-:W-:-:S03]  /*5c90*/  LEA.HI.X.SX32 R7, R28, R0, 0x1, P1 ;  /* 0x000000001c077211 */ /* 0x000fc600008f0eff */
[----:B0-----:R-:W2:Y:S04]  /*5ca0*/  LDL.LU R10, [R1+0x2b4] ;  /* 0x0002b400010a7983 */ /* 0x001ea80000300800 */
[----:B------:R-:W2:Y:S04]  /*5cb0*/  LDL.LU R11, [R1+0x2a8] ;  /* 0x0002a800010b7983 */ /* 0x000ea80000300800 */
[----:B------:R-:W2:Y:S04]  /*5cc0*/  LDL.LU R24, [R1+0x200] ;  /* 0x0002000001187983 */ /* 0x000ea80000300800 */
[----:B------:R0:W-:Y:S04]  /*5cd0*/  STL.64 [R1+0x11b0], R8 ;  /* 0x0011b00801007387 */ /* 0x0001e80000100a00 */
[----:B0-----:R-:W2:Y:S04]  /*5ce0*/  LDL.LU R9, [R1+0x2c0] ;  /* 0x0002c00001097983 */ /* 0x001ea80000300800 */
[----:B------:R-:W2:Y:S04]  /*5cf0*/  LDL.LU R28, [R1+0x1f4] ;  /* 0x0001f400011c7983 */ /* 0x000ea80000300800 */
[----:B------:R-:W2:Y:S04]  /*5d00*/  LDL.LU R25, [R1+0x1e8] ;  /* 0x0001e80001197983 */ /* 0x000ea80000300800 */
[----:B------:R-:W2:Y:S04]  /*5d10*/  LDL.LU R26, [R1+0x1e4] ;  /* 0x0001e400011a7983 */ /* 0x000ea80000300800 */
[----:B------:R0:W-:Y:S04]  /*5d20*/  STL.64 [R1+0x11b8], R6 ;  /* 0x0011b80601007387 */ /* 0x0001e80000100a00 */
[----:B0-----:R-:W2:Y:S01]  /*5d30*/  LDL R6, [R1+0x1cc] ;  /* 0x0001cc0001067983 */ /* 0x001ea20000100800 */
[----:B------:R-:W-:-:S02]  /*5d40*/  LEA R4, P2, R29, R2, 0x1 ;  /* 0x000000021d047211 */ /* 0x000fc400078408ff */
[----:B------:R-:W-:Y:S02]  /*5d50*/  LEA R2, P3, R3, R2, 0x1 ;  /* 0x0000000203027211 */ /* 0x000fe400078608ff */
[-C--:B------:R-:W-:Y:S02]  /*5d60*/  LEA.HI.X.SX32 R5, R29, R0.reuse, 0x1, P2 ;  /* 0x000000001d057211 */ /* 0x080fe400010f0eff */
[----:B------:R-:W-:-:S03]  /*5d70*/  LEA.HI.X.SX32 R3, R3, R0, 0x1, P3 ;  /* 0x0000000003037211 */ /* 0x000fc600018f0eff */
[----:B------:R-:W-:Y:S04]  /*5d80*/  STL.64 [R1+0x11c0], R4 ;  /* 0x0011c00401007387 */ /* 0x000fe80000100a00 */
[----:B------:R-:W-:Y:S04]  /*5d90*/  STL.64 [R1+0x11c8], R2 ;  /* 0x0011c80201007387 */ /* 0x000fe80000100a00 */
[----:B--2---:R-:W-:Y:S04]  /*5da0*/  STS.U16 [R6+0x9400], R9 ;  /* 0x0094000906007388 */ /* 0x004fe80000000400 */
[----:B------:R-:W-:Y:S04]  /*5db0*/  STS.U16 [R6+0x9800], R10 ;  /* 0x0098000a06007388 */ /* 0x000fe80000000400 */
[----:B------:R-:W-:Y:S04]  /*5dc0*/  STS.U16 [R6+0x9c00], R11 ;  /* 0x009c000b06007388 */ /* 0x000fe80000000400 */
[----:B------:R-:W-:Y:S04]  /*5dd0*/  STS.U16 [R6+0xa000], R12 ;  /* 0x00a0000c06007388 */ /* 0x000fe80000000400 */
[----:B---3--:R0:W-:Y:S04]  /*5de0*/  STS.U16 [R6+0xa400], R27 ;  /* 0x00a4001b06007388 */ /* 0x0081e80000000400 */
[----:B----4-:R-:W-:Y:S04]  /*5df0*/  STS.U16 [R6+0xa800], R13 ;  /* 0x00a8000d06007388 */ /* 0x010fe80000000400 */
[----:B-----5:R-:W-:Y:S04]  /*5e00*/  STS.U16 [R6+0xac00], R14 ;  /* 0x00ac000e06007388 */ /* 0x020fe80000000400 */
[----:B------:R-:W-:Y:S04]  /*5e10*/  STS.U16 [R6+0xb000], R15 ;  /* 0x00b0000f06007388 */ /* 0x000fe80000000400 */
[----:B------:R-:W-:Y:S04]  /*5e20*/  STS.U16 [R6+0xb400], R16 ;  /* 0x00b4001006007388 */ /* 0x000fe80000000400 */
[----:B------:R-:W-:Y:S04]  /*5e30*/  STS.U16 [R6+0xb800], R17 ;  /* 0x00b8001106007388 */ /* 0x000fe80000000400 */
[----:B------:R-:W-:Y:S04]  /*5e40*/  STS.U16 [R6+0xbc00], R18 ;  /* 0x00bc001206007388 */ /* 0x000fe80000000400 */
[----:B------:R-:W-:Y:S04]  /*5e50*/  STS.U16 [R6+0xc000], R19 ;  /* 0x00c0001306007388 */ /* 0x000fe80000000400 */
[----:B0-----:R-:W2:Y:S04]  /*5e60*/  LDL.LU R27, [R1+0x1e0] ;  /* 0x0001e000011b7983 */ /* 0x001ea80000300800 */
[----:B------:R-:W-:Y:S04]  /*5e70*/  STS.U16 [R6+0xc400], R20 ;  /* 0x00c4001406007388 */ /* 0x000fe80000000400 */
[----:B------:R-:W-:Y:S04]  /*5e80*/  STS.U16 [R6+0xc800], R21 ;  /* 0x00c8001506007388 */ /* 0x000fe80000000400 */
[----:B------:R-:W3:Y:S04]  /*5e90*/  LDL.LU R0, [R1+0x1dc] ;  /* 0x0001dc0001007983 */ /* 0x000ee80000300800 */
[----:B------:R-:W-:Y:S04]  /*5ea0*/  STS.U16 [R6+0xcc00], R22 ;  /* 0x00cc001606007388 */ /* 0x000fe80000000400 */
[----:B------:R-:W4:Y:S04]  /*5eb0*/  LDL.LU R4, [R1+0x1d8] ;  /* 0x0001d80001047983 */ /* 0x000f280000300800 */
[----:B------:R-:W-:Y:S04]  /*5ec0*/  STS.U16 [R6+0xd000], R23 ;  /* 0x00d0001706007388 */ /* 0x000fe80000000400 */
[----:B------:R-:W5:Y:S04]  /*5ed0*/  LDL.LU R5, [R1+0x1d4] ;  /* 0x0001d40001057983 */ /* 0x000f680000300800 */
[----:B------:R-:W-:Y:S04]  /*5ee0*/  STS.U16 [R6+0xd400], R24 ;  /* 0x00d4001806007388 */ /* 0x000fe80000000400 */
[----:B------:R-:W5:Y:S04]  /*5ef0*/  LDL.LU R29, [R1+0x1d0] ;  /* 0x0001d000011d7983 */ /* 0x000f680000300800 */
[----:B------:R-:W5:Y:S04]  /*5f00*/  LDL.LU R7, [R1+0x1c8] ;  /* 0x0001c80001077983 */ /* 0x000f680000300800 */
[----:B------:R0:W-:Y:S04]  /*5f10*/  STS.U16 [R6+0xd800], R28 ;  /* 0x00d8001c06007388 */ /* 0x0001e80000000400 */
[----:B0-----:R-:W5:Y:S04]  /*5f20*/  LDL.LU R28, [R1+0x1c4] ;  /* 0x0001c400011c7983 */ /* 0x001f680000300800 */
[----:B------:R-:W5:Y:S04]  /*5f30*/  LDL.LU R8, [R1+0x410] ;  /* 0x0004100001087983 */ /* 0x000f680000300800 */
[----:B------:R-:W5:Y:S04]  /*5f40*/  LDL.LU R9, [R1+0x404] ;  /* 0x0004040001097983 */ /* 0x000f680000300800 */
[----:B------:R-:W5:Y:S04]  /*5f50*/  LDL.LU R10, [R1+0x3f8] ;  /* 0x0003f800010a7983 */ /* 0x000f680000300800 */
[----:B------:R-:W5:Y:S04]  /*5f60*/  LDL.LU R11, [R1+0x3ec] ;  /* 0x0003ec00010b7983 */ /* 0x000f680000300800 */
[----:B------:R-:W5:Y:S04]  /*5f70*/  LDL.LU R12, [R1+0x3e0] ;  /* 0x0003e000010c7983 */ /* 0x000f680000300800 */
[----:B------:R-:W5:Y:S04]  /*5f80*/  LDL.LU R13, [R1+0x3d4] ;  /* 0x0003d400010d7983 */ /* 0x000f680000300800 */
[----:B------:R-:W-:Y:S04]  /*5f90*/  STS.U16 [R6+0xdc00], R25 ;  /* 0x00dc001906007388 */ /* 0x000fe80000000400 */
[----:B------:R-:W5:Y:S04]  /*5fa0*/  LDL.LU R14, [R1+0x3c8] ;  /* 0x0003c800010e7983 */ /* 0x000f680000300800 */
[----:B------:R0:W-:Y:S04]  /*5fb0*/  STS.U16 [R6+0xe000], R26 ;  /* 0x00e0001a06007388 */ /* 0x0001e80000000400 */
[----:B------:R-:W5:Y:S04]  /*5fc0*/  LDL.LU R15, [R1+0x3bc] ;  /* 0x0003bc00010f7983 */ /* 0x000f680000300800 */
[----:B0-----:R-:W5:Y:S01]  /*5fd0*/  LDL.LU R26, [R1+0x3b0] ;  /* 0x0003b000011a7983 */ /* 0x001f620000300800 */
[----:B------:R-:W-:-:S03]  /*5fe0*/  LOP3.LUT R2, R6, 0x20, RZ, 0x3c, !PT ;  /* 0x0000002006027812 */ /* 0x000fc600078e3cff */
[----:B------:R-:W5:Y:S04]  /*5ff0*/  LDL.LU R16, [R1+0x3a8] ;  /* 0x0003a80001107983 */ /* 0x000f680000300800 */
        /* <DEDUP_REMOVED lines=9> */
[----:B--2---:R0:W-:Y:S04]  /*6090*/  STS.U16 [R6+0xe400], R27 ;  /* 0x00e4001b06007388 */ /* 0x0041e80000000400 */
[----:B0-----:R-:W2:Y:S04]  /*60a0*/  LDL.LU R27, [R1+0x350] ;  /* 0x00035000011b7983 */ /* 0x001ea80000300800 */
[----:B---3--:R-:W-:Y:S04]  /*60b0*/  STS.U16 [R6+0xe800], R0 ;  /* 0x00e8000006007388 */ /* 0x008fe80000000400 */
[----:B----4-:R-:W-:Y:S04]  /*60c0*/  STS.U16 [R6+0xec00], R4 ;  /* 0x00ec000406007388 */ /* 0x010fe80000000400 */
[----:B-----5:R-:W-:Y:S04]  /*60d0*/  STS.U16 [R6+0xf000], R5 ;  /* 0x00f0000506007388 */ /* 0x020fe80000000400 */
[----:B------:R-:W-:Y:S04]  /*60e0*/  STS.U16 [R6+0xf400], R29 ;  /* 0x00f4001d06007388 */ /* 0x000fe80000000400 */
[----:B------:R-:W-:Y:S04]  /*60f0*/  STS.U16 [R6+0xf800], R7 ;  /* 0x00f8000706007388 */ /* 0x000fe80000000400 */
[----:B------:R0:W-:Y:S04]  /*6100*/  STS.U16 [R6+0xfc00], R28 ;  /* 0x00fc001c06007388 */ /* 0x0001e80000000400 */
[----:B------:R-:W-:Y:S04]  /*6110*/  STS.U16 [R2+0x100], R8 ;  /* 0x0001000802007388 */ /* 0x000fe80000000400 */
[----:B------:R-:W-:Y:S04]  /*6120*/  STS.U16 [R2+0x500], R9 ;  /* 0x0005000902007388 */ /* 0x000fe80000000400 */
[----:B------:R-:W-:Y:S04]  /*6130*/  STS.U16 [R2+0x900], R10 ;  /* 0x0009000a02007388 */ /* 0x000fe80000000400 */
[----:B------:R-:W-:Y:S04]  /*6140*/  STS.U16 [R2+0xd00], R11 ;  /* 0x000d000b02007388 */ /* 0x000fe80000000400 */
[----:B------:R-:W-:Y:S04]  /*6150*/  STS.U16 [R2+0x1100], R12 ;  /* 0x0011000c02007388 */ /* 0x000fe80000000400 */
[----:B------:R-:W-:Y:S04]  /*6160*/  STS.U16 [R2+0x1500], R13 ;  /* 0x0015000d02007388 */ /* 0x000fe80000000400 */
[----:B0-----:R-:W3:Y:S04]  /*6170*/  LDL.LU R28, [R1+0x348] ;  /* 0x00034800011c7983 */ /* 0x001ee80000300800 */
[----:B------:R-:W-:Y:S04]  /*6180*/  STS.U16 [R2+0x1900], R14 ;  /* 0x0019000e02007388 */ /* 0x000fe80000000400 */
[----:B------:R-:W-:Y:S04]  /*6190*/  STL [R1+0x1280], R6 ;  /* 0x0012800601007387 */ /* 0x000fe80000100800 */
[----:B------:R-:W-:Y:S04]  /*61a0*/  STS.U16 [R2+0x1d00], R15 ;  /* 0x001d000f02007388 */ /* 0x000fe80000000400 */
[----:B------:R0:W-:Y:S04]  /*61b0*/  STS.U16 [R2+0x2100], R26 ;  /* 0x0021001a02007388 */ /* 0x0001e80000000400 */
[----:B0-----:R-:W4:Y:S04]  /*61c0*/  LDL.LU R26, [R1+0x340] ;  /* 0x00034000011a7983 */ /* 0x001f280000300800 */
[----:B------:R-:W5:Y:S04]  /*61d0*/  LDL.LU R6, [R1+0x330] ;  /* 0x0003300001067983 */ /* 0x000f680000300800 */
[----:B------:R-:W-:Y:S04]  /*61e0*/  STS.U16 [R2+0x2500], R16 ;  /* 0x0025001002007388 */ /* 0x000fe80000000400 */
[----:B------:R-:W-:Y:S04]  /*61f0*/  STS.U16 [R2+0x2900], R17 ;  /* 0x0029001102007388 */ /* 0x000fe80000000400 */
[----:B------:R-:W-:Y:S04]  /*6200*/  STS.U16 [R2+0x2d00], R18 ;  /* 0x002d001202007388 */ /* 0x000fe80000000400 */
[----:B------:R-:W-:Y:S04]  /*6210*/  STS.U16 [R2+0x3100], R19 ;  /* 0x0031001302007388 */ /* 0x000fe80000000400 */
[----:B------:R-:W-:Y:S04]  /*6220*/  STS.U16 [R2+0x3500], R20 ;  /* 0x0035001402007388 */ /* 0x000fe80000000400 */
[----:B------:R-:W-:Y:S04]  /*6230*/  STS.U16 [R2+0x3900], R21 ;  /* 0x0039001502007388 */ /* 0x000fe80000000400 */
[----:B-----5:R0:W-:Y:S04]  /*6240*/  STL [R1+0x1288], R6 ;  /* 0x0012880601007387 */ /* 0x0201e80000100800 */
[----:B0-----:R-:W5:Y:S04]  /*6250*/  LDL.LU R6, [R1+0x338] ;  /* 0x0003380001067983 */ /* 0x001f680000300800 */
[----:B------:R-:W-:Y:S04]  /*6260*/  STS.U16 [R2+0x3d00], R22 ;  /* 0x003d001602007388 */ /* 0x000fe80000000400 */
[----:B------:R-:W5:Y:S04]  /*6270*/  LDL.LU R3, [R1+0x328] ;  /* 0x0003280001037983 */ /* 0x000f680000300800 */
[----:B------:R-:W-:Y:S04]  /*6280*/  STS.U16 [R2+0x4100], R23 ;  /* 0x0041001702007388 */ /* 0x000fe80000000400 */
[----:B------:R-:W5:Y:S04]  /*6290*/  LDL.LU R0, [R1+0x320] ;  /* 0x0003200001007983 */ /* 0x000f680000300800 */
[----:B------:R-:W-:Y:S04]  /*62a0*/  STS.U16 [R2+0x4500], R24 ;  /* 0x0045001802007388 */ /* 0x000fe80000000400 */
[----:B------:R-:W5:Y:S04]  /*62b0*/  LDL.LU R4, [R1+0x318] ;  /* 0x0003180001047983 */ /* 0x000f680000300800 */
[----:B------:R-:W-:Y:S04]  /*62c0*/  STS.U16 [R2+0x4900], R25 ;  /* 0x0049001902007388 */ /* 0x000fe80000000400 */
[----:B------:R-:W5:Y:S04]  /*62d0*/  LDL.LU R5, [R1+0x310] ;  /* 0x0003100001057983 */ /* 0x000f680000300800 */
[----:B--2---:R0:W-:Y:S04]  /*62e0*/  STS.U16 [R2+0x4d00], R27 ;  /* 0x004d001b02007388 */ /* 0x0041e80000000400 */
[----:B------:R-:W2:Y:S04]  /*62f0*/  LDL.LU R29, [R1+0x308] ;  /* 0x00030800011d7983 */ /* 0x000ea80000300800 */
[----:B0-----:R-:W2:Y:S04]  /*6300*/  LDL.LU R27, [R1+0x300] ;  /* 0x00030000011b7983 */ /* 0x001ea80000300800 */
[----:B------:R-:W2:Y:S04]  /*6310*/  LDL.LU R7, [R1+0x2f8] ;  /* 0x0002f80001077983 */ /* 0x000ea80000300800 */
[----:B------:R-:W2:Y:S04]  /*6320*/  LDL.LU R8, [R1+0x2f0] ;  /* 0x0002f00001087983 */ /* 0x000ea80000300800 */
[----:B------:R-:W2:Y:S04]  /*6330*/  LDL.LU R9, [R1+0x2e8] ;  /* 0x0002e80001097983 */ /* 0x000ea80000300800 */
[----:B------:R-:W2:Y:S04]  /*6340*/  LDL.LU R10, [R1+0x2e0] ;  /* 0x0002e000010a7983 */ /* 0x000ea80000300800 */
[----:B------:R-:W2:Y:S04]  /*6350*/  LDL.LU R11, [R1+0x2d8] ;  /* 0x0002d800010b7983 */ /* 0x000ea80000300800 */
[----:B------:R-:W2:Y:S04]  /*6360*/  LDL.LU R12, [R1+0x2d0] ;  /* 0x0002d000010c7983 */ /* 0x000ea80000300800 */
[----:B------:R-:W2:Y:S04]  /*6370*/  LDL.LU R13, [R1+0x2c8] ;  /* 0x0002c800010d7983 */ /* 0x000ea80000300800 */
[----:B---3--:R0:W-:Y:S04]  /*6380*/  STS.U16 [R2+0x5100], R28 ;  /* 0x0051001c02007388 */ /* 0x0081e80000000400 */
[----:B------:R-:W3:Y:S04]  /*6390*/  LDL.LU R14, [R1+0x2bc] ;  /* 0x0002bc00010e7983 */ /* 0x000ee80000300800 */
        /* <DEDUP_REMOVED lines=11> */
[----:B----4-:R0:W-:Y:S04]  /*6450*/  STS.U16 [R2+0x5500], R26 ;  /* 0x0055001a02007388 */ /* 0x0101e80000000400 */
[----:B------:R-:W4:Y:S04]  /*6460*/  LDL.LU R25, [R1+0x22c] ;  /* 0x00022c0001197983 */ /* 0x000f280000300800 */
[----:B0-----:R-:W2:Y:S04]  /*6470*/  LDL.LU R26, [R1+0x220] ;  /* 0x00022000011a7983 */ /* 0x001ea80000300800 */
[----:B-----5:R0:W-:Y:S04]  /*6480*/  STS.U16 [R2+0x5900], R6 ;  /* 0x0059000602007388 */ /* 0x0201e80000000400 */
[----:B0-----:R-:W5:Y:S04]  /*6490*/  LDL.LU R6, [R1+0x1288] ;  /* 0x0012880001067983 */ /* 0x001f680000300800 */
[----:B-----5:R-:W-:Y:S04]  /*64a0*/  STS.U16 [R2+0x5d00], R6 ;  /* 0x005d000602007388 */ /* 0x020fe80000000400 */
[----:B------:R-:W-:Y:S04]  /*64b0*/  STS.U16 [R2+0x6100], R3 ;  /* 0x0061000302007388 */ /* 0x000fe80000000400 */
[----:B------:R-:W-:Y:S04]  /*64c0*/  STS.U16 [R2+0x6500], R0 ;  /* 0x0065000002007388 */ /* 0x000fe80000000400 */
[----:B------:R-:W-:Y:S04]  /*64d0*/  STS.U16 [R2+0x6900], R4 ;  /* 0x0069000402007388 */ /* 0x000fe80000000400 */
[----:B------:R-:W-:Y:S04]  /*64e0*/  STS.U16 [R2+0x6d00], R5 ;  /* 0x006d000502007388 */ /* 0x000fe80000000400 */
[----:B--2---:R-:W-:Y:S04]  /*64f0*/  STS.U16 [R2+0x7100], R29 ;  /* 0x0071001d02007388 */ /* 0x004fe80000000400 */
[----:B------:R0:W-:Y:S04]  /*6500*/  STS.U16 [R2+0x7500], R27 ;  /* 0x0075001b02007388 */ /* 0x0001e80000000400 */
[----:B------:R-:W-:Y:S04]  /*6510*/  STS.U16 [R2+0x7900], R7 ;  /* 0x0079000702007388 */ /* 0x000fe80000000400 */
[----:B------:R-:W-:Y:S04]  /*6520*/  STS.U16 [R2+0x7d00], R8 ;  /* 0x007d000802007388 */ /* 0x000fe80000000400 */
[----:B------:R-:W-:Y:S04]  /*6530*/  STS.U16 [R2+0x8100], R9 ;  /* 0x0081000902007388 */ /* 0x000fe80000000400 */
[----:B------:R-:W-:Y:S04]  /*6540*/  STS.U16 [R2+0x8500], R10 ;  /* 0x0085000a02007388 */ /* 0x000fe80000000400 */
[----:B------:R-:W-:Y:S04]  /*6550*/  STS.U16 [R2+0x8900], R11 ;  /* 0x0089000b02007388 */ /* 0x000fe80000000400 */
[----:B------:R-:W-:Y:S04]  /*6560*/  STS.U16 [R2+0x8d00], R12 ;  /* 0x008d000c02007388 */ /* 0x000fe80000000400 */
[----:B------:R-:W-:Y:S04]  /*6570*/  STS.U16 [R2+0x9100], R13 ;  /* 0x0091000d02007388 */ /* 0x000fe80000000400 */
[----:B---3--:R-:W-:Y:S04]  /*6580*/  STS.U16 [R2+0x9500], R14 ;  /* 0x0095000e02007388 */ /* 0x008fe80000000400 */
[----:B0-----:R-:W2:Y:S04]  /*6590*/  LDL.LU R27, [R1+0x214] ;  /* 0x00021400011b7983 */ /* 0x001ea80000300800 */
[----:B------:R0:W-:Y:S04]  /*65a0*/  STS.U16 [R2+0x9900], R28 ;  /* 0x0099001c02007388 */ /* 0x0001e80000000400 */
[----:B0-----:R-:W3:Y:S04]  /*65b0*/  LDL.LU R28, [R1+0x208] ;  /* 0x00020800011c7983 */ /* 0x001ee80000300800 */
[----:B------:R-:W5:Y:S04]  /*65c0*/  LDL.LU R6, [R1+0x1f0] ;  /* 0x0001f00001067983 */ /* 0x000f680000300800 */
[----:B------:R-:W-:Y:S04]  /*65d0*/  STS.U16 [R2+0x9d00], R15 ;  /* 0x009d000f02007388 */ /* 0x000fe80000000400 */
[----:B------:R-:W-:Y:S04]  /*65e0*/  STS.U16 [R2+0xa100], R16 ;  /* 0x00a1001002007388 */ /* 0x000fe80000000400 */
[----:B------:R-:W-:Y:S04]  /*65f0*/  STS.U16 [R2+0xa500], R17 ;  /* 0x00a5001102007388 */ /* 0x000fe80000000400 */
[----:B------:R-:W-:Y:S04]  /*6600*/  STS.U16 [R2+0xa900], R18 ;  /* 0x00a9001202007388 */ /* 0x000fe80000000400 */
[----:B------:R-:W-:Y:S04]  /*6610*/  STS.U16 [R2+0xad00], R19 ;  /* 0x00ad001302007388 */ /* 0x000fe80000000400 */
[----:B-----5:R0:W-:Y:S04]  /*6620*/  STL [R1+0x1284], R6 ;  /* 0x0012840601007387 */ /* 0x0201e80000100800 */
[----:B0-----:R-:W5:Y:S04]  /*6630*/  LDL.LU R6, [R1+0x1fc] ;  /* 0x0001fc0001067983 */ /* 0x001f680000300800 */
[----:B------:R-:W5:Y:S04]  /*6640*/  LDL.LU R3, [R1+0x1c0] ;  /* 0x0001c00001037983 */ /* 0x000f680000300800 */
[----:B------:R-:W5:Y:S04]  /*6650*/  LDL.LU R0, [R1+0x1b8] ;  /* 0x0001b80001007983 */ /* 0x000f680000300800 */
[----:B------:R-:W5:Y:S04]  /*6660*/  LDL.LU R4, [R1+0x1b4] ;  /* 0x0001b40001047983 */ /* 0x000f680000300800 */
[----:B------:R-:W5:Y:S04]  /*6670*/  LDL.LU R5, [R1+0x1b0] ;  /* 0x0001b00001057983 */ /* 0x000f680000300800 */
[----:B------:R-:W5:Y:S04]  /*6680*/  LDL.LU R29, [R1+0x1ac] ;  /* 0x0001ac00011d7983 */ /* 0x000f680000300800 */
        /* <DEDUP_REMOVED lines=10> */
[----:B----4-:R-:W-:Y:S04]  /*6730*/  STS.U16 [R2+0xc500], R25 ;  /* 0x00c5001902007388 */ /* 0x010fe80000000400 */
[----:B------:R-:W4:Y:S04]  /*6740*/  LDL.LU R12, [R1+0x400] ;  /* 0x00040000010c7983 */ /* 0x000f280000300800 */
[----:B------:R-:W-:Y:S04]  /*6750*/  STS.U16 [R2+0xc900], R26 ;  /* 0x00c9001a02007388 */ /* 0x000fe80000000400 */
[----:B------:R-:W4:Y:S04]  /*6760*/  LDL.LU R13, [R1+0x3f4] ;  /* 0x0003f400010d7983 */ /* 0x000f280000300800 */
        /* <DEDUP_REMOVED lines=17> */
[----:B-----5:R0:W-:Y:S04]  /*6880*/  STS.U16 [R2+0xd500], R6 ;  /* 0x00d5000602007388 */ /* 0x0201e80000000400 */
[----:B0-----:R-:W5:Y:S04]  /*6890*/  LDL.LU R6, [R1+0x1284] ;  /* 0x0012840001067983 */ /* 0x001f680000300800 */
[----:B-----5:R0:W-:Y:S04]  /*68a0*/  STS.U16 [R2+0xd900], R6 ;  /* 0x00d9000602007388 */ /* 0x0201e80000000400 */
[----:B0-----:R-:W5:Y:S04]  /*68b0*/  LDL.LU R6, [R1+0x1280] ;  /* 0x0012800001067983 */ /* 0x001f680000300800 */
        /* <DEDUP_REMOVED lines=8> */
[----:B------:R-:W-:Y:S01]  /*6940*/  STS.U16 [R2+0xfd00], R10 ;  /* 0x00fd000a02007388 */ /* 0x000fe20000000400 */
[----:B-----5:R-:W-:-:S05]  /*6950*/  LOP3.LUT R0, R6, 0x40, RZ, 0x3c, !PT ;  /* 0x0000004006007812 */ /* 0x020fca00078e3cff */
[----:B--2---:R0:W-:Y:S04]  /*6960*/  STS.U16 [R0+0x1200], R27 ;  /* 0x0012001b00007388 */ /* 0x0041e80000000400 */
[----:B------:R1:W-:Y:S04]  /*6970*/  STS.U16 [R0+0x4600], R28 ;  /* 0x0046001c00007388 */ /* 0x0003e80000000400 */
[----:B0-----:R-:W2:Y:S04]  /*6980*/  LDL.LU R27, [R1+0x354] ;  /* 0x00035400011b7983 */ /* 0x001ea80000300800 */
[----:B-1----:R-:W5:Y:S04]  /*6990*/  LDL.LU R28, [R1+0x34c] ;  /* 0x00034c00011c7983 */ /* 0x002f680000300800 */
[----:B------:R-:W2:Y:S04]  /*69a0*/  LDL.LU R2, [R1+0x33c] ;  /* 0x00033c0001027983 */ /* 0x000ea80000300800 */
[----:B------:R-:W-:Y:S04]  /*69b0*/  STS.U16 [R0+0x200], R11 ;  /* 0x0002000b00007388 */ /* 0x000fe80000000400 */
[----:B----4-:R-:W-:Y:S04]  /*69c0*/  STS.U16 [R0+0x600], R12 ;  /* 0x0006000c00007388 */ /* 0x010fe80000000400 */
[----:B------:R-:W-:Y:S04]  /*69d0*/  STS.U16 [R0+0xa00], R13 ;  /* 0x000a000d00007388 */ /* 0x000fe80000000400 */
[----:B---3--:R-:W-:Y:S04]  /*69e0*/  STS.U16 [R0+0x4200], R26 ;  /* 0x0042001a00007388 */ /* 0x008fe80000000400 */
[----:B------:R-:W-:Y:S04]  /*69f0*/  STS.U16 [R0+0xe00], R14 ;  /* 0x000e000e00007388 */ /* 0x000fe80000000400 */
        /* <DEDUP_REMOVED lines=11> */
[----:B--2---:R0:W-:Y:S04]  /*6ab0*/  STL [R1+0x127c], R2 ;  /* 0x00127c0201007387 */ /* 0x0041e80000100800 */
[----:B0-----:R-:W2:Y:S04]  /*6ac0*/  LDL.LU R2, [R1+0x344] ;  /* 0x0003440001027983 */ /* 0x001ea80000300800 */
[----:B------:R-:W3:Y:S04]  /*6ad0*/  LDL.LU R3, [R1+0x334] ;  /* 0x0003340001037983 */ /* 0x000ee80000300800 */
[----:B------:R-:W4:Y:S04]  /*6ae0*/  LDL.LU R4, [R1+0x32c] ;  /* 0x00032c0001047983 */ /* 0x000f280000300800 */
[----:B------:R-:W3:Y:S04]  /*6af0*/  LDL.LU R5, [R1+0x324] ;  /* 0x0003240001057983 */ /* 0x000ee80000300800 */
        /* <DEDUP_REMOVED lines=10> */
[----:B------:R-:W4:Y:S04]  /*6ba0*/  LDL.LU R14, [R1+0x2cc] ;  /* 0x0002cc00010e7983 */ /* 0x000f280000300800 */
        /* <DEDUP_REMOVED lines=10> */
[----:B------:R0:W-:Y:S04]  /*6c50*/  STS.U16 [R0+0x4a00], R27 ;  /* 0x004a001b00007388 */ /* 0x0001e80000000400 */
[----:B------:R-:W4:Y:S04]  /*6c60*/  LDL.LU R25, [R1+0x24c] ;  /* 0x00024c0001197983 */ /* 0x000f280000300800 */
[----:B-----5:R1:W-:Y:S04]  /*6c70*/  STS.U16 [R0+0x4e00], R28 ;  /* 0x004e001c00007388 */ /* 0x0203e80000000400 */
[----:B0-----:R-:W5:Y:S04]  /*6c80*/  LDL.LU R27, [R1+0x240] ;  /* 0x00024000011b7983 */ /* 0x001f680000300800 */
[----:B-1----:R-:W4:Y:S04]  /*6c90*/  LDL.LU R28, [R1+0x234] ;  /* 0x00023400011c7983 */ /* 0x002f280000300800 */
[----:B--2---:R0:W-:Y:S04]  /*6ca0*/  STS.U16 [R0+0x5200], R2 ;  /* 0x0052000200007388 */ /* 0x0041e80000000400 */
[----:B0-----:R-:W2:Y:S04]  /*6cb0*/  LDL.LU R2, [R1+0x127c] ;  /* 0x00127c0001027983 */ /* 0x001ea80000300800 */
[----:B---3--:R0:W-:Y:S04]  /*6cc0*/  STS.U16 [R0+0x8a00], R26 ;  /* 0x008a001a00007388 */ /* 0x0081e80000000400 */
[----:B0-----:R-:W3:Y:S04]  /*6cd0*/  LDL.LU R26, [R1+0x228] ;  /* 0x00022800011a7983 */ /* 0x001ee80000300800 */
[----:B-----5:R0:W-:Y:S04]  /*6ce0*/  STS.U16 [R0+0xbe00], R27 ;  /* 0x00be001b00007388 */ /* 0x0201e80000000400 */
[----:B----4-:R1:W-:Y:S04]  /*6cf0*/  STS.U16 [R0+0xc200], R28 ;  /* 0x00c2001c00007388 */ /* 0x0103e80000000400 */
[----:B0-----:R-:W4:Y:S04]  /*6d00*/  LDL.LU R27, [R1+0x21c] ;  /* 0x00021c00011b7983 */ /* 0x001f280000300800 */
[----:B-1----:R-:W5:Y:S04]  /*6d10*/  LDL.LU R28, [R1+0x188] ;  /* 0x00018800011c7983 */ /* 0x002f680000300800 */
[----:B-----5:R0:W-:Y:S04]  /*6d20*/  STL [R1+0x1260], R28 ;  /* 0x0012601c01007387 */ /* 0x0201e80000100800 */
[----:B0-----:R-:W5:Y:S04]  /*6d30*/  LDL.LU R28, [R1+0x18c] ;  /* 0x00018c00011c7983 */ /* 0x001f680000300800 */
        /* <DEDUP_REMOVED lines=10> */
[----:B--2---:R-:W-:Y:S04]  /*6de0*/  STS.U16 [R0+0x5600], R2 ;  /* 0x0056000200007388 */ /* 0x004fe80000000400 */
[----:B-----5:R0:W-:Y:S04]  /*6df0*/  STL [R1+0x1278], R28 ;  /* 0x0012781c01007387 */ /* 0x0201e80000100800 */
[----:B0-----:R-:W2:Y:S04]  /*6e00*/  LDL.LU R28, [R1+0x210] ;  /* 0x00021000011c7983 */ /* 0x001ea80000300800 */
[----:B------:R-:W5:Y:S04]  /*6e10*/  LDL.LU R2, [R1+0x180] ;  /* 0x0001800001027983 */ /* 0x000f680000300800 */
        /* <DEDUP_REMOVED lines=25> */
[----:B----4-:R-:W-:Y:S04]  /*6fb0*/  STS.U16 [R0+0xca00], R27 ;  /* 0x00ca001b00007388 */ /* 0x010fe80000000400 */
[----:B-----5:R0:W-:Y:S04]  /*6fc0*/  STL [R1+0x1258], R2 ;  /* 0x0012580201007387 */ /* 0x0201e80000100800 */
[----:B0-----:R-:W3:Y:S04]  /*6fd0*/  LDL.LU R2, [R1+0x184] ;  /* 0x0001840001027983 */ /* 0x001ee80000300800 */
[----:B------:R-:W4:Y:S04]  /*6fe0*/  LDL.LU R3, [R1+0x178] ;  /* 0x0001780001037983 */ /* 0x000f280000300800 */
[----:B------:R-:W5:Y:S04]  /*6ff0*/  LDL.LU R4, [R1+0x174] ;  /* 0x0001740001047983 */ /* 0x000f680000300800 */
        /* <DEDUP_REMOVED lines=8> */
[----:B------:R-:W3:Y:S04]  /*7080*/  LDL.LU.64 R12, [R1+0x130] ;  /* 0x00013000010c7983 */ /* 0x000ee80000300a00 */
[----:B------:R-:W3:Y:S04]  /*7090*/  LDL.LU.64 R14, [R1+0x128] ;  /* 0x00012800010e7983 */ /* 0x000ee80000300a00 */
[----:B------:R-:W3:Y:S04]  /*70a0*/  LDL.LU.64 R16, [R1+0x120] ;  /* 0x0001200001107983 */ /* 0x000ee80000300a00 */
[----:B------:R-:W3:Y:S04]  /*70b0*/  LDL.LU.64 R18, [R1+0x118] ;  /* 0x0001180001127983 */ /* 0x000ee80000300a00 */
[----:B------:R-:W3:Y:S04]  /*70c0*/  LDL.LU.64 R20, [R1+0x110] ;  /* 0x0001100001147983 */ /* 0x000ee80000300a00 */
[----:B------:R-:W3:Y:S04]  /*70d0*/  LDL.LU.64 R22, [R1+0x108] ;  /* 0x0001080001167983 */ /* 0x000ee80000300a00 */
[----:B------:R-:W3:Y:S04]  /*70e0*/  LDL.LU.64 R24, [R1+0x100] ;  /* 0x0001000001187983 */ /* 0x000ee80000300a00 */
[----:B------:R-:W3:Y:S04]  /*70f0*/  LDL.LU.64 R26, [R1+0xf8] ;  /* 0x0000f800011a7983 */ /* 0x000ee80000300a00 */
[----:B--2---:R0:W-:Y:S04]  /*7100*/  STS.U16 [R0+0xce00], R28 ;  /* 0x00ce001c00007388 */ /* 0x0041e80000000400 */
[----:B0-----:R-:W2:Y:S04]  /*7110*/  LDL.LU R28, [R1+0x1278] ;  /* 0x00127800011c7983 */ /* 0x001ea80000300800 */
        /* <DEDUP_REMOVED lines=14> */
[----:B---3--:R-:W-:Y:S04]  /*7200*/  STS.U16 [R0+0xf200], R2 ;  /* 0x00f2000200007388 */ /* 0x008fe80000000400 */
[----:B--2---:R0:W-:Y:S04]  /*7210*/  STS.U16 [R0+0xee00], R28 ;  /* 0x00ee001c00007388 */ /* 0x0041e80000000400 */
[----:B0-----:R-:W2:Y:S04]  /*7220*/  LDL R28, [R1+0x1cc] ;  /* 0x0001cc00011c7983 */ /* 0x001ea80000100800 */
[----:B------:R-:W3:Y:S04]  /*7230*/  LDL.LU R2, [R1+0x1258] ;  /* 0x0012580001027983 */ /* 0x000ee80000300800 */
[----:B----4-:R0:W-:Y:S04]  /*7240*/  STS.U16 [R0+0xfa00], R3 ;  /* 0x00fa000300007388 */ /* 0x0101e80000000400 */
[----:B-----5:R1:W-:Y:S04]  /*7250*/  STS.U16 [R0+0xfe00], R4 ;  /* 0x00fe000400007388 */ /* 0x0203e80000000400 */
[----:B0-----:R-:W4:Y:S04]  /*7260*/  LDG.E.U16 R3, [R22.64] ;  /* 0x0000000616037981 */ /* 0x001f28000c1e1500 */
[----:B-1----:R-:W5:Y:S01]  /*7270*/  LDG.E.U16 R4, [R20.64] ;  /* 0x0000000614047981 */ /* 0x002f62000c1e1500 */
[----:B--2---:R-:W-:-:S03]  /*7280*/  LOP3.LUT R28, R28, 0x60, RZ, 0x3c, !PT ;  /* 0x000000601c1c7812 */ /* 0x004fc600078e3cff */
[----:B---3--:R0:W-:Y:S04]  /*7290*/  STS.U16 [R0+0xf600], R2 ;  /* 0x00f6000200007388 */ /* 0x0081e80000000400 */
[----:B------:R-:W-:Y:S04]  /*72a0*/  STL [R1+0x11d0], R28 ;  /* 0x0011d01c01007387 */ /* 0x000fe80000100800 */
[----:B------:R-:W-:Y:S04]  /*72b0*/  STS.U16 [R28+0x300], R5 ;  /* 0x000300051c007388 */ /* 0x000fe80000000400 */
[----:B0-----:R0:W2:Y:S04]  /*72c0*/  LDG.E.U16 R0, [R26.64] ;  /* 0x000000061a007981 */ /* 0x0010a8000c1e1500 */
[----:B------:R-:W-:Y:S04]  /*72d0*/  STS.U16 [R28+0x700], R29 ;  /* 0x0007001d1c007388 */ /* 0x000fe80000000400 */
[----:B------:R-:W-:Y:S04]  /*72e0*/  STS.U16 [R28+0xb00], R6 ;  /* 0x000b00061c007388 */ /* 0x000fe80000000400 */
[----:B------:R-:W-:Y:S04]  /*72f0*/  STS.U16 [R28+0xf00], R7 ;  /* 0x000f00071c007388 */ /* 0x000fe80000000400 */
[----:B------:R1:W-:Y:S04]  /*7300*/  STS.U16 [R28+0x1300], R8 ;  /* 0x001300081c007388 */ /* 0x0003e80000000400 */
[----:B------:R-:W-:Y:S04]  /*7310*/  STS.U16 [R28+0x1700], R9 ;  /* 0x001700091c007388 */ /* 0x000fe80000000400 */
[----:B------:R-:W-:Y:S04]  /*7320*/  STS.U16 [R28+0x1b00], R10 ;  /* 0x001b000a1c007388 */ /* 0x000fe80000000400 */
[----:B------:R3:W-:Y:S04]  /*7330*/  STS.U16 [R28+0x1f00], R11 ;  /* 0x001f000b1c007388 */ /* 0x0007e80000000400 */
[----:B0-----:R-:W2:Y:S04]  /*7340*/  LDL.LU.64 R26, [R1+0xf0] ;  /* 0x0000f000011a7983 */ /* 0x001ea80000300a00 */
[----:B-1----:R-:W2:Y:S04]  /*7350*/  LDG.E.U16 R8, [R12.64] ;  /* 0x000000060c087981 */ /* 0x002ea8000c1e1500 */
[----:B---3--:R-:W3:Y:S04]  /*7360*/  LDL.LU.64 R28, [R1+0x68] ;  /* 0x00006800011c7983 */ /* 0x008ee80000300a00 */
[----:B------:R-:W2:Y:S04]  /*7370*/  LDG.E.U16 R7, [R14.64] ;  /* 0x000000060e077981 */ /* 0x000ea8000c1e1500 */
[----:B------:R-:W2:Y:S04]  /*7380*/  LDG.E.U16 R6, [R16.64] ;  /* 0x0000000610067981 */ /* 0x000ea8000c1e1500 */
[----:B------:R-:W2:Y:S04]  /*7390*/  LDG.E.U16 R5, [R18.64] ;  /* 0x0000000612057981 */ /* 0x000ea8000c1e1500 */
[----:B------:R-:W2:Y:S04]  /*73a0*/  LDG.E.U16 R2, [R24.64] ;  /* 0x0000000618027981 */ /* 0x000ea8000c1e1500 */
[----:B---3--:R0:W-:Y:S04]  /*73b0*/  STL.64 [R1+0x11d8], R28 ;  /* 0x0011d81c01007387 */ /* 0x0081e80000100a00 */
[----:B0-----:R-:W3:Y:S04]  /*73c0*/  LDL.LU.64 R28, [R1+0x70] ;  /* 0x00007000011c7983 */ /* 0x001ee80000300a00 */
        /* <DEDUP_REMOVED lines=19> */
[----:B--2---:R-:W-:Y:S04]  /*7500*/  STL [R1+0x130], R8 ;  /* 0x0001300801007387 */ /* 0x004fe80000100800 */
[----:B0-----:R-:W2:Y:S04]  /*7510*/  LDL.LU.64 R28, [R1+0xc0] ;  /* 0x0000c000011c7983 */ /* 0x001ea80000300a00 */
[----:B------:R-:W-:Y:S04]  /*7520*/  STL [R1+0x128], R7 ;  /* 0x0001280701007387 */ /* 0x000fe80000100800 */
[----:B--2---:R0:W-:Y:S04]  /*7530*/  STL.64 [R1+0x1230], R28 ;  /* 0x0012301c01007387 */ /* 0x0041e80000100a00 */
[----:B------:R-:W-:Y:S04]  /*7540*/  STL [R1+0x120], R6 ;  /* 0x0001200601007387 */ /* 0x000fe80000100800 */
[----:B0-----:R-:W2:Y:S04]  /*7550*/  LDL.LU.64 R28, [R1+0xc8] ;  /* 0x0000c800011c7983 */ /* 0x001ea80000300a00 */
[----:B------:R-:W-:Y:S04]  /*7560*/  STL [R1+0x118], R5 ;  /* 0x0001180501007387 */ /* 0x000fe80000100800 */
[----:B--2---:R0:W-:Y:S04]  /*7570*/  STL.64 [R1+0x1238], R28 ;  /* 0x0012381c01007387 */ /* 0x0041e80000100a00 */
[----:B-----5:R-:W-:Y:S04]  /*7580*/  STL [R1+0x110], R4 ;  /* 0x0001100401007387 */ /* 0x020fe80000100800 */
[----:B0-----:R-:W2:Y:S04]  /*7590*/  LDL.LU.64 R28, [R1+0xd0] ;  /* 0x0000d000011c7983 */ /* 0x001ea80000300a00 */
[----:B----4-:R-:W-:Y:S04]  /*75a0*/  STL [R1+0x108], R3 ;  /* 0x0001080301007387 */ /* 0x010fe80000100800 */
[----:B--2---:R0:W-:Y:S04]  /*75b0*/  STL.64 [R1+0x1240], R28 ;  /* 0x0012401c01007387 */ /* 0x0041e80000100a00 */
[----:B------:R-:W-:Y:S04]  /*75c0*/  STL [R1+0x100], R2 ;  /* 0x0001000201007387 */ /* 0x000fe80000100800 */
[----:B0-----:R-:W2:Y:S04]  /*75d0*/  LDL.LU.64 R28, [R1+0xd8] ;  /* 0x0000d800011c7983 */ /* 0x001ea80000300a00 */
[----:B------:R0:W-:Y:S04]  /*75e0*/  STL [R1+0xf8], R0 ;  /* 0x0000f80001007387 */ /* 0x0001e80000100800 */
[----:B0-----:R0:W3:Y:S04]  /*75f0*/  LDG.E.U16 R0, [R26.64] ;  /* 0x000000061a007981 */ /* 0x0010e8000c1e1500 */
[----:B--2---:R1:W-:Y:S04]  /*7600*/  STL.64 [R1+0x1248], R28 ;  /* 0x0012481c01007387 */ /* 0x0043e80000100a00 */
[----:B-1----:R-:W2:Y:S04]  /*7610*/  LDL.LU.64 R28, [R1+0xe0] ;  /* 0x0000e000011c7983 */ /* 0x002ea80000300a00 */
[----:B--2---:R1:W-:Y:S04]  /*7620*/  STL.64 [R1+0x1250], R28 ;  /* 0x0012501c01007387 */ /* 0x0043e80000100a00 */
[----:B-1----:R-:W2:Y:S04]  /*7630*/  LDL.LU.64 R28, [R1+0xe8] ;  /* 0x0000e800011c7983 */ /* 0x002ea80000300a00 */
[----:B------:R-:W4:Y:S04]  /*7640*/  LDL.LU.64 R2, [R1+0x60] ;  /* 0x0000600001027983 */ /* 0x000f280000300a00 */
[----:B------:R-:W5:Y:S04]  /*7650*/  LDL.LU.64 R4, [R1+0x58] ;  /* 0x0000580001047983 */ /* 0x000f680000300a00 */
[----:B------:R-:W4:Y:S04]  /*7660*/  LDL.LU.64 R6, [R1+0x50] ;  /* 0x0000500001067983 */ /* 0x000f280000300a00 */
        /* <DEDUP_REMOVED lines=9> */
[----:B0-----:R-:W4:Y:S04]  /*7700*/  LDL.LU.64 R26, [R1] ;  /* 0x00000000011a7983 */ /* 0x001f280000300a00 */
[----:B---3--:R2:W-:Y:S04]  /*7710*/  STL [R1+0xf0], R0 ;  /* 0x0000f00001007387 */ /* 0x0085e80000100800 */
[----:B--2---:R0:W2:Y:S04]  /*7720*/  LDG.E.U16 R0, [R28.64] ;  /* 0x000000061c007981 */ /* 0x0040a8000c1e1500 */
[----:B0-----:R-:W3:Y:S04]  /*7730*/  LDL.LU.64 R28, [R1+0x1250] ;  /* 0x00125000011c7983 */ /* 0x001ee80000300a00 */
[----:B--2---:R3:W-:Y:S04]  /*7740*/  STL [R1+0xe8], R0 ;  /* 0x0000e80001007387 */ /* 0x0047e80000100800 */
[----:B---3--:R0:W2:Y:S04]  /*7750*/  LDG.E.U16 R0, [R28.64] ;  /* 0x000000061c007981 */ /* 0x0080a8000c1e1500 */
        /* <DEDUP_REMOVED lines=43> */
[----:B---3--:R0:W3:Y:S04]  /*7a10*/  LDG.E.U16 R29, [R28.64] ;  /* 0x000000061c1d7981 */ /* 0x0080e8000c1e1500 */
[----:B0-----:R-:W5:Y:S04]  /*7a20*/  LDL.LU R28, [R1+0x11d0] ;  /* 0x0011d000011c7983 */ /* 0x001f680000300800 */
[----:B--2---:R4:W-:Y:S04]  /*7a30*/  STL [R1+0x70], R0 ;  /* 0x0000700001007387 */ /* 0x0049e80000100800 */
[----:B----4-:R0:W2:Y:S04]  /*7a40*/  LDG.E.U16 R0, [R2.64] ;  /* 0x0000000602007981 */ /* 0x0100a8000c1e1500 */
[----:B0-----:R-:W4:Y:S04]  /*7a50*/  LDL.LU.64 R2, [R1+0x11c8] ;  /* 0x0011c80001027983 */ /* 0x001f280000300a00 */
[----:B---3--:R5:W-:Y:S04]  /*7a60*/  STL [R1+0x68], R29 ;  /* 0x0000681d01007387 */ /* 0x008be80000100800 */
[----:B-----5:R0:W3:Y:S04]  /*7a70*/  LDG.E.U16 R29, [R4.64] ;  /* 0x00000006041d7981 */ /* 0x0200e8000c1e1500 */
[----:B0-----:R-:W5:Y:S04]  /*7a80*/  LDL.LU.64 R4, [R1+0x11c0] ;  /* 0x0011c00001047983 */ /* 0x001f680000300a00 */
[----:B--2---:R0:W-:Y:S04]  /*7a90*/  STL [R1+0x60], R0 ;  /* 0x0000600001007387 */ /* 0x0041e80000100800 */
[----:B0-----:R0:W2:Y:S04]  /*7aa0*/  LDG.E.U16 R0, [R6.64] ;  /* 0x0000000606007981 */ /* 0x0010a8000c1e1500 */
[----:B----4-:R-:W4:Y:S04]  /*7ab0*/  LDG.E.U16 R2, [R2.64] ;  /* 0x0000000602027981 */ /* 0x010f28000c1e1500 */
[----:B0-----:R-:W4:Y:S04]  /*7ac0*/  LDL.LU.64 R6, [R1+0x11b8] ;  /* 0x0011b80001067983 */ /* 0x001f280000300a00 */
[----:B---3--:R0:W-:Y:S04]  /*7ad0*/  STL [R1+0x58], R29 ;  /* 0x0000581d01007387 */ /* 0x0081e80000100800 */
[----:B0-----:R0:W3:Y:S04]  /*7ae0*/  LDG.E.U16 R29, [R8.64] ;  /* 0x00000006081d7981 */ /* 0x0010e8000c1e1500 */
[----:B-----5:R-:W5:Y:S04]  /*7af0*/  LDG.E.U16 R4, [R4.64] ;  /* 0x0000000604047981 */ /* 0x020f68000c1e1500 */
        /* <DEDUP_REMOVED lines=28> */
[----:B0-----:R-:W2:Y:S04]  /*7cc0*/  LDL.LU.64 R22, [R1+0x1178] ;  /* 0x0011780001167983 */ /* 0x001ea80000300a00 */
[----:B---3--:R0:W-:Y:S04]  /*7cd0*/  STL [R1+0x18], R29 ;  /* 0x0000181d01007387 */ /* 0x0081e80000100800 */
[----:B0-----:R0:W3:Y:S04]  /*7ce0*/  LDG.E.U16 R29, [R24.64] ;  /* 0x00000006181d7981 */ /* 0x0010e8000c1e1500 */
[----:B-----5:R1:W5:Y:S04]  /*7cf0*/  LDG.E.U16 R20, [R20.64] ;  /* 0x0000000614147981 */ /* 0x020368000c1e1500 */
[----:B0-----:R-:W4:Y:S04]  /*7d00*/  LDL.LU.64 R24, [R1+0x1170] ;  /* 0x0011700001187983 */ /* 0x001f280000300a00 */
[----:B--2---:R-:W2:Y:S04]  /*7d10*/  LDG.E.U16 R22, [R22.64] ;  /* 0x0000000616167981 */ /* 0x004ea8000c1e1500 */
[----:B---3--:R-:W-:Y:S04]  /*7d20*/  STL [R1+0x1110], R29 ;  /* 0x0011101d01007387 */ /* 0x008fe80000100800 */
[----:B------:R0:W-:Y:S04]  /*7d30*/  STL [R1+0x10], R0 ;  /* 0x0000100001007387 */ /* 0x0001e80000100800 */
[----:B----4-:R-:W3:Y:S04]  /*7d40*/  LDG.E.U16 R24, [R24.64] ;  /* 0x0000000618187981 */ /* 0x010ee8000c1e1500 */
[----:B0-----:R0:W4:Y:S04]  /*7d50*/  LDG.E.U16 R0, [R26.64] ;  /* 0x000000061a007981 */ /* 0x001128000c1e1500 */
[----:B0-----:R-:W2:Y:S04]  /*7d60*/  LDL.LU.64 R26, [R1+0x1168] ;  /* 0x00116800011a7983 */ /* 0x001ea80000300a00 */
[----:B--2---:R-:W2:Y:S04]  /*7d70*/  LDG.E.U16 R26, [R26.64] ;  /* 0x000000061a1a7981 */ /* 0x004ea8000c1e1500 */
[----:B----4-:R-:W-:Y:S04]  /*7d80*/  STL [R1+0x1114], R0 ;  /* 0x0011140001007387 */ /* 0x010fe80000100800 */
[----:B--2---:R0:W-:Y:S04]  /*7d90*/  STL [R1+0x1118], R26 ;  /* 0x0011181a01007387 */ /* 0x0041e80000100800 */
[----:B0-----:R-:W2:Y:S04]  /*7da0*/  LDL.LU.64 R26, [R1+0x138] ;  /* 0x00013800011a7983 */ /* 0x001ea80000300a00 */
[----:B--2---:R-:W2:Y:S04]  /*7db0*/  LDG.E.U16 R27, [R26.64] ;  /* 0x000000061a1b7981 */ /* 0x004ea8000c1e1500 */
[----:B--2---:R0:W-:Y:S04]  /*7dc0*/  STL [R1+0x111c], R27 ;  /* 0x00111c1b01007387 */ /* 0x0041e80000100800 */
[----:B0-----:R-:W2:Y:S04]  /*7dd0*/  LDL.LU.64 R26, [R1+0x140] ;  /* 0x00014000011a7983 */ /* 0x001ea80000300a00 */
[----:B---3--:R0:W-:Y:S04]  /*7de0*/  STL [R1+0x1120], R24 ;  /* 0x0011201801007387 */ /* 0x0081e80000100800 */
[----:B0-----:R-:W3:Y:S04]  /*7df0*/  LDL.LU R24, [R1+0x128] ;  /* 0x0001280001187983 */ /* 0x001ee80000300800 */
[----:B--2---:R0:W2:Y:S04]  /*7e00*/  LDG.E.U16 R25, [R26.64] ;  /* 0x000000061a197981 */ /* 0x0040a8000c1e1500 */
[----:B0-----:R-:W4:Y:S04]  /*7e10*/  LDL.LU R27, [R1+0x120] ;  /* 0x00012000011b7983 */ /* 0x001f280000300800 */
[----:B------:R-:W3:Y:S04]  /*7e20*/  LDL.LU R26, [R1+0x118] ;  /* 0x00011800011a7983 */ /* 0x000ee80000300800 */
[----:B------:R-:W3:Y:S04]  /*7e30*/  LDL.LU R0, [R1+0x110] ;  /* 0x0001100001007983 */ /* 0x000ee80000300800 */
[----:B------:R-:W3:Y:S04]  /*7e40*/  LDL.LU R29, [R1+0x108] ;  /* 0x00010800011d7983 */ /* 0x000ee80000300800 */
[----:B--2---:R0:W-:Y:S04]  /*7e50*/  STL [R1+0x1124], R25 ;  /* 0x0011241901007387 */ /* 0x0041e80000100800 */
[----:B0-----:R-:W2:Y:S04]  /*7e60*/  LDL.LU R25, [R1+0x130] ;  /* 0x0001300001197983 */ /* 0x001ea80000300800 */
[----:B------:R0:W-:Y:S04]  /*7e70*/  STL [R1+0x1128], R22 ;  /* 0x0011281601007387 */ /* 0x0001e80000100800 */
[----:B0-----:R-:W2:Y:S04]  /*7e80*/  LDL.LU.64 R22, [R1+0x148] ;  /* 0x0001480001167983 */ /* 0x001ea80000300a00 */
[----:B--2---:R-:W2:Y:S04]  /*7e90*/  LDG.E.U16 R23, [R22.64] ;  /* 0x0000000616177981 */ /* 0x004ea8000c1e1500 */
[----:B--2---:R0:W-:Y:S04]  /*7ea0*/  STL [R1+0x112c], R23 ;  /* 0x00112c1701007387 */ /* 0x0041e80000100800 */
[----:B0-----:R-:W1:Y:S04]  /*7eb0*/  LDL.LU.64 R22, [R1+0x150] ;  /* 0x0001500001167983 */ /* 0x001e680000300a00 */
[----:B-1----:R-:W2:Y:S04]  /*7ec0*/  LDG.E.U16 R21, [R22.64] ;  /* 0x0000000616157981 */ /* 0x002ea8000c1e1500 */
[----:B-----5:R-:W-:Y:S04]  /*7ed0*/  STL [R1+0x1130], R20 ;  /* 0x0011301401007387 */ /* 0x020fe80000100800 */
[----:B--2---:R-:W-:Y:S04]  /*7ee0*/  STL [R1+0x1134], R21 ;  /* 0x0011341501007387 */ /* 0x004fe80000100800 */
[----:B------:R-:W-:Y:S04]  /*7ef0*/  STL [R1+0x1138], R18 ;  /* 0x0011381201007387 */ /* 0x000fe80000100800 */
[----:B------:R-:W-:Y:S04]  /*7f00*/  STL [R1+0x113c], R16 ;  /* 0x00113c1001007387 */ /* 0x000fe80000100800 */
[----:B------:R-:W-:Y:S04]  /*7f10*/  STL [R1+0x1140], R14 ;  /* 0x0011400e01007387 */ /* 0x000fe80000100800 */
[----:B------:R-:W-:Y:S04]  /*7f20*/  STL [R1+0x1144], R12 ;  /* 0x0011440c01007387 */ /* 0x000fe80000100800 */
[----:B------:R-:W-:Y:S04]  /*7f30*/  STL [R1+0x1148], R10 ;  /* 0x0011480a01007387 */ /* 0x000fe80000100800 */
[----:B------:R-:W-:Y:S04]  /*7f40*/  STL [R1+0x114c], R8 ;  /* 0x00114c0801007387 */ /* 0x000fe80000100800 */
[----:B------:R-:W-:Y:S04]  /*7f50*/  STL [R1+0x1150], R6 ;  /* 0x0011500601007387 */ /* 0x000fe80000100800 */
[----:B------:R-:W-:Y:S04]  /*7f60*/  STL [R1+0x1154], R4 ;  /* 0x0011540401007387 */ /* 0x000fe80000100800 */
[----:B------:R0:W-:Y:S04]  /*7f70*/  STL [R1+0x1158], R2 ;  /* 0x0011580201007387 */ /* 0x0001e80000100800 */
[----:B0-----:R-:W2:Y:S04]  /*7f80*/  LDL.LU R2, [R1+0xe8] ;  /* 0x0000e80001027983 */ /* 0x001ea80000300800 */
[----:B--2---:R0:W-:Y:S04]  /*7f90*/  STL [R1+0x115c], R2 ;  /* 0x00115c0201007387 */ /* 0x0041e80000100800 */
[----:B0-----:R-:W2:Y:S04]  /*7fa0*/  LDL.LU R2, [R1+0xf0] ;  /* 0x0000f00001027983 */ /* 0x001ea80000300800 */
[----:B--2---:R0:W-:Y:S04]  /*7fb0*/  STL [R1+0x1160], R2 ;  /* 0x0011600201007387 */ /* 0x0041e80000100800 */
[----:B0-----:R-:W2:Y:S04]  /*7fc0*/  LDL.LU R2, [R1+0xf8] ;  /* 0x0000f80001027983 */ /* 0x001ea80000300800 */
[----:B------:R-:W-:Y:S04]  /*7fd0*/  STS.U16 [R28+0x2300], R25 ;  /* 0x002300191c007388 */ /* 0x000fe80000000400 */
[----:B---3--:R-:W-:Y:S04]  /*7fe0*/  STS.U16 [R28+0x2700], R24 ;  /* 0x002700181c007388 */ /* 0x008fe80000000400 */
[----:B----4-:R-:W-:Y:S04]  /*7ff0*/  STS.U16 [R28+0x2b00], R27 ;  /* 0x002b001b1c007388 */ /* 0x010fe80000000400 */
[----:B--2---:R0:W-:Y:S04]  /*8000*/  STL [R1+0x1164], R2 ;  /* 0x0011640201007387 */ /* 0x0041e80000100800 */
[----:B0-----:R-:W2:Y:S04]  /*8010*/  LDL.LU R2, [R1+0x100] ;  /* 0x0001000001027983 */ /* 0x001ea80000300800 */
[----:B------:R-:W3:Y:S04]  /*8020*/  LDL.LU R4, [R1+0xe0] ;  /* 0x0000e00001047983 */ /* 0x000ee80000300800 */
        /* <DEDUP_REMOVED lines=13> */
[----:B------:R0:W-:Y:S04]  /*8100*/  STS.U16 [R28+0x2f00], R26 ;  /* 0x002f001a1c007388 */ /* 0x0001e80000000400 */
[----:B------:R-:W3:Y:S04]  /*8110*/  LDL.LU R27, [R1+0x70] ;  /* 0x00007000011b7983 */ /* 0x000ee80000300800 */
[----:B------:R1:W-:Y:S04]  /*8120*/  STS.U16 [R28+0x3300], R0 ;  /* 0x003300001c007388 */ /* 0x0003e80000000400 */
[----:B0-----:R-:W3:Y:S04]  /*8130*/  LDL.LU R26, [R1+0x68] ;  /* 0x00006800011a7983 */ /* 0x001ee80000300800 */
[----:B------:R0:W-:Y:S04]  /*8140*/  STS.U16 [R28+0x3700], R29 ;  /* 0x0037001d1c007388 */ /* 0x0001e80000000400 */
[----:B-1----:R-:W3:Y:S04]  /*8150*/  LDL.LU R0, [R1+0x60] ;  /* 0x0000600001007983 */ /* 0x002ee80000300800 */
[----:B0-----:R-:W3:Y:S04]  /*8160*/  LDL.LU R29, [R1+0x58] ;  /* 0x00005800011d7983 */ /* 0x001ee80000300800 */
        /* <DEDUP_REMOVED lines=9> */
[----:B--2---:R0:W-:Y:S04]  /*8200*/  STS.U16 [R28+0x3b00], R2 ;  /* 0x003b00021c007388 */ /* 0x0041e80000000400 */
[----:B0-----:R-:W2:Y:S04]  /*8210*/  LDL.LU R2, [R1+0x1164] ;  /* 0x0011640001027983 */ /* 0x001ea80000300800 */
[----:B--2---:R0:W-:Y:S04]  /*8220*/  STS.U16 [R28+0x3f00], R2 ;  /* 0x003f00021c007388 */ /* 0x0041e80000000400 */
[----:B0-----:R-:W2:Y:S04]  /*8230*/  LDL.LU R2, [R1+0x1160] ;  /* 0x0011600001027983 */ /* 0x001ea80000300800 */
[----:B--2---:R0:W-:Y:S04]  /*8240*/  STS.U16 [R28+0x4300], R2 ;  /* 0x004300021c007388 */ /* 0x0041e80000000400 */
[----:B0-----:R-:W2:Y:S04]  /*8250*/  LDL.LU R2, [R1+0x115c] ;  /* 0x00115c0001027983 */ /* 0x001ea80000300800 */
[----:B---3--:R-:W-:Y:S04]  /*8260*/  STS.U16 [R28+0x4b00], R4 ;  /* 0x004b00041c007388 */ /* 0x008fe80000000400 */
[----:B----4-:R-:W-:Y:S04]  /*8270*/  STS.U16 [R28+0x4f00], R6 ;  /* 0x004f00061c007388 */ /* 0x010fe80000000400 */
[----:B-----5:R-:W-:Y:S04]  /*8280*/  STS.U16 [R28+0x5300], R8 ;  /* 0x005300081c007388 */ /* 0x020fe80000000400 */
        /* <DEDUP_REMOVED lines=14> */
[----:B--2---:R0:W-:Y:S04]  /*8370*/  STS.U16 [R28+0x4700], R2 ;  /* 0x004700021c007388 */ /* 0x0041e80000000400 */
        /* <DEDUP_REMOVED lines=19> */
[----:B0-----:R-:W4:Y:S04]  /*84b0*/  LDL.LU R29, [R1+0x1110] ;  /* 0x00111000011d7983 */ /* 0x001f280000300800 */
[----:B------:R0:W-:Y:S02]  /*84c0*/  STS.U16 [R28+0x9300], R3 ;  /* 0x009300031c007388 */ /* 0x0001e40000000400 */
[----:B0-----:R-:W-:-:S02]  /*84d0*/  MOV R3, 0xff800000 ;  /* 0xff80000000037802 */ /* 0x001fc40000000f00 */
[----:B--2---:R0:W-:Y:S02]  /*84e0*/  STS.U16 [R28+0xff00], R2 ;  /* 0x00ff00021c007388 */ /* 0x0041e40000000400 */
[----:B0-----:R-:W-:Y:S02]  /*84f0*/  IMAD.MOV.U32 R2, RZ, RZ, -0x800000 ;  /* 0xff800000ff027424 */ /* 0x001fe400078e00ff */
[----:B---3--:R0:W-:Y:S02]  /*8500*/  STS.U16 [R28+0xbb00], R0 ;  /* 0x00bb00001c007388 */ /* 0x0081e40000000400 */
[----:B0-----:R-:W-:-:S05]  /*8510*/  IMAD.MOV.U32 R0, RZ, RZ, 0x3f800000 ;  /* 0x3f800000ff007424 */ /* 0x001fca00078e00ff */
[----:B------:R0:W-:Y:S04]  /*8520*/  STL [R1+0x870], R0 ;  /* 0x0008700001007387 */ /* 0x0001e80000100800 */
[----:B------:R-:W-:Y:S01]  /*8530*/  STL [R1+0x85c], R3 ;  /* 0x00085c0301007387 */ /* 0x000fe20000100800 */
[----:B0-----:R-:W-:-:S03]  /*8540*/  IMAD.MOV.U32 R0, RZ, RZ, -0x800000 ;  /* 0xff800000ff007424 */ /* 0x001fc600078e00ff */
[----:B------:R-:W-:Y:S04]  /*8550*/  STL [R1+0x858], R2 ;  /* 0x0008580201007387 */ /* 0x000fe80000100800 */
[----:B------:R-:W-:Y:S04]  /*8560*/  STL [R1+0x818], R0 ;  /* 0x0008180001007387 */ /* 0x000fe80000100800 */
[----:B------:R-:W-:Y:S04]  /*8570*/  STL [R1+0x80c], R3 ;  /* 0x00080c0301007387 */ /* 0x000fe80000100800 */
[----:B------:R-:W-:Y:S04]  /*8580*/  STL [R1+0x7c0], R2 ;  /* 0x0007c00201007387 */ /* 0x000fe80000100800 */
[----:B------:R0:W-:Y:S04]  /*8590*/  STL [R1+0x7b0], R0 ;  /* 0x0007b00001007387 */ /* 0x0001e80000100800 */
[----:B------:R1:W-:Y:S04]  /*85a0*/  STL [R1+0x7a0], R3 ;  /* 0x0007a00301007387 */ /* 0x0003e80000100800 */
[----:B------:R2:W-:Y:S01]  /*85b0*/  STL [R1+0x77c], R2 ;  /* 0x00077c0201007387 */ /* 0x0005e20000100800 */
[----:B0-----:R-:W-:Y:S01]  /*85c0*/  MOV R0, 0x3f800000 ;  /* 0x3f80000000007802 */ /* 0x001fe20000000f00 */
[----:B-1----:R-:W-:-:S04]  /*85d0*/  IMAD.MOV.U32 R3, RZ, RZ, 0x3f800000 ;  /* 0x3f800000ff037424 */ /* 0x002fc800078e00ff */
[----:B------:R-:W-:Y:S01]  /*85e0*/  STL [R1+0x874], R0 ;  /* 0x0008740001007387 */ /* 0x000fe20000100800 */
[----:B--2---:R-:W-:-:S03]  /*85f0*/  IMAD.MOV.U32 R2, RZ, RZ, 0x3f800000 ;  /* 0x3f800000ff027424 */ /* 0x004fc600078e00ff */
[----:B------:R-:W-:Y:S04]  /*8600*/  STL [R1+0x878], R3 ;  /* 0x0008780301007387 */ /* 0x000fe80000100800 */
[----:B------:R-:W-:Y:S04]  /*8610*/  STL [R1+0x87c], R2 ;  /* 0x00087c0201007387 */ /* 0x000fe80000100800 */
[----:B------:R-:W-:Y:S04]  /*8620*/  STL [R1+0x880], R0 ;  /* 0x0008800001007387 */ /* 0x000fe80000100800 */
[----:B------:R-:W-:Y:S04]  /*8630*/  STL [R1+0x884], R3 ;  /* 0x0008840301007387 */ /* 0x000fe80000100800 */
[----:B------:R-:W-:Y:S04]  /*8640*/  STL [R1+0x888], R2 ;  /* 0x0008880201007387 */ /* 0x000fe80000100800 */
[----:B------:R-:W-:Y:S04]  /*8650*/  STL [R1+0x4e0], RZ ;  /* 0x0004e0ff01007387 */ /* 0x000fe80000100800 */
[----:B------:R-:W-:Y:S04]  /*8660*/  STL [R1+0x88c], R0 ;  /* 0x00088c0001007387 */ /* 0x000fe80000100800 */
[----:B------:R-:W-:Y:S04]  /*8670*/  STL [R1+0x4e4], RZ ;  /* 0x0004e4ff01007387 */ /* 0x000fe80000100800 */
        /* <DEDUP_REMOVED lines=225> */
[----:B------:R0:W-:Y:S04]  /*9490*/  STS.U16 [R28+0xb300], R19 ;  /* 0x00b300131c007388 */ /* 0x0001e80000000400 */
[----:B------:R-:W-:Y:S04]  /*94a0*/  STL [R1+0x68c], RZ ;  /* 0x00068cff01007387 */ /* 0x000fe80000100800 */
[----:B------:R-:W-:Y:S04]  /*94b0*/  STL [R1+0x690], RZ ;  /* 0x000690ff01007387 */ /* 0x000fe80000100800 */
[----:B0-----:R-:W0:Y:S04]  /*94c0*/  S2R R19, SR_CTAID.X ;  /* 0x0000000000137919 */ /* 0x001e280000002500 */
        /* <DEDUP_REMOVED lines=19> */
[----:B------:R-:W-:Y:S01]  /*9600*/  STL [R1+0x6e0], RZ ;  /* 0x0006e0ff01007387 */ /* 0x000fe20000100800 */
[----:B0-----:R-:W-:-:S03]  /*9610*/  SHF.L.U32 R19, R19, 0x6, RZ ;  /* 0x0000000613137819 */ /* 0x001fc600000006ff */
[----:B------:R-:W-:Y:S04]  /*9620*/  STL [R1+0x6e4], RZ ;  /* 0x0006e4ff01007387 */ /* 0x000fe80000100800 */
[----:B------:R0:W-:Y:S04]  /*9630*/  STS.U16 [R28+0xc300], R27 ;  /* 0x00c3001b1c007388 */ /* 0x0001e80000000400 */
[----:B------:R-:W-:Y:S04]  /*9640*/  STL [R1+0x6e8], RZ ;  /* 0x0006e8ff01007387 */ /* 0x000fe80000100800 */
[----:B------:R-:W-:Y:S04]  /*9650*/  STL [R1+0x6ec], RZ ;  /* 0x0006ecff01007387 */ /* 0x000fe80000100800 */
[----:B0-----:R-:W0:Y:S04]  /*9660*/  S2R R27, SR_TID.X ;  /* 0x00000000001b7919 */ /* 0x001e280000002100 */
[----:B------:R-:W-:Y:S01]  /*9670*/  STL [R1+0x6f0], RZ ;  /* 0x0006f0ff01007387 */ /* 0x000fe20000100800 */
[----:B------:R-:W-:-:S03]  /*9680*/  IADD3 R0, R19, 0x40, RZ ;  /* 0x0000004013007810 */ /* 0x000fc60007ffe0ff */
[----:B------:R-:W-:Y:S04]  /*9690*/  STL [R1+0x6f4], RZ ;  /* 0x0006f4ff01007387 */ /* 0x000fe80000100800 */
[----:B------:R-:W-:Y:S04]  /*96a0*/  STL [R1+0x6f8], RZ ;  /* 0x0006f8ff01007387 */ /* 0x000fe80000100800 */
[----:B------:R-:W-:Y:S04]  /*96b0*/  STS.U16 [R28+0x9700], R5 ;  /* 0x009700051c007388 */ /* 0x000fe80000000400 */
[----:B------:R-:W-:Y:S04]  /*96c0*/  STS.U16 [R28+0x9b00], R7 ;  /* 0x009b00071c007388 */ /* 0x000fe80000000400 */
[----:B------:R-:W-:Y:S04]  /*96d0*/  STS.U16 [R28+0x9f00], R9 ;  /* 0x009f00091c007388 */ /* 0x000fe80000000400 */
[----:B------:R-:W-:Y:S04]  /*96e0*/  STS.U16 [R28+0xa300], R11 ;  /* 0x00a3000b1c007388 */ /* 0x000fe80000000400 */
[----:B------:R-:W-:Y:S04]  /*96f0*/  STS.U16 [R28+0xa700], R13 ;  /* 0x00a7000d1c007388 */ /* 0x000fe80000000400 */
[----:B------:R-:W-:Y:S04]  /*9700*/  STS.U16 [R28+0xab00], R15 ;  /* 0x00ab000f1c007388 */ /* 0x000fe80000000400 */
[----:B------:R-:W-:Y:S04]  /*9710*/  STS.U16 [R28+0xaf00], R17 ;  /* 0x00af00111c007388 */ /* 0x000fe80000000400 */
[----:B----4-:R-:W-:Y:S04]  /*9720*/  STS.U16 [R28+0xb700], R29 ;  /* 0x00b7001d1c007388 */ /* 0x010fe80000000400 */
        /* <DEDUP_REMOVED lines=10> */
[----:B-----5:R-:W-:Y:S04]  /*97d0*/  STS.U16 [R28+0xf300], R8 ;  /* 0x00f300081c007388 */ /* 0x020fe80000000400 */
[----:B------:R-:W-:Y:S04]  /*97e0*/  STS.U16 [R28+0xf700], R6 ;  /* 0x00f700061c007388 */ /* 0x000fe80000000400 */
[----:B------:R-:W-:Y:S04]  /*97f0*/  STS.U16 [R28+0xfb00], R4 ;  /* 0x00fb00041c007388 */ /* 0x000fe80000000400 */
[----:B------:R-:W-:Y:S01]  /*9800*/  STL [R1+0x6fc], RZ ;  /* 0x0006fcff01007387 */ /* 0x000fe20000100800 */
[----:B------:R-:W-:-:S03]  /*9810*/  ISETP.GE.AND P0, PT, R0, 0x1, PT ;  /* 0x000000010000780c */ /* 0x000fc60003f06270 */
[----:B------:R0:W-:Y:S04]  /*9820*/  STS.U16 [R28+0xbf00], R26 ;  /* 0x00bf001a1c007388 */ /* 0x0001e80000000400 */
[----:B------:R1:W-:Y:S01]  /*9830*/  STS.U16 [R28+0xcb00], R25 ;  /* 0x00cb00191c007388 */ /* 0x0003e20000000400 */
[C---:B0-----:R-:W-:Y:S02]  /*9840*/  LOP3.LUT R26, R27.reuse, 0x3, RZ, 0xc0, !PT ;  /* 0x000000031b1a7812 */ /* 0x041fe400078ec0ff */
[----:B-1----:R-:W-:-:S03]  /*9850*/  LOP3.LUT R25, R27, 0x1c, RZ, 0xc0, !PT ;  /* 0x0000001c1b197812 */ /* 0x002fc600078ec0ff */
[----:B------:R-:W-:Y:S05]  /*9860*/  @!P0 BRA `(.L_x_0) ;  /* 0x0001f11000008947 */ /* 0x000fea0003800000 */
[----:B------:R-:W-:Y:S01]  /*9870*/  SHF.R.U32.HI R0, RZ, 0x5, R27 ;  /* 0x00000005ff007819 */ /* 0x000fe2000001161b */
[----:B------:R-:W-:Y:S01]  /*9880*/  IMAD.MOV.U32 R2, RZ, RZ, c[0x0][0x1b8] ;  /* 0x00006e00ff027624 */ /* 0x000fe200078e00ff */
[----:B------:R-:W-:Y:S02]  /*9890*/  LEA R25, R25, R26, 0x2 ;  /* 0x0000001a19197211 */ /* 0x000fe400078e10ff */
[----:B------:R-:W-:-:S05]  /*98a0*/  SGXT.U32 R0, R0, 0x2 ;  /* 0x000000020000781a */ /* 0x000fca0000000000 */
[----:B------:R-:W-:-:S04]  /*98b0*/  IMAD R0, R0, c[0x0][0x1b8], RZ ;  /* 0x00006e0000007a24 */ /* 0x000fc800078e02ff */
[----:B------:R-:W-:-:S05]  /*98c0*/  IMAD R3, R2, 0x4, R0 ;  /* 0x0000000402037824 */ /* 0x000fca00078e0200 */
[----:B------:R-:W-:-:S05]  /*98d0*/  LEA R3, R2, R3, 0x2 ;  /* 0x0000000302037211 */ /* 0x000fca00078e10ff */
[----:B------:R-:W-:-:S04]  /*98e0*/  IMAD R3, R2, 0x4, R3 ;  /* 0x0000000402037824 */ /* 0x000fc800078e0203 */
[----:B------:R-:W-:-:S05]  /*98f0*/  IMAD R3, R2, 0x4, R3 ;  /* 0x0000000402037824 */ /* 0x000fca00078e0203 */
[----:B------:R0:W-:Y:S02]  /*9900*/  STL [R1+0x8], R3 ;  /* 0x0000080301007387 */ /* 0x0001e40000100800 */
[----:B0-----:R-:W-:-:S05]  /*9910*/  LEA R3, R2, R3, 0x2 ;  /* 0x0000000302037211 */ /* 0x001fca00078e10ff */
[----:B------:R0:W-:Y:S02]  /*9920*/  STL [R1+0x5c], R3 ;  /* 0x00005c0301007387 */ /* 0x0001e40000100800 */
[----:B0-----:R-:W-:-:S05]  /*9930*/  IMAD R3, R2, 0x4, R3 ;  /* 0x0000000402037824 */ /* 0x001fca00078e0203 */
[----:B------:R0:W-:Y:S02]  /*9940*/  STL [R1+0x4], R3 ;  /* 0x0000040301007387 */ /* 0x0001e40000100800 */
[----:B0-----:R-:W-:-:S05]  /*9950*/  IMAD R3, R2, 0x4, R3 ;  /* 0x0000000402037824 */ /* 0x001fca00078e0203 */
[C---:B------:R-:W-:Y:S01]  /*9960*/  LEA R29, R2.reuse, R3, 0x2 ;  /* 0x00000003021d7211 */ /* 0x040fe200078e10ff */
[----:B------:R0:W-:Y:S04]  /*9970*/  STL [R1], R3 ;  /* 0x0000000301007387 */ /* 0x0001e80000100800 */
[----:B------:R-:W-:-:S05]  /*9980*/  IMAD R28, R2, 0x4, R29 ;  /* 0x00000004021c7824 */ /* 0x000fca00078e021d */
[----:B------:R1:W-:Y:S01]  /*9990*/  STL.64 [R1+0x11b0], R28 ;  /* 0x0011b01c01007387 */ /* 0x0003e20000100a00 */
[----:B0-----:R-:W-:-:S05]  /*99a0*/  IMAD R3, R2, 0x4, R28 ;  /* 0x0000000402037824 */ /* 0x001fca00078e021c */
[----:B------:R-:W-:-:S05]  /*99b0*/  LEA R4, R2, R3, 0x2 ;  /* 0x0000000302047211 */ /* 0x000fca00078e10ff */
[C---:B------:R-:W-:Y:S01]  /*99c0*/  IMAD R5, R2.reuse, 0x4, R4 ;  /* 0x0000000402057824 */ /* 0x040fe200078e0204 */
[----:B-1----:R-:W0:Y:S03]  /*99d0*/  S2R R29, SR_TID.X ;  /* 0x00000000001d7919 */ /* 0x002e260000002100 */
[C---:B------:R-:W-:Y:S01]  /*99e0*/  IMAD R6, R2.reuse, 0x4, R5 ;  /* 0x0000000402067824 */ /* 0x040fe200078e0205 */
[----:B------:R-:W1:Y:S04]  /*99f0*/  S2R R28, SR_CTAID.Y ;  /* 0x00000000001c7919 */ /* 0x000e680000002600 */
[C---:B------:R-:W-:Y:S01]  /*9a00*/  LEA R7, R2.reuse, R6, 0x2 ;  /* 0x0000000602077211 */ /* 0x040fe200078e10ff */
[----:B------:R2:W-:Y:S04]  /*9a10*/  STL.64 [R1+0x11b8], R4 ;  /* 0x0011b80401007387 */ /* 0x0005e80000100a00 */
[C---:B------:R-:W-:Y:S01]  /*9a20*/  IMAD R8, R2.reuse, 0x4, R7 ;  /* 0x0000000402087824 */ /* 0x040fe200078e0207 */
[----:B------:R3:W-:Y:S03]  /*9a30*/  STL.64 [R1+0x11a0], R6 ;  /* 0x0011a00601007387 */ /* 0x0007e60000100a00 */
[----:B------:R-:W-:Y:S01]  /*9a40*/  IMAD R9, R2, 0x4, R8 ;  /* 0x0000000402097824 */ /* 0x000fe200078e0208 */
[----:B--2---:R-:W-:-:S04]  /*9a50*/  LOP3.LUT R4, R27, 0x60, RZ, 0xc0, !PT ;  /* 0x000000601b047812 */ /* 0x004fc800078ec0ff */
[----:B------:R2:W-:Y:S01]  /*9a60*/  STL.64 [R1+0x11a8], R8 ;  /* 0x0011a80801007387 */ /* 0x0005e20000100a00 */
[C---:B------:R-:W-:Y:S02]  /*9a70*/  LEA R10, R2.reuse, R9, 0x2 ;  /* 0x00000009020a7211 */ /* 0x040fe400078e10ff */
[C---:B0-----:R-:W-:Y:S01]  /*9a80*/  LOP3.LUT R23, R29.reuse, 0x1f, RZ, 0xc0, !PT ;  /* 0x0000001f1d177812 */ /* 0x041fe200078ec0ff */
[----:B---3--:R-:W-:Y:S01]  /*9a90*/  IMAD.SHL.U32 R7, R29, 0x2, RZ ;  /* 0x000000021d077824 */ /* 0x008fe200078e00ff */
[----:B------:R-:W-:Y:S01]  /*9aa0*/  SHF.R.U32.HI R24, RZ, 0x1, R4 ;  /* 0x00000001ff187819 */ /* 0x000fe20000011604 */
[----:B------:R-:W-:Y:S02]  /*9ab0*/  IMAD R11, R2, 0x4, R10 ;  /* 0x00000004020b7824 */ /* 0x000fe400078e020a */
[----:B-1----:R-:W-:Y:S01]  /*9ac0*/  IMAD R5, R28, c[0x0][0x1b0], RZ ;  /* 0x00006c001c057a24 */ /* 0x002fe200078e02ff */
[----:B------:R-:W-:Y:S01]  /*9ad0*/  LOP3.LUT R24, R24, 0x30, R7, 0x78, !PT ;  /* 0x0000003018187812 */ /* 0x000fe200078e7807 */
[----:B------:R-:W-:Y:S01]  /*9ae0*/  IMAD R12, R2, 0x4, R11 ;  /* 0x00000004020c7824 */ /* 0x000fe200078e020b */
[----:B------:R0:W-:Y:S01]  /*9af0*/  STL.64 [R1+0x1190], R10 ;  /* 0x0011900a01007387 */ /* 0x0001e20000100a00 */
[----:B--2---:R-:W-:-:S02]  /*9b00*/  IMAD R9, R23, c[0x0][0x1b4], RZ ;  /* 0x00006d0017097a24 */ /* 0x004fc400078e02ff */
[C---:B------:R-:W-:Y:S01]  /*9b10*/  IMAD.SHL.U32 R27, R5.reuse, 0x2, RZ ;  /* 0x00000002051b7824 */ /* 0x040fe200078e00ff */
[----:B------:R-:W-:Y:S01]  /*9b20*/  LEA R13, R2, R12, 0x2 ;  /* 0x0000000c020d7211 */ /* 0x000fe200078e10ff */
[----:B------:R-:W-:Y:S01]  /*9b30*/  IMAD.HI R5, R5, 0x2, RZ ;  /* 0x0000000205057827 */ /* 0x000fe200078e02ff */
[----:B------:R-:W-:-:S03]  /*9b40*/  SHF.L.U32 R26, R9, 0x1, RZ ;  /* 0x00000001091a7819 */ /* 0x000fc600000006ff */
[----:B------:R-:W-:Y:S01]  /*9b50*/  IMAD R14, R2, 0x4, R13 ;  /* 0x00000004020e7824 */ /* 0x000fe200078e020d */
[----:B------:R-:W-:Y:S01]  /*9b60*/  STL.64 [R1+0x1198], R12 ;  /* 0x0011980c01007387 */ /* 0x000fe20000100a00 */
[----:B0-----:R-:W-:Y:S01]  /*9b70*/  IMAD.U32 R10, R25, 0x4, R24 ;  /* 0x00000004190a7824 */ /* 0x001fe200078e0018 */
[----:B------:R-:W-:Y:S01]  /*9b80*/  IADD3 R24, P0, P1, R26, c[0x0][0x170], R27 ;  /* 0x00005c001a187a10 */ /* 0x000fe2000791e01b */
[----:B------:R-:W-:Y:S01]  /*9b90*/  IMAD R15, R2, 0x4, R14 ;  /* 0x00000004020f7824 */ /* 0x000fe200078e020e */
[C---:B------:R-:W-:Y:S01]  /*9ba0*/  SHF.L.U32 R26, R29.reuse, 0x3, RZ ;  /* 0x000000031d1a7819 */ /* 0x040fe200000006ff */
[----:B------:R-:W-:-:S03]  /*9bb0*/  IMAD.SHL.U32 R10, R29, 0x40, RZ ;  /* 0x000000401d0a7824 */ /* 0x000fc600078e00ff */
[----:B------:R-:W-:Y:S01]  /*9bc0*/  LEA R16, R2, R15, 0x2 ;  /* 0x0000000f02107211 */ /* 0x000fe200078e10ff */
[----:B------:R-:W-:Y:S01]  /*9bd0*/  STL.64 [R1+0x11c0], R14 ;  /* 0x0011c00e01007387 */ /* 0x000fe20000100a00 */
[----:B------:R-:W-:-:S03]  /*9be0*/  LOP3.LUT R26, R26, 0x30, RZ, 0xc0, !PT ;  /* 0x000000301a1a7812 */ /* 0x000fc600078ec0ff */
[----:B------:R-:W-:Y:S01]  /*9bf0*/  IMAD R17, R2, 0x4, R16 ;  /* 0x0000000402117824 */ /* 0x000fe200078e0210 */
[C---:B------:R-:W-:Y:S02]  /*9c00*/  LOP3.LUT R11, R26.reuse, 0x3c0, R10, 0xf8, !PT ;  /* 0x000003c01a0b7812 */ /* 0x040fe400078ef80a */
[----:B------:R-:W-:Y:S01]  /*9c10*/  LOP3.LUT R26, R26, 0x30, R7, 0x78, !PT ;  /* 0x000000301a1a7812 */ /* 0x000fe200078e7807 */
[C---:B------:R-:W-:Y:S01]  /*9c20*/  IMAD R18, R2.reuse, 0x4, R17 ;  /* 0x0000000402127824 */ /* 0x040fe200078e0211 */
[----:B------:R-:W-:Y:S04]  /*9c30*/  STL.64 [R1+0x1188], R16 ;  /* 0x0011881001007387 */ /* 0x000fe80000100a00 */
[----:B------:R-:W-:-:S05]  /*9c40*/  LEA R19, R2, R18, 0x2 ;  /* 0x0000001202137211 */ /* 0x000fca00078e10ff */
[C---:B------:R-:W-:Y:S01]  /*9c50*/  IMAD R20, R2.reuse, 0x4, R19 ;  /* 0x0000000402147824 */ /* 0x040fe200078e0213 */
[----:B------:R-:W-:Y:S03]  /*9c60*/  STL.64 [R1+0x1178], R18 ;  /* 0x0011781201007387 */ /* 0x000fe60000100a00 */
[----:B------:R-:W-:-:S05]  /*9c70*/  IMAD R21, R2, 0x4, R20 ;  /* 0x0000000402157824 */ /* 0x000fca00078e0214 */
[C---:B------:R-:W-:Y:S01]  /*9c80*/  LEA R22, R2.reuse, R21, 0x2 ;  /* 0x0000001502167211 */ /* 0x040fe200078e10ff */
[----:B------:R-:W-:Y:S04]  /*9c90*/  STL.64 [R1+0x1180], R20 ;  /* 0x0011801401007387 */ /* 0x000fe80000100a00 */
[----:B------:R-:W-:-:S04]  /*9ca0*/  IMAD R23, R2, 0x4, R22 ;  /* 0x0000000402177824 */ /* 0x000fc800078e0216 */
[----:B------:R-:W-:-:S04]  /*9cb0*/  IMAD R6, R2, 0x4, R23 ;  /* 0x0000000402067824 */ /* 0x000fc800078e0217 */
[----:B------:R-:W-:Y:S01]  /*9cc0*/  IMAD R8, R2, 0x4, R6 ;  /* 0x0000000402087824 */ /* 0x000fe200078e0206 */
[----:B------:R-:W-:-:S04]  /*9cd0*/  LOP3.LUT R6, R29, 0x7, RZ, 0xc0, !PT ;  /* 0x000000071d067812 */ /* 0x000fc800078ec0ff */
[----:B------:R0:W-:Y:S01]  /*9ce0*/  STL [R1+0x10], R8 ;  /* 0x0000100801007387 */ /* 0x0001e20000100800 */
[----:B------:R-:W-:Y:S01]  /*9cf0*/  LEA R25, R4, R6, 0x4 ;  /* 0x0000000604197211 */ /* 0x000fe200078e20ff */
[C---:B------:R-:W-:Y:S02]  /*9d00*/  IMAD R27, R6.reuse, 0x90, RZ ;  /* 0x00000090061b7824 */ /* 0x040fe400078e02ff */
[----:B------:R-:W-:Y:S02]  /*9d10*/  IMAD R4, R6, 0x4, R4 ;  /* 0x0000000406047824 */ /* 0x000fe400078e0204 */
[----:B------:R-:W-:Y:S01]  /*9d20*/  IMAD.SHL.U32 R25, R25, 0x10, RZ ;  /* 0x0000001019197824 */ /* 0x000fe200078e00ff */
[----:B------:R-:W-:Y:S01]  /*9d30*/  LOP3.LUT R27, R27, 0x10, R7, 0x78, !PT ;  /* 0x000000101b1b7812 */ /* 0x000fe200078e7807 */
[----:B0-----:R-:W-:-:S04]  /*9d40*/  IMAD R8, R2, 0x4, R8 ;  /* 0x0000000402087824 */ /* 0x001fc800078e0208 */
[----:B------:R-:W-:-:S05]  /*9d50*/  IMAD R8, R2, 0x4, R8 ;  /* 0x0000000402087824 */ /* 0x000fca00078e0208 */
[C---:B------:R-:W-:Y:S02]  /*9d60*/  LEA R10, R2.reuse, R8, 0x2 ;  /* 0x00000008020a7211 */ /* 0x040fe400078e10ff */
[----:B------:R-:W-:Y:S02]  /*9d70*/  LOP3.LUT R8, R25, 0x30, R7, 0x78, !PT ;  /* 0x0000003019087812 */ /* 0x000fe400078e7807 */
[C---:B------:R-:W-:Y:S01]  /*9d80*/  LOP3.LUT R25, R29.reuse, 0x10, RZ, 0xc0, !PT ;  /* 0x000000101d197812 */ /* 0x040fe200078ec0ff */
[----:B------:R-:W-:Y:S01]  /*9d90*/  IMAD R21, R2, 0x4, R10 ;  /* 0x0000000402157824 */ /* 0x000fe200078e020a */
[----:B------:R-:W-:Y:S01]  /*9da0*/  LOP3.LUT R29, R29, 0x7f, RZ, 0xc0, !PT ;  /* 0x0000007f1d1d7812 */ /* 0x000fe200078ec0ff */
[----:B------:R-:W-:Y:S02]  /*9db0*/  IMAD R8, R6, 0x400, R8 ;  /* 0x0000040006087824 */ /* 0x000fe400078e0208 */
[----:B------:R-:W-:Y:S01]  /*9dc0*/  IMAD.SHL.U32 R7, R25, 0x40, RZ ;  /* 0x0000004019077824 */ /* 0x000fe200078e00ff */
[----:B------:R-:W-:Y:S01]  /*9dd0*/  LEA R17, R2, R21, 0x2 ;  /* 0x0000001502117211 */ /* 0x000fe200078e10ff */
[----:B------:R-:W-:-:S03]  /*9de0*/  IMAD.HI R25, R9, 0x2, RZ ;  /* 0x0000000209197827 */ /* 0x000fc600078e02ff */
[----:B------:R-:W-:Y:S01]  /*9df0*/  LOP3.LUT R7, R27, R7, RZ, 0xfc, !PT ;  /* 0x000000071b077212 */ /* 0x000fe200078efcff */
[----:B------:R-:W-:Y:S01]  /*9e00*/  IMAD.U32 R9, R4, 0x10, R26 ;  /* 0x0000001004097824 */ /* 0x000fe200078e001a */
[----:B------:R-:W-:Y:S01]  /*9e10*/  LEA R4, R2, R17, 0x2 ;  /* 0x0000001102047211 */ /* 0x000fe200078e10ff */
[----:B------:R-:W-:Y:S01]  /*9e20*/  IMAD R27, R28, c[0x0][0x1a0], RZ ;  /* 0x000068001c1b7a24 */ /* 0x000fe200078e02ff */
[----:B------:R-:W-:Y:S01]  /*9e30*/  IADD3.X R25, R25, c[0x0][0x174], R5, P0, P1 ;  /* 0x00005d0019197a10 */ /* 0x000fe200007e2405 */
[----:B------:R-:W-:Y:S02]  /*9e40*/  IMAD R5, R29, c[0x0][0x1a8], RZ ;  /* 0x00006a001d057a24 */ /* 0x000fe400078e02ff */
[----:B------:R-:W-:Y:S01]  /*9e50*/  IMAD R7, R2, 0x4, R4 ;  /* 0x0000000402077824 */ /* 0x000fe200078e0204 */
[----:B------:R0:W-:Y:S01]  /*9e60*/  STL [R1+0x28], R4 ;  /* 0x0000280401007387 */ /* 0x0001e20000100800 */
[----:B------:R-:W-:-:S03]  /*9e70*/  LEA R26, P0, R27, c[0x0][0x168], 0x1 ;  /* 0x00005a001b1a7a11 */ /* 0x000fc600078008ff */
[----:B------:R-:W-:Y:S01]  /*9e80*/  LEA R7, R2, R7, 0x2 ;  /* 0x0000000702077211 */ /* 0x000fe200078e10ff */
[----:B------:R-:W2:Y:S01]  /*9e90*/  LDL.LU R6, [R1+0x4] ;  /* 0x0000040001067983 */ /* 0x000ea20000300800 */
[----:B0-----:R-:W-:Y:S01]  /*9ea0*/  IMAD.MOV.U32 R4, RZ, RZ, c[0x0][0x1a8] ;  /* 0x00006a00ff047624 */ /* 0x001fe200078e00ff */
[----:B------:R-:W-:-:S03]  /*9eb0*/  LEA.HI.X.SX32 R27, R27, c[0x0][0x16c], 0x1, P0 ;  /* 0x00005b001b1b7a11 */ /* 0x000fc600000f0eff */
[----:B------:R-:W-:Y:S01]  /*9ec0*/  IMAD R14, R4, 0x80, R5 ;  /* 0x00000080040e7824 */ /* 0x000fe200078e0205 */
[----:B------:R-:W-:Y:S02]  /*9ed0*/  LEA R8, R2, R7, 0x2 ;  /* 0x0000000702087211 */ /* 0x000fe400078e10ff */
[CC--:B------:R-:W-:Y:S01]  /*9ee0*/  LEA R18, P0, R5.reuse, R26.reuse, 0x1 ;  /* 0x0000001a05127211 */ /* 0x0c0fe200078008ff */
[----:B------:R-:W-:Y:S01]  /*9ef0*/  IMAD R9, R4, 0x80, R14 ;  /* 0x0000008004097824 */ /* 0x000fe200078e020e */
[----:B------:R-:W-:Y:S01]  /*9f00*/  LEA R12, P1, R14, R26, 0x1 ;  /* 0x0000001a0e0c7211 */ /* 0x000fe200078208ff */
[----:B------:R-:W-:Y:S01]  /*9f10*/  IMAD R11, R2, 0x4, R8 ;  /* 0x00000004020b7824 */ /* 0x000fe200078e0208 */
[----:B------:R-:W-:Y:S01]  /*9f20*/  LEA.HI.X.SX32 R19, R5, R27, 0x1, P0 ;  /* 0x0000001b05137211 */ /* 0x000fe200000f0eff */
[----:B------:R-:W3:Y:S01]  /*9f30*/  LDL.LU R7, [R1] ;  /* 0x0000000001077983 */ /* 0x000ee20000300800 */
[----:B------:R-:W-:Y:S02]  /*9f40*/  LEA R8, R4, R9, 0x7 ;  /* 0x0000000904087211 */ /* 0x000fe400078e38ff */
[----:B------:R-:W-:-:S02]  /*9f50*/  LEA.HI.X.SX32 R13, R14, R27, 0x1, P1 ;  /* 0x0000001b0e0d7211 */ /* 0x000fc400008f0eff */
[CC--:B------:R-:W-:Y:S01]  /*9f60*/  LEA R4, P0, R9.reuse, R26.reuse, 0x1 ;  /* 0x0000001a09047211 */ /* 0x0c0fe200078008ff */
[----:B------:R-:W-:Y:S03]  /*9f70*/  STL.64 [R1+0x508], R18 ;  /* 0x0005081201007387 */ /* 0x000fe60000100a00 */
[-C--:B------:R-:W-:Y:S01]  /*9f80*/  LEA.HI.X.SX32 R5, R9, R27.reuse, 0x1, P0 ;  /* 0x0000001b09057211 */ /* 0x080fe200000f0eff */
[----:B------:R0:W-:Y:S02]  /*9f90*/  STL.64 [R1+0x500], R12 ;  /* 0x0005000c01007387 */ /* 0x0001e40000100a00 */
[C---:B0-----:R-:W-:Y:S02]  /*9fa0*/  LEA R12, P1, R8.reuse, R26, 0x1 ;  /* 0x0000001a080c7211 */ /* 0x041fe400078208ff */
[----:B------:R-:W4:Y:S02]  /*9fb0*/  LDL.LU R26, [R1+0x5c] ;  /* 0x00005c00011a7983 */ /* 0x000f240000300800 */
[----:B------:R-:W-:-:S02]  /*9fc0*/  LEA.HI.X.SX32 R13, R8, R27, 0x1, P1 ;  /* 0x0000001b080d7211 */ /* 0x000fc400008f0eff */
[----:B------:R0:W-:Y:S04]  /*9fd0*/  STL.64 [R1+0x4f8], R4 ;  /* 0x0004f80401007387 */ /* 0x0001e80000100a00 */
[----:B------:R-:W5:Y:S01]  /*9fe0*/  LDL.LU R27, [R1+0x8] ;  /* 0x00000800011b7983 */ /* 0x000f620000300800 */
[C---:B------:R-:W-:Y:S01]  /*9ff0*/  LEA R28, R2.reuse, R0, 0x2 ;  /* 0x00000000021c7211 */ /* 0x040fe200078e10ff */
[C---:B------:R-:W-:Y:S02]  /*a000*/  IMAD R29, R2.reuse, 0x4, R0 ;  /* 0x00000004021d7824 */ /* 0x040fe400078e0200 */
[----:B------:R-:W-:Y:S01]  /*a010*/  IMAD R19, R2, 0x4, R11 ;  /* 0x0000000402137824 */ /* 0x000fe200078e020b */
[----:B0-----:R-:W-:Y:S01]  /*a020*/  LEA R4, P0, R0, R24, 0x1 ;  /* 0x0000001800047211 */ /* 0x001fe200078008ff */
[C---:B------:R-:W-:Y:S01]  /*a030*/  IMAD R29, R2.reuse, 0x4, R29 ;  /* 0x00000004021d7824 */ /* 0x040fe200078e021d */
[C---:B------:R-:W-:Y:S01]  /*a040*/  LEA R9, R2.reuse, R0, 0x2 ;  /* 0x0000000002097211 */ /* 0x040fe200078e10ff */
[----:B------:R-:W-:Y:S01]  /*a050*/  IMAD R28, R2, 0x4, R28 ;  /* 0x00000004021c7824 */ /* 0x000fe200078e021c */
[----:B------:R-:W-:Y:S01]  /*a060*/  LEA.HI.X.SX32 R5, R0, R25, 0x1, P0 ;  /* 0x0000001900057211 */ /* 0x000fe200000f0eff */
[C---:B------:R-:W-:Y:S01]  /*a070*/  IMAD R18, R2.reuse, 0x4, R19 ;  /* 0x0000000402127824 */ /* 0x040fe200078e0213 */
[----:B------:R0:W-:Y:S01]  /*a080*/  STL.64 [R1+0x4f0], R12 ;  /* 0x0004f00c01007387 */ /* 0x0001e20000100a00 */
[----:B------:R-:W-:Y:S01]  /*a090*/  LEA R14, P1, R9, R24, 0x1 ;  /* 0x00000018090e7211 */ /* 0x000fe200078208ff */
[----:B------:R-:W-:-:S02]  /*a0a0*/  IMAD R29, R2, 0x4, R29 ;  /* 0x00000004021d7824 */ /* 0x000fc400078e021d */
[----:B------:R1:W-:Y:S01]  /*a0b0*/  STL.64 [R1+0xcb0], R4 ;  /* 0x000cb00401007387 */ /* 0x0003e20000100a00 */
[----:B------:R-:W-:Y:S02]  /*a0c0*/  LEA R16, R2, R18, 0x2 ;  /* 0x0000001202107211 */ /* 0x000fe400078e10ff */
[----:B------:R-:W-:Y:S02]  /*a0d0*/  LEA.HI.X.SX32 R15, R9, R25, 0x1, P1 ;  /* 0x00000019090f7211 */ /* 0x000fe400008f0eff */
[-C--:B0-----:R-:W-:Y:S02]  /*a0e0*/  LEA R12, P2, R29, R24.reuse, 0x1 ;  /* 0x000000181d0c7211 */ /* 0x081fe400078408ff */
[----:B-1----:R-:W-:Y:S01]  /*a0f0*/  LEA R4, P0, R28, R24, 0x1 ;  /* 0x000000181c047211 */ /* 0x002fe200078008ff */
[----:B------:R-:W-:-:S03]  /*a100*/  IMAD R8, R2, 0x4, R16 ;  /* 0x0000000402087824 */ /* 0x000fc600078e0210 */
[-C--:B------:R-:W-:Y:S01]  /*a110*/  LEA.HI.X.SX32 R5, R28, R25.reuse, 0x1, P0 ;  /* 0x000000191c057211 */ /* 0x080fe200000f0eff */
[----:B------:R0:W-:Y:S01]  /*a120*/  STL.64 [R1+0xca8], R14 ;  /* 0x000ca80e01007387 */ /* 0x0001e20000100a00 */
[----:B------:R-:W-:-:S03]  /*a130*/  LEA.HI.X.SX32 R13, R29, R25, 0x1, P2 ;  /* 0x000000191d0d7211 */ /* 0x000fc600010f0eff */
[----:B0-----:R-:W3:Y:S04]  /*a140*/  LDL.LU.64 R14, [R1+0x11c0] ;  /* 0x0011c000010e7983 */ /* 0x001ee80000300a00 */
[----:B------:R0:W-:Y:S04]  /*a150*/  STL.64 [R1+0xca0], R4 ;  /* 0x000ca00401007387 */ /* 0x0001e80000100a00 */
[----:B0-----:R-:W3:Y:S04]  /*a160*/  LDL.LU.64 R4, [R1+0x11b8] ;  /* 0x0011b80001047983 */ /* 0x001ee80000300a00 */
[----:B------:R-:W-:Y:S04]  /*a170*/  STL [R1+0x4c], R8 ;  /* 0x00004c0801007387 */ /* 0x000fe80000100800 */
[----:B------:R-:W-:Y:S01]  /*a180*/  STL.64 [R1+0xc98], R12 ;  /* 0x000c980c01007387 */ /* 0x000fe20000100a00 */
[----:B-----5:R-:W-:-:S04]  /*a190*/  LEA R28, P0, R27, R24, 0x1 ;  /* 0x000000181b1c7211 */ /* 0x020fc800078008ff */
[----:B------:R-:W-:-:S05]  /*a1a0*/  LEA.HI.X.SX32 R29, R27, R25, 0x1, P0 ;  /* 0x000000191b1d7211 */ /* 0x000fca00000f0eff */
[----:B------:R0:W-:Y:S04]  /*a1b0*/  STL.64 [R1+0xc90], R28 ;  /* 0x000c901c01007387 */ /* 0x0001e80000100a00 */
[----:B0-----:R-:W5:Y:S01]  /*a1c0*/  LDL.LU.64 R28, [R1+0x11b0] ;  /* 0x0011b000011c7983 */ /* 0x001f620000300a00 */
[----:B------:R-:W-:Y:S01]  /*a1d0*/  IMAD R0, R2, 0x4, R8 ;  /* 0x0000000402007824 */ /* 0x000fe200078e0208 */
[-C--:B----4-:R-:W-:Y:S02]  /*a1e0*/  LEA R12, P1, R26, R24.reuse, 0x1 ;  /* 0x000000181a0c7211 */ /* 0x090fe400078208ff */
[----:B--2---:R-:W-:Y:S02]  /*a1f0*/  LEA R8, P2, R6, R24, 0x1 ;  /* 0x0000001806087211 */ /* 0x004fe400078408ff */
[----:B------:R-:W-:-:S02]  /*a200*/  LEA.HI.X.SX32 R13, R26, R25, 0x1, P1 ;  /* 0x000000191a0d7211 */ /* 0x000fc400008f0eff */
[----:B------:R-:W-:Y:S02]  /*a210*/  LEA.HI.X.SX32 R9, R6, R25, 0x1, P2 ;  /* 0x0000001906097211 */ /* 0x000fe400010f0eff */
[----:B------:R-:W-:Y:S01]  /*a220*/  LEA R20, R2, R0, 0x2 ;  /* 0x0000000002147211 */ /* 0x000fe200078e10ff */
[----:B------:R5:W-:Y:S01]  /*a230*/  STL.64 [R1+0xc88], R12 ;  /* 0x000c880c01007387 */ /* 0x000be20000100a00 */
[----:B---3--:R-:W-:-:S03]  /*a240*/  LEA R26, P0, R7, R24, 0x1 ;  /* 0x00000018071a7211 */ /* 0x008fc600078008ff */
[----:B------:R0:W-:Y:S01]  /*a250*/  STL.64 [R1+0xc80], R8 ;  /* 0x000c800801007387 */ /* 0x0001e20000100a00 */
[----:B------:R-:W-:Y:S01]  /*a260*/  LEA.HI.X.SX32 R27, R7, R25, 0x1, P0 ;  /* 0x00000019071b7211 */ /* 0x000fe200000f0eff */
[----:B------:R-:W-:-:S04]  /*a270*/  IMAD R0, R2, 0x4, R20 ;  /* 0x0000000402007824 */ /* 0x000fc800078e0214 */
[----:B------:R-:W-:Y:S01]  /*a280*/  IMAD R6, R2, 0x4, R0 ;  /* 0x0000000402067824 */ /* 0x000fe200078e0200 */
[----:B------:R-:W-:Y:S01]  /*a290*/  STL.64 [R1+0xc78], R26 ;  /* 0x000c781a01007387 */ /* 0x000fe20000100a00 */
[CC--:B-----5:R-:W-:Y:S02]  /*a2a0*/  LEA R12, P1, R29.reuse, R24.reuse, 0x1 ;  /* 0x000000181d0c7211 */ /* 0x0e0fe400078208ff */
[C---:B0-----:R-:W-:Y:S02]  /*a2b0*/  LEA R8, P2, R28.reuse, R24, 0x1 ;  /* 0x000000181c087211 */ /* 0x041fe400078408ff */
[-C--:B------:R-:W-:Y:S02]  /*a2c0*/  LEA.HI.X.SX32 R13, R29, R25.reuse, 0x1, P1 ;  /* 0x000000191d0d7211 */ /* 0x080fe400008f0eff */
[----:B------:R-:W-:-:S03]  /*a2d0*/  LEA.HI.X.SX32 R9, R28, R25, 0x1, P2 ;  /* 0x000000191c097211 */ /* 0x000fc600010f0eff */
[----:B------:R-:W-:Y:S01]  /*a2e0*/  STL.64 [R1+0xc70], R12 ;  /* 0x000c700c01007387 */ /* 0x000fe20000100a00 */
[----:B------:R-:W-:-:S03]  /*a2f0*/  IMAD.MOV.U32 R28, RZ, RZ, R6 ;  /* 0x000000ffff1c7224 */ /* 0x000fc600078e0006 */
[----:B------:R0:W-:Y:S01]  /*a300*/  STL.64 [R1+0xc68], R8 ;  /* 0x000c680801007387 */ /* 0x0001e20000100a00 */
[----:B------:R-:W-:-:S04]  /*a310*/  LEA R6, P1, R4, R24, 0x1 ;  /* 0x0000001804067211 */ /* 0x000fc800078208ff */
[----:B------:R-:W-:Y:S02]  /*a320*/  LEA.HI.X.SX32 R7, R4, R25, 0x1, P1 ;  /* 0x0000001904077211 */ /* 0x000fe400008f0eff */
[----:B0-----:R-:W-:-:S04]  /*a330*/  LEA R8, P0, R3, R24, 0x1 ;  /* 0x0000001803087211 */ /* 0x001fc800078008ff */
[----:B------:R-:W-:-:S05]  /*a340*/  LEA.HI.X.SX32 R9, R3, R25, 0x1, P0 ;  /* 0x0000001903097211 */ /* 0x000fca00000f0eff */
[----:B------:R0:W-:Y:S04]  /*a350*/  STL.64 [R1+0xc60], R8 ;  /* 0x000c600801007387 */ /* 0x0001e80000100a00 */
[----:B0-----:R-:W2:Y:S04]  /*a360*/  LDL.LU.64 R8, [R1+0x11a8] ;  /* 0x0011a80001087983 */ /* 0x001ea80000300a00 */
[----:B------:R0:W-:Y:S04]  /*a370*/  STL.64 [R1+0xc58], R6 ;  /* 0x000c580601007387 */ /* 0x0001e80000100a00 */
[----:B0-----:R-:W3:Y:S01]  /*a380*/  LDL.LU.64 R6, [R1+0x11a0] ;  /* 0x0011a00001067983 */ /* 0x001ee20000300a00 */
[----:B------:R-:W-:Y:S01]  /*a390*/  LEA R12, P2, R5, R24, 0x1 ;  /* 0x00000018050c7211 */ /* 0x000fe200078408ff */
[----:B------:R-:W-:Y:S01]  /*a3a0*/  IMAD R27, R2, 0x4, R28 ;  /* 0x00000004021b7824 */ /* 0x000fe200078e021c */
[----:B------:R-:W-:-:S02]  /*a3b0*/  MOV R0, R10 ;  /* 0x0000000a00007202 */ /* 0x000fc40000000f00 */
[----:B------:R-:W-:Y:S02]  /*a3c0*/  LEA.HI.X.SX32 R13, R5, R25, 0x1, P2 ;  /* 0x00000019050d7211 */ /* 0x000fe400010f0eff */
[----:B------:R-:W-:-:S03]  /*a3d0*/  LEA R10, R2, R27, 0x2 ;  /* 0x0000001b020a7211 */ /* 0x000fc600078e10ff */
[----:B------:R3:W-:Y:S02]  /*a3e0*/  STL.64 [R1+0xc50], R12 ;  /* 0x000c500c01007387 */ /* 0x0007e40000100a00 */
[----:B------:R-:W-:Y:S02]  /*a3f0*/  IMAD R26, R2, 0x4, R10 ;  /* 0x00000004021a7824 */ /* 0x000fe400078e020a */
[----:B------:R-:W-:Y:S01]  /*a400*/  IMAD.MOV.U32 R3, RZ, RZ, R11 ;  /* 0x000000ffff037224 */ /* 0x000fe200078e000b */
[CC--:B---3--:R-:W-:Y:S02]  /*a410*/  LEA R12, P0, R6.reuse, R24.reuse, 0x1 ;  /* 0x00000018060c7211 */ /* 0x0c8fe400078008ff */
[C---:B------:R-:W-:Y:S02]  /*a420*/  LEA R10, P1, R7.reuse, R24, 0x1 ;  /* 0x00000018070a7211 */ /* 0x040fe400078208ff */
[-C--:B------:R-:W-:Y:S02]  /*a430*/  LEA.HI.X.SX32 R13, R6, R25.reuse, 0x1, P0 ;  /* 0x00000019060d7211 */ /* 0x080fe400000f0eff */
[----:B------:R-:W-:-:S03]  /*a440*/  LEA.HI.X.SX32 R11, R7, R25, 0x1, P1 ;  /* 0x00000019070b7211 */ /* 0x000fc600008f0eff */
[----:B------:R0:W-:Y:S04]  /*a450*/  STL.64 [R1+0xc48], R12 ;  /* 0x000c480c01007387 */ /* 0x0001e80000100a00 */
[----:B0-----:R-:W3:Y:S04]  /*a460*/  LDL.LU.64 R12, [R1+0x1198] ;  /* 0x00119800010c7983 */ /* 0x001ee80000300a00 */
[----:B------:R0:W-:Y:S04]  /*a470*/  STL.64 [R1+0xc40], R10 ;  /* 0x000c400a01007387 */ /* 0x0001e80000100a00 */
[----:B0-----:R-:W4:Y:S01]  /*a480*/  LDL.LU.64 R10, [R1+0x1190] ;  /* 0x00119000010a7983 */ /* 0x001f220000300a00 */
[----:B--2---:R-:W-:-:S02]  /*a490*/  LEA R4, P2, R8, R24, 0x1 ;  /* 0x0000001808047211 */ /* 0x004fc400078408ff */
[----:B------:R-:W-:Y:S02]  /*a4a0*/  LEA R26, R2, R26, 0x2 ;  /* 0x0000001a021a7211 */ /* 0x000fe400078e10ff */
[----:B------:R-:W-:-:S03]  /*a4b0*/  LEA.HI.X.SX32 R5, R8, R25, 0x1, P2 ;  /* 0x0000001908057211 */ /* 0x000fc600010f0eff */
[----:B------:R0:W-:Y:S01]  /*a4c0*/  STL.64 [R1+0x1150], R26 ;  /* 0x0011501a01007387 */ /* 0x0001e20000100a00 */
[----:B------:R-:W-:-:S03]  /*a4d0*/  IMAD R29, R2, 0x4, R26 ;  /* 0x00000004021d7824 */ /* 0x000fc600078e021a */
[----:B------:R-:W-:Y:S01]  /*a4e0*/  STL.64 [R1+0xc38], R4 ;  /* 0x000c380401007387 */ /* 0x000fe20000100a00 */
[----:B0-----:R-:W-:-:S04]  /*a4f0*/  LEA R26, P0, R9, R24, 0x1 ;  /* 0x00000018091a7211 */ /* 0x001fc800078008ff */
[----:B------:R-:W-:-:S05]  /*a500*/  LEA.HI.X.SX32 R27, R9, R25, 0x1, P0 ;  /* 0x00000019091b7211 */ /* 0x000fca00000f0eff */
[----:B------:R0:W-:Y:S01]  /*a510*/  STL.64 [R1+0xc30], R26 ;  /* 0x000c301a01007387 */ /* 0x0001e20000100a00 */
[----:B------:R-:W-:Y:S02]  /*a520*/  IMAD R29, R2, 0x4, R29 ;  /* 0x00000004021d7824 */ /* 0x000fe400078e021d */
[----:B0-----:R-:W-:Y:S01]  /*a530*/  IMAD.MOV.U32 R27, RZ, RZ, R17 ;  /* 0x000000ffff1b7224 */ /* 0x001fe200078e0011 */
[CC--:B----4-:R-:W-:Y:S02]  /*a540*/  LEA R4, P2, R11.reuse, R24.reuse, 0x1 ;  /* 0x000000180b047211 */ /* 0x0d0fe400078408ff */
[C---:B------:R-:W-:Y:S02]  /*a550*/  LEA R6, P1, R10.reuse, R24, 0x1 ;  /* 0x000000180a067211 */ /* 0x040fe400078208ff */
[-C--:B------:R-:W-:Y:S02]  /*a560*/  LEA.HI.X.SX32 R5, R11, R25.reuse, 0x1, P2 ;  /* 0x000000190b057211 */ /* 0x080fe400010f0eff */
[----:B------:R-:W-:-:S02]  /*a570*/  LEA.HI.X.SX32 R7, R10, R25, 0x1, P1 ;  /* 0x000000190a077211 */ /* 0x000fc400008f0eff */
[----:B------:R-:W-:Y:S01]  /*a580*/  MOV R11, R0 ;  /* 0x00000000000b7202 */ /* 0x000fe20000000f00 */
[C-C-:B------:R-:W-:Y:S02]  /*a590*/  IMAD R0, R2.reuse, 0x4, R17.reuse ;  /* 0x0000000402007824 */ /* 0x140fe400078e0211 */
[----:B------:R-:W-:Y:S02]  /*a5a0*/  STL.64 [R1+0xc28], R6 ;  /* 0x000c280601007387 */ /* 0x000fe40000100a00 */
[C---:B------:R-:W-:Y:S02]  /*a5b0*/  IMAD R0, R2.reuse, 0x4, R0 ;  /* 0x0000000402007824 */ /* 0x040fe400078e0200 */
[----:B------:R0:W-:Y:S02]  /*a5c0*/  STL.64 [R1+0xc20], R4 ;  /* 0x000c200401007387 */ /* 0x0001e40000100a00 */
[C---:B------:R-:W-:Y:S01]  /*a5d0*/  IMAD R0, R2.reuse, 0x4, R0 ;  /* 0x0000000402007824 */ /* 0x040fe200078e0200 */
[C---:B0-----:R-:W-:Y:S01]  /*a5e0*/  LEA R4, R2.reuse, R17, 0x2 ;  /* 0x0000001102047211 */ /* 0x041fe200078e10ff */
[----:B------:R-:W-:-:S03]  /*a5f0*/  IMAD R5, R2, 0x4, R17 ;  /* 0x0000000402057824 */ /* 0x000fc600078e0211 */
[C---:B------:R-:W-:Y:S01]  /*a600*/  LEA R0, R2.reuse, R0, 0x2 ;  /* 0x0000000002007211 */ /* 0x040fe200078e10ff */
[C---:B------:R-:W-:Y:S01]  /*a610*/  IMAD R4, R2.reuse, 0x4, R4 ;  /* 0x0000000402047824 */ /* 0x040fe200078e0204 */
[----:B------:R-:W-:-:S03]  /*a620*/  LEA R5, R2, R5, 0x2 ;  /* 0x0000000502057211 */ /* 0x000fc600078e10ff */
[C---:B------:R-:W-:Y:S01]  /*a630*/  IMAD R4, R2.reuse, 0x4, R4 ;  /* 0x0000000402047824 */ /* 0x040fe200078e0204 */
[----:B------:R0:W-:Y:S01]  /*a640*/  STL.64 [R1+0x1158], R28 ;  /* 0x0011581c01007387 */ /* 0x0001e20000100a00 */
[----:B------:R-:W-:Y:S01]  /*a650*/  IMAD.MOV.U32 R26, RZ, RZ, R0 ;  /* 0x000000ffff1a7224 */ /* 0x000fe200078e0000 */
[----:B------:R-:W-:Y:S01]  /*a660*/  LEA R0, R2, R29, 0x2 ;  /* 0x0000001d02007211 */ /* 0x000fe200078e10ff */
[----:B------:R-:W-:Y:S01]  /*a670*/  IMAD.MOV.U32 R10, RZ, RZ, R4 ;  /* 0x000000ffff0a7224 */ /* 0x000fe200078e0004 */
[----:B---3--:R-:W-:Y:S01]  /*a680*/  LEA R4, P0, R12, R24, 0x1 ;  /* 0x000000180c047211 */ /* 0x008fe200078008ff */
[----:B------:R-:W-:-:S03]  /*a690*/  IMAD.MOV.U32 R6, RZ, RZ, R5 ;  /* 0x000000ffff067224 */ /* 0x000fc600078e0005 */
[----:B------:R-:W-:Y:S01]  /*a6a0*/  LEA.HI.X.SX32 R5, R12, R25, 0x1, P0 ;  /* 0x000000190c057211 */ /* 0x000fe200000f0eff */
[----:B0-----:R-:W-:Y:S01]  /*a6b0*/  IMAD.MOV.U32 R29, RZ, RZ, R16 ;  /* 0x000000ffff1d7224 */ /* 0x001fe200078e0010 */
[----:B------:R-:W-:-:S04]  /*a6c0*/  LEA R16, P1, R13, R24, 0x1 ;  /* 0x000000180d107211 */ /* 0x000fc800078208ff */
[----:B------:R-:W-:Y:S01]  /*a6d0*/  LEA.HI.X.SX32 R17, R13, R25, 0x1, P1 ;  /* 0x000000190d117211 */ /* 0x000fe200008f0eff */
[----:B------:R-:W-:Y:S04]  /*a6e0*/  STL.64 [R1+0xc18], R4 ;  /* 0x000c180401007387 */ /* 0x000fe80000100a00 */
[----:B------:R0:W-:Y:S04]  /*a6f0*/  STL.64 [R1+0xc10], R16 ;  /* 0x000c101001007387 */ /* 0x0001e80000100a00 */
[----:B0-----:R-:W2:Y:S01]  /*a700*/  LDL.LU.64 R16, [R1+0x1188] ;  /* 0x0011880001107983 */ /* 0x001ea20000300a00 */
[----:B------:R-:W-:-:S02]  /*a710*/  LEA R4, R2, R18, 0x2 ;  /* 0x0000001202047211 */ /* 0x000fc400078e10ff */
[----:B------:R-:W-:-:S03]  /*a720*/  LEA R8, P2, R14, R24, 0x1 ;  /* 0x000000180e087211 */ /* 0x000fc600078408ff */
[----:B------:R-:W-:Y:S01]  /*a730*/  IMAD R4, R2, 0x4, R4 ;  /* 0x0000000402047824 */ /* 0x000fe200078e0204 */
[----:B------:R-:W-:Y:S01]  /*a740*/  LEA.HI.X.SX32 R9, R14, R25, 0x1, P2 ;  /* 0x000000190e097211 */ /* 0x000fe200010f0eff */
[C-C-:B------:R-:W-:Y:S02]  /*a750*/  IMAD R5, R2.reuse, 0x4, R20.reuse ;  /* 0x0000000402057824 */ /* 0x140fe400078e0214 */
[----:B------:R-:W-:Y:S01]  /*a760*/  IMAD.MOV.U32 R28, RZ, RZ, R20 ;  /* 0x000000ffff1c7224 */ /* 0x000fe200078e0014 */
[----:B------:R-:W-:Y:S02]  /*a770*/  LEA R4, R2, R4, 0x2 ;  /* 0x0000000402047211 */ /* 0x000fe400078e10ff */
[C---:B------:R-:W-:Y:S01]  /*a780*/  LEA R20, P0, R15.reuse, R24, 0x1 ;  /* 0x000000180f147211 */ /* 0x040fe200078008ff */
[----:B------:R0:W-:Y:S01]  /*a790*/  STL.64 [R1+0xc08], R8 ;  /* 0x000c080801007387 */ /* 0x0001e20000100a00 */
[----:B------:R-:W-:Y:S02]  /*a7a0*/  MOV R12, R18 ;  /* 0x00000012000c7202 */ /* 0x000fe40000000f00 */
[----:B------:R-:W-:Y:S01]  /*a7b0*/  MOV R14, R21 ;  /* 0x00000015000e7202 */ /* 0x000fe20000000f00 */
[----:B------:R-:W-:Y:S01]  /*a7c0*/  IMAD.MOV.U32 R13, RZ, RZ, R19 ;  /* 0x000000ffff0d7224 */ /* 0x000fe200078e0013 */
[----:B------:R-:W-:Y:S01]  /*a7d0*/  LEA.HI.X.SX32 R21, R15, R25, 0x1, P0 ;  /* 0x000000190f157211 */ /* 0x000fe200000f0eff */
[----:B0-----:R-:W-:-:S02]  /*a7e0*/  IMAD.MOV.U32 R8, RZ, RZ, R5 ;  /* 0x000000ffff087224 */ /* 0x001fc400078e0005 */
[----:B------:R-:W-:-:S05]  /*a7f0*/  IMAD.MOV.U32 R9, RZ, RZ, R4 ;  /* 0x000000ffff097224 */ /* 0x000fca00078e0004 */
[----:B------:R-:W-:Y:S04]  /*a800*/  STL.64 [R1+0x1170], R8 ;  /* 0x0011700801007387 */ /* 0x000fe80000100a00 */
[----:B------:R0:W-:Y:S04]  /*a810*/  STL.64 [R1+0xc00], R20 ;  /* 0x000c001401007387 */ /* 0x0001e80000100a00 */
[----:B0-----:R-:W3:Y:S01]  /*a820*/  LDL.LU.64 R20, [R1+0x1180] ;  /* 0x0011800001147983 */ /* 0x001ee20000300a00 */
[----:B--2---:R-:W-:-:S04]  /*a830*/  LEA R18, P1, R16, R24, 0x1 ;  /* 0x0000001810127211 */ /* 0x004fc800078208ff */
[----:B------:R-:W-:-:S05]  /*a840*/  LEA.HI.X.SX32 R19, R16, R25, 0x1, P1 ;  /* 0x0000001910137211 */ /* 0x000fca00008f0eff */
[----:B------:R0:W-:Y:S04]  /*a850*/  STL.64 [R1+0xbf8], R18 ;  /* 0x000bf81201007387 */ /* 0x0001e80000100a00 */
[----:B0-----:R-:W2:Y:S01]  /*a860*/  LDL.LU.64 R18, [R1+0x1178] ;  /* 0x0011780001127983 */ /* 0x001ea20000300a00 */
[C---:B------:R-:W-:Y:S02]  /*a870*/  LEA R8, P2, R17.reuse, R24, 0x1 ;  /* 0x0000001811087211 */ /* 0x040fe400078408ff */
[----:B------:R-:W-:Y:S01]  /*a880*/  MOV R7, R3 ;  /* 0x0000000300077202 */ /* 0x000fe20000000f00 */
[----:B------:R-:W-:Y:S01]  /*a890*/  IMAD R3, R2, 0x4, R0 ;  /* 0x0000000402037824 */ /* 0x000fe200078e0200 */
[----:B------:R-:W-:-:S03]  /*a8a0*/  LEA.HI.X.SX32 R9, R17, R25, 0x1, P2 ;  /* 0x0000001911097211 */ /* 0x000fc600010f0eff */
[C---:B------:R-:W-:Y:S02]  /*a8b0*/  IMAD R5, R2.reuse, 0x4, R3 ;  /* 0x0000000402057824 */ /* 0x040fe400078e0203 */
[----:B------:R2:W-:Y:S01]  /*a8c0*/  STL.64 [R1+0xbf0], R8 ;  /* 0x000bf00801007387 */ /* 0x0005e20000100a00 */
[----:B------:R-:W-:Y:S01]  /*a8d0*/  MOV R15, R11 ;  /* 0x0000000b000f7202 */ /* 0x000fe20000000f00 */
[C---:B------:R-:W-:Y:S02]  /*a8e0*/  IMAD R11, R2.reuse, 0x4, R23 ;  /* 0x00000004020b7824 */ /* 0x040fe400078e0217 */
[----:B------:R-:W-:-:S03]  /*a8f0*/  IMAD R4, R2, 0x4, R5 ;  /* 0x0000000402047824 */ /* 0x000fc600078e0205 */
[----:B------:R-:W-:Y:S04]  /*a900*/  STL.64 [R1+0x1168], R10 ;  /* 0x0011680a01007387 */ /* 0x000fe80000100a00 */
[----:B------:R-:W-:Y:S01]  /*a910*/  STL.64 [R1+0x1148], R4 ;  /* 0x0011480401007387 */ /* 0x000fe20000100a00 */
[----:B--2---:R-:W-:-:S04]  /*a920*/  LEA R8, P0, R18, R24, 0x1 ;  /* 0x0000001812087211 */ /* 0x004fc800078008ff */
[----:B------:R-:W-:-:S05]  /*a930*/  LEA.HI.X.SX32 R9, R18, R25, 0x1, P0 ;  /* 0x0000001912097211 */ /* 0x000fca00000f0eff */
[----:B------:R0:W-:Y:S04]  /*a940*/  STL.64 [R1+0xbe8], R8 ;  /* 0x000be80801007387 */ /* 0x0001e80000100a00 */
[----:B0-----:R-:W2:Y:S01]  /*a950*/  LDL.LU.64 R8, [R1+0x1170] ;  /* 0x0011700001087983 */ /* 0x001ea20000300a00 */
[----:B------:R-:W-:-:S04]  /*a960*/  IMAD R5, R2, 0x4, R23 ;  /* 0x0000000402057824 */ /* 0x000fc800078e0217 */
[C---:B------:R-:W-:Y:S02]  /*a970*/  IMAD R5, R2.reuse, 0x4, R5 ;  /* 0x0000000402057824 */ /* 0x040fe400078e0205 */
[----:B------:R-:W-:Y:S01]  /*a980*/  IMAD.MOV.U32 R17, RZ, RZ, R29 ;  /* 0x000000ffff117224 */ /* 0x000fe200078e001d */
[----:B------:R-:W-:Y:S01]  /*a990*/  MOV R29, R27 ;  /* 0x0000001b001d7202 */ /* 0x000fe20000000f00 */
[----:B------:R-:W-:Y:S01]  /*a9a0*/  IMAD.MOV.U32 R27, RZ, RZ, R7 ;  /* 0x000000ffff1b7224 */ /* 0x000fe200078e0007 */
[C---:B------:R-:W-:Y:S02]  /*a9b0*/  LEA R5, R2.reuse, R5, 0x2 ;  /* 0x0000000502057211 */ /* 0x040fe400078e10ff */
[----:B------:R-:W-:Y:S02]  /*a9c0*/  LEA R7, R2, R4, 0x2 ;  /* 0x0000000402077211 */ /* 0x000fe400078e10ff */
[CC--:B------:R-:W-:Y:S02]  /*a9d0*/  LEA R4, P1, R19.reuse, R24.reuse, 0x1 ;  /* 0x0000001813047211 */ /* 0x0c0fe400078208ff */
[----:B---3--:R-:W-:Y:S01]  /*a9e0*/  LEA R10, P2, R20, R24, 0x1 ;  /* 0x00000018140a7211 */ /* 0x008fe200078408ff */
[----:B------:R-:W-:Y:S01]  /*a9f0*/  IMAD.MOV.U32 R18, RZ, RZ, R5 ;  /* 0x000000ffff127224 */ /* 0x000fe200078e0005 */
[----:B------:R-:W-:-:S02]  /*aa00*/  LEA.HI.X.SX32 R5, R19, R25, 0x1, P1 ;  /* 0x0000001913057211 */ /* 0x000fc400008f0eff */
[----:B------:R-:W-:Y:S01]  /*aa10*/  LEA.HI.X.SX32 R11, R20, R25, 0x1, P2 ;  /* 0x00000019140b7211 */ /* 0x000fe200010f0eff */
[----:B------:R-:W3:Y:S01]  /*aa20*/  LDL.LU R19, [R1+0x10] ;  /* 0x0000100001137983 */ /* 0x000ee20000300800 */
[----:B------:R-:W-:-:S03]  /*aa30*/  IMAD.MOV.U32 R20, RZ, RZ, R15 ;  /* 0x000000ffff147224 */ /* 0x000fc600078e000f */
[----:B------:R0:W-:Y:S01]  /*aa40*/  STL.64 [R1+0xbe0], R4 ;  /* 0x000be00401007387 */ /* 0x0001e20000100a00 */
[----:B------:R-:W-:-:S03]  /*aa50*/  IMAD.MOV.U32 R16, RZ, RZ, R6 ;  /* 0x000000ffff107224 */ /* 0x000fc600078e0006 */
[----:B------:R1:W-:Y:S01]  /*aa60*/  STL.64 [R1+0xbd8], R10 ;  /* 0x000bd80a01007387 */ /* 0x0003e20000100a00 */
[----:B------:R-:W-:Y:S02]  /*aa70*/  IMAD R6, R2, 0x4, R7 ;  /* 0x0000000402067824 */ /* 0x000fe400078e0207 */
[----:B0-----:R-:W-:Y:S01]  /*aa80*/  IMAD.MOV.U32 R5, RZ, RZ, R14 ;  /* 0x000000ffff057224 */ /* 0x001fe200078e000e */
[----:B-1----:R-:W-:-:S04]  /*aa90*/  LEA R10, P0, R21, R24, 0x1 ;  /* 0x00000018150a7211 */ /* 0x002fc800078008ff */
[----:B------:R-:W-:Y:S02]  /*aaa0*/  LEA.HI.X.SX32 R11, R21, R25, 0x1, P0 ;  /* 0x00000019150b7211 */ /* 0x000fe400000f0eff */
[----:B--2---:R-:W-:Y:S01]  /*aab0*/  MOV R14, R9 ;  /* 0x00000009000e7202 */ /* 0x004fe20000000f00 */
[----:B------:R-:W-:-:S05]  /*aac0*/  IMAD.MOV.U32 R15, RZ, RZ, R8 ;  /* 0x000000ffff0f7224 */ /* 0x000fca00078e0008 */
[----:B------:R-:W-:Y:S04]  /*aad0*/  STL.64 [R1+0x1160], R14 ;  /* 0x0011600e01007387 */ /* 0x000fe80000100a00 */
[----:B------:R-:W-:Y:S04]  /*aae0*/  STL.64 [R1+0x1140], R6 ;  /* 0x0011400601007387 */ /* 0x000fe80000100a00 */
[----:B------:R0:W-:Y:S04]  /*aaf0*/  STL.64 [R1+0xbd0], R10 ;  /* 0x000bd00a01007387 */ /* 0x0001e80000100a00 */
[----:B0-----:R-:W2:Y:S01]  /*ab00*/  LDL.LU.64 R10, [R1+0x1168] ;  /* 0x00116800010a7983 */ /* 0x001ea20000300a00 */
[----:B------:R-:W-:-:S02]  /*ab10*/  MOV R4, R17 ;  /* 0x0000001100047202 */ /* 0x000fc40000000f00 */
[C---:B------:R-:W-:Y:S01]  /*ab20*/  LEA R17, R2.reuse, R23, 0x2 ;  /* 0x0000001702117211 */ /* 0x040fe200078e10ff */
[----:B------:R-:W-:Y:S01]  /*ab30*/  IMAD R8, R2, 0x4, R6 ;  /* 0x0000000402087824 */ /* 0x000fe200078e0206 */
[-C--:B------:R-:W-:Y:S02]  /*ab40*/  LEA R6, P1, R22, R24.reuse, 0x1 ;  /* 0x0000001816067211 */ /* 0x080fe400078208ff */
[CC--:B------:R-:W-:Y:S01]  /*ab50*/  LEA R14, P2, R23.reuse, R24.reuse, 0x1 ;  /* 0x00000018170e7211 */ /* 0x0c0fe200078408ff */
[----:B------:R-:W-:Y:S01]  /*ab60*/  IMAD R17, R2, 0x4, R17 ;  /* 0x0000000402117824 */ /* 0x000fe200078e0211 */
[-C--:B------:R-:W-:Y:S02]  /*ab70*/  LEA.HI.X.SX32 R7, R22, R25.reuse, 0x1, P1 ;  /* 0x0000001916077211 */ /* 0x080fe400008f0eff */
[----:B------:R-:W-:Y:S01]  /*ab80*/  LEA.HI.X.SX32 R15, R23, R25, 0x1, P2 ;  /* 0x00000019170f7211 */ /* 0x000fe200010f0eff */
[C---:B------:R-:W-:Y:S02]  /*ab90*/  IMAD R17, R2.reuse, 0x4, R17 ;  /* 0x0000000402117824 */ /* 0x040fe400078e0211 */
[----:B------:R-:W-:Y:S03]  /*aba0*/  STL.64 [R1+0xbc8], R6 ;  /* 0x000bc80601007387 */ /* 0x000fe60000100a00 */
[----:B------:R-:W-:Y:S01]  /*abb0*/  LEA R17, R2, R17, 0x2 ;  /* 0x0000001102117211 */ /* 0x000fe200078e10ff */
[----:B------:R3:W-:Y:S04]  /*abc0*/  STL.64 [R1+0xbc0], R14 ;  /* 0x000bc00e01007387 */ /* 0x0007e80000100a00 */
[----:B------:R-:W-:Y:S01]  /*abd0*/  IMAD.MOV.U32 R21, RZ, RZ, R17 ;  /* 0x000000ffff157224 */ /* 0x000fe200078e0011 */
[----:B---3--:R-:W-:-:S04]  /*abe0*/  LEA R14, P1, R19, R24, 0x1 ;  /* 0x00000018130e7211 */ /* 0x008fc800078208ff */
[----:B------:R-:W-:Y:S02]  /*abf0*/  LEA.HI.X.SX32 R15, R19, R25, 0x1, P1 ;  /* 0x00000019130f7211 */ /* 0x000fe400008f0eff */
[----:B------:R-:W-:-:S04]  /*ac00*/  LEA R6, P2, R18, R24, 0x1 ;  /* 0x0000001812067211 */ /* 0x000fc800078408ff */
[----:B------:R-:W-:Y:S01]  /*ac10*/  LEA.HI.X.SX32 R7, R18, R25, 0x1, P2 ;  /* 0x0000001912077211 */ /* 0x000fe200010f0eff */
[----:B--2---:R-:W-:Y:S01]  /*ac20*/  IMAD.MOV.U32 R23, RZ, RZ, R11 ;  /* 0x000000ffff177224 */ /* 0x004fe200078e000b */
[----:B------:R-:W-:-:S04]  /*ac30*/  LEA R22, P0, R11, R24, 0x1 ;  /* 0x000000180b167211 */ /* 0x000fc800078008ff */
[----:B------:R-:W-:-:S05]  /*ac40*/  LEA.HI.X.SX32 R23, R23, R25, 0x1, P0 ;  /* 0x0000001917177211 */ /* 0x000fca00000f0eff */
[----:B------:R-:W-:Y:S04]  /*ac50*/  STL.64 [R1+0xbb8], R22 ;  /* 0x000bb81601007387 */ /* 0x000fe80000100a00 */
[----:B------:R0:W-:Y:S04]  /*ac60*/  STL.64 [R1+0xbb0], R14 ;  /* 0x000bb00e01007387 */ /* 0x0001e80000100a00 */
[----:B------:R-:W-:Y:S01]  /*ac70*/  STL.64 [R1+0xba8], R6 ;  /* 0x000ba80601007387 */ /* 0x000fe20000100a00 */
[----:B0-----:R-:W-:-:S04]  /*ac80*/  LEA R14, P0, R21, R24, 0x1 ;  /* 0x00000018150e7211 */ /* 0x001fc800078008ff */
[----:B------:R-:W-:-:S05]  /*ac90*/  LEA.HI.X.SX32 R15, R21, R25, 0x1, P0 ;  /* 0x00000019150f7211 */ /* 0x000fca00000f0eff */
[----:B------:R0:W-:Y:S04]  /*aca0*/  STL.64 [R1+0xba0], R14 ;  /* 0x000ba00e01007387 */ /* 0x0001e80000100a00 */
[----:B0-----:R-:W2:Y:S01]  /*acb0*/  LDL.LU.64 R14, [R1+0x1160] ;  /* 0x00116000010e7983 */ /* 0x001ea20000300a00 */
[----:B------:R-:W-:Y:S01]  /*acc0*/  IMAD R9, R2, 0x4, R8 ;  /* 0x0000000402097824 */ /* 0x000fe200078e0208 */
[----:B------:R-:W-:-:S03]  /*acd0*/  MOV R17, R10 ;  /* 0x0000000a00117202 */ /* 0x000fc60000000f00 */
[----:B------:R-:W-:Y:S01]  /*ace0*/  IMAD R10, R2, 0x4, R9 ;  /* 0x00000004020a7824 */ /* 0x000fe200078e0209 */
[----:B------:R-:W-:Y:S01]  /*acf0*/  LEA R6, P2, R5, R24, 0x1 ;  /* 0x0000001805067211 */ /* 0x000fe200078408ff */
[----:B------:R-:W-:-:S03]  /*ad00*/  IMAD.MOV.U32 R22, RZ, RZ, R12 ;  /* 0x000000ffff167224 */ /* 0x000fc600078e000c */
[----:B------:R-:W-:Y:S02]  /*ad10*/  LEA R11, R2, R10, 0x2 ;  /* 0x0000000a020b7211 */ /* 0x000fe400078e10ff */
[----:B------:R-:W-:Y:S02]  /*ad20*/  LEA R18, P1, R20, R24, 0x1 ;  /* 0x0000001814127211 */ /* 0x000fe400078208ff */
[----:B------:R-:W-:Y:S01]  /*ad30*/  LEA R12, R2, R11, 0x2 ;  /* 0x0000000b020c7211 */ /* 0x000fe200078e10ff */
[----:B------:R-:W-:Y:S01]  /*ad40*/  IMAD.MOV.U32 R23, RZ, RZ, R13 ;  /* 0x000000ffff177224 */ /* 0x000fe200078e000d */
[-C--:B------:R-:W-:Y:S02]  /*ad50*/  LEA.HI.X.SX32 R7, R5, R25.reuse, 0x1, P2 ;  /* 0x0000001905077211 */ /* 0x080fe400010f0eff */
[----:B------:R-:W-:Y:S01]  /*ad60*/  LEA.HI.X.SX32 R19, R20, R25, 0x1, P1 ;  /* 0x0000001914137211 */ /* 0x000fe200008f0eff */
[C---:B------:R-:W-:Y:S02]  /*ad70*/  IMAD R13, R2.reuse, 0x4, R12 ;  /* 0x00000004020d7824 */ /* 0x040fe400078e020c */
[----:B------:R2:W-:Y:S04]  /*ad80*/  STL.64 [R1+0xb90], R6 ;  /* 0x000b900601007387 */ /* 0x0005e80000100a00 */
[----:B------:R-:W-:Y:S04]  /*ad90*/  STL.64 [R1+0xb98], R18 ;  /* 0x000b981201007387 */ /* 0x000fe80000100a00 */
[----:B------:R0:W-:Y:S01]  /*ada0*/  STL.64 [R1+0x1138], R12 ;  /* 0x0011380c01007387 */ /* 0x0001e20000100a00 */
[----:B--2---:R-:W-:Y:S01]  /*adb0*/  MOV R6, R14 ;  /* 0x0000000e00067202 */ /* 0x004fe20000000f00 */
[----:B------:R-:W-:-:S02]  /*adc0*/  IMAD R14, R2, 0x4, R13 ;  /* 0x00000004020e7824 */ /* 0x000fc400078e020d */
[----:B0-----:R-:W2:Y:S01]  /*add0*/  LDL.LU R13, [R1+0x28] ;  /* 0x00002800010d7983 */ /* 0x001ea20000300800 */
[----:B------:R-:W-:Y:S01]  /*ade0*/  MOV R12, R29 ;  /* 0x0000001d000c7202 */ /* 0x000fe20000000f00 */
[----:B------:R-:W-:-:S03]  /*adf0*/  IMAD.MOV.U32 R7, RZ, RZ, R28 ;  /* 0x000000ffff077224 */ /* 0x000fc600078e001c */
[-C--:B------:R-:W-:Y:S02]  /*ae00*/  LEA R28, P0, R12, R24.reuse, 0x1 ;  /* 0x000000180c1c7211 */ /* 0x080fe400078008ff */
[----:B------:R-:W-:Y:S02]  /*ae10*/  LEA R18, P2, R16, R24, 0x1 ;  /* 0x0000001810127211 */ /* 0x000fe400078408ff */
[-C--:B------:R-:W-:Y:S02]  /*ae20*/  LEA.HI.X.SX32 R29, R12, R25.reuse, 0x1, P0 ;  /* 0x000000190c1d7211 */ /* 0x080fe400000f0eff */
[----:B------:R-:W-:Y:S01]  /*ae30*/  LEA.HI.X.SX32 R19, R16, R25, 0x1, P2 ;  /* 0x0000001910137211 */ /* 0x000fe200010f0eff */
[----:B------:R-:W-:Y:S02]  /*ae40*/  IMAD.MOV.U32 R5, RZ, RZ, R15 ;  /* 0x000000ffff057224 */ /* 0x000fe400078e000f */
[----:B------:R0:W-:Y:S01]  /*ae50*/  STL.64 [R1+0xb88], R28 ;  /* 0x000b881c01007387 */ /* 0x0001e20000100a00 */
[----:B------:R-:W-:-:S04]  /*ae60*/  IMAD R15, R2, 0x4, R14 ;  /* 0x00000004020f7824 */ /* 0x000fc800078e020e */
[----:B------:R-:W-:Y:S01]  /*ae70*/  IMAD R16, R2, 0x4, R15 ;  /* 0x0000000402107824 */ /* 0x000fe200078e020f */
[----:B0-----:R-:W3:Y:S01]  /*ae80*/  LDL.LU.64 R28, [R1+0x1158] ;  /* 0x00115800011c7983 */ /* 0x001ee20000300a00 */
[-C--:B------:R-:W-:Y:S02]  /*ae90*/  LEA R12, P2, R27, R24.reuse, 0x1 ;  /* 0x000000181b0c7211 */ /* 0x080fe400078408ff */
[----:B--2---:R-:W-:-:S04]  /*aea0*/  LEA R20, P1, R13, R24, 0x1 ;  /* 0x000000180d147211 */ /* 0x004fc800078208ff */
[----:B------:R-:W-:-:S05]  /*aeb0*/  LEA.HI.X.SX32 R21, R13, R25, 0x1, P1 ;  /* 0x000000190d157211 */ /* 0x000fca00008f0eff */
[----:B------:R0:W-:Y:S04]  /*aec0*/  STL.64 [R1+0xb80], R20 ;  /* 0x000b801401007387 */ /* 0x0001e80000100a00 */
[----:B------:R1:W-:Y:S01]  /*aed0*/  STL.64 [R1+0xb78], R18 ;  /* 0x000b781201007387 */ /* 0x0003e20000100a00 */
[-C--:B0-----:R-:W-:Y:S02]  /*aee0*/  LEA R20, P0, R17, R24.reuse, 0x1 ;  /* 0x0000001811147211 */ /* 0x081fe400078008ff */
[----:B------:R-:W-:Y:S02]  /*aef0*/  MOV R21, R17 ;  /* 0x0000001100157202 */ /* 0x000fe40000000f00 */
[----:B-1----:R-:W-:Y:S02]  /*af00*/  LEA R18, P1, R26, R24, 0x1 ;  /* 0x000000181a127211 */ /* 0x002fe400078208ff */
[----:B------:R-:W-:-:S02]  /*af10*/  LEA.HI.X.SX32 R21, R21, R25, 0x1, P0 ;  /* 0x0000001915157211 */ /* 0x000fc400000f0eff */
[----:B------:R-:W-:Y:S01]  /*af20*/  LEA.HI.X.SX32 R19, R26, R25, 0x1, P1 ;  /* 0x000000191a137211 */ /* 0x000fe200008f0eff */
[----:B------:R-:W-:Y:S01]  /*af30*/  IMAD R17, R2, 0x4, R16 ;  /* 0x0000000402117824 */ /* 0x000fe200078e0210 */
[----:B------:R-:W-:-:S03]  /*af40*/  LEA R26, P0, R23, R24, 0x1 ;  /* 0x00000018171a7211 */ /* 0x000fc600078008ff */
[----:B------:R0:W-:Y:S01]  /*af50*/  STL.64 [R1+0xb68], R18 ;  /* 0x000b681201007387 */ /* 0x0001e20000100a00 */
[----:B------:R-:W-:-:S03]  /*af60*/  LEA.HI.X.SX32 R13, R27, R25, 0x1, P2 ;  /* 0x000000191b0d7211 */ /* 0x000fc600010f0eff */
[----:B------:R1:W-:Y:S01]  /*af70*/  STL.64 [R1+0xb70], R20 ;  /* 0x000b701401007387 */ /* 0x0003e20000100a00 */
[-C--:B------:R-:W-:Y:S01]  /*af80*/  LEA.HI.X.SX32 R27, R23, R25.reuse, 0x1, P0 ;  /* 0x00000019171b7211 */ /* 0x080fe200000f0eff */
[----:B0-----:R-:W-:Y:S01]  /*af90*/  IMAD R18, R2, 0x4, R17 ;  /* 0x0000000402127824 */ /* 0x001fe200078e0211 */
[----:B-1----:R-:W-:Y:S01]  /*afa0*/  LEA R20, P1, R22, R24, 0x1 ;  /* 0x0000001816147211 */ /* 0x002fe200078208ff */
[----:B------:R-:W-:Y:S03]  /*afb0*/  STL.64 [R1+0xb60], R12 ;  /* 0x000b600c01007387 */ /* 0x000fe60000100a00 */
[----:B------:R-:W-:Y:S02]  /*afc0*/  LEA R19, R2, R18, 0x2 ;  /* 0x0000001202137211 */ /* 0x000fe400078e10ff */
[----:B------:R-:W-:Y:S01]  /*afd0*/  LEA.HI.X.SX32 R21, R22, R25, 0x1, P1 ;  /* 0x0000001916157211 */ /* 0x000fe200008f0eff */
[----:B------:R0:W-:Y:S04]  /*afe0*/  STL.64 [R1+0xb58], R26 ;  /* 0x000b581a01007387 */ /* 0x0001e80000100a00 */
[----:B0-----:R-:W2:Y:S04]  /*aff0*/  LDL.LU.64 R26, [R1+0x1150] ;  /* 0x00115000011a7983 */ /* 0x001ea80000300a00 */
[----:B------:R-:W-:Y:S04]  /*b000*/  STL.64 [R1+0xb50], R20 ;  /* 0x000b501401007387 */ /* 0x000fe80000100a00 */
[----:B------:R0:W-:Y:S04]  /*b010*/  STL.64 [R1+0x1130], R18 ;  /* 0x0011301201007387 */ /* 0x0001e80000100a00 */
[----:B0-----:R-:W4:Y:S01]  /*b020*/  LDL.LU R18, [R1+0x4c] ;  /* 0x00004c0001127983 */ /* 0x001f220000300800 */
[----:B------:R-:W-:-:S04]  /*b030*/  LEA R12, P2, R4, R24, 0x1 ;  /* 0x00000018040c7211 */ /* 0x000fc800078408ff */
[----:B------:R-:W-:Y:S01]  /*b040*/  LEA.HI.X.SX32 R13, R4, R25, 0x1, P2 ;  /* 0x00000019040d7211 */ /* 0x000fe200010f0eff */
[----:B------:R-:W-:Y:S01]  /*b050*/  IMAD R20, R2, 0x4, R19 ;  /* 0x0000000402147824 */ /* 0x000fe200078e0213 */
[----:B------:R-:W-:-:S03]  /*b060*/  LEA R4, P2, R7, R24, 0x1 ;  /* 0x0000001807047211 */ /* 0x000fc600078408ff */
[----:B------:R0:W-:Y:S01]  /*b070*/  STL.64 [R1+0xb48], R12 ;  /* 0x000b480c01007387 */ /* 0x0001e20000100a00 */
[----:B------:R-:W-:Y:S01]  /*b080*/  IMAD.MOV.U32 R19, RZ, RZ, R5 ;  /* 0x000000ffff137224 */ /* 0x000fe200078e0005 */
[----:B------:R-:W-:Y:S02]  /*b090*/  LEA.HI.X.SX32 R5, R7, R25, 0x1, P2 ;  /* 0x0000001907057211 */ /* 0x000fe400010f0eff */
[----:B------:R-:W-:Y:S02]  /*b0a0*/  LEA R21, R2, R20, 0x2 ;  /* 0x0000001402157211 */ /* 0x000fe400078e10ff */
[----:B0-----:R-:W-:-:S04]  /*b0b0*/  LEA R12, P1, R6, R24, 0x1 ;  /* 0x00000018060c7211 */ /* 0x001fc800078208ff */
[----:B------:R-:W-:Y:S02]  /*b0c0*/  LEA.HI.X.SX32 R13, R6, R25, 0x1, P1 ;  /* 0x00000019060d7211 */ /* 0x000fe400008f0eff */
[----:B---3--:R-:W-:-:S04]  /*b0d0*/  LEA R6, P1, R28, R24, 0x1 ;  /* 0x000000181c067211 */ /* 0x008fc800078208ff */
[----:B------:R-:W-:Y:S02]  /*b0e0*/  LEA.HI.X.SX32 R7, R28, R25, 0x1, P1 ;  /* 0x000000191c077211 */ /* 0x000fe400008f0eff */
[----:B----4-:R-:W-:-:S04]  /*b0f0*/  LEA R22, P0, R18, R24, 0x1 ;  /* 0x0000001812167211 */ /* 0x010fc800078008ff */
[----:B------:R-:W-:-:S05]  /*b100*/  LEA.HI.X.SX32 R23, R18, R25, 0x1, P0 ;  /* 0x0000001912177211 */ /* 0x000fca00000f0eff */
[----:B------:R0:W-:Y:S04]  /*b110*/  STL.64 [R1+0xb40], R22 ;  /* 0x000b401601007387 */ /* 0x0001e80000100a00 */
[----:B------:R1:W-:Y:S04]  /*b120*/  STL.64 [R1+0xb38], R12 ;  /* 0x000b380c01007387 */ /* 0x0003e80000100a00 */
[----:B------:R2:W-:Y:S01]  /*b130*/  STL.64 [R1+0xb30], R4 ;  /* 0x000b300401007387 */ /* 0x0005e20000100a00 */
[----:B0-----:R-:W-:Y:S01]  /*b140*/  IMAD R22, R2, 0x4, R21 ;  /* 0x0000000402167824 */ /* 0x001fe200078e0215 */
[----:B-1----:R-:W-:-:S02]  /*b150*/  LEA R12, P0, R19, R24, 0x1 ;  /* 0x00000018130c7211 */ /* 0x002fc400078008ff */
[----:B------:R0:W-:Y:S01]  /*b160*/  STL.64 [R1+0xb20], R6 ;  /* 0x000b200601007387 */ /* 0x0001e20000100a00 */
[-C--:B--2---:R-:W-:Y:S02]  /*b170*/  LEA R4, P2, R27, R24.reuse, 0x1 ;  /* 0x000000181b047211 */ /* 0x084fe400078408ff */
[-C--:B------:R-:W-:Y:S01]  /*b180*/  LEA.HI.X.SX32 R13, R19, R25.reuse, 0x1, P0 ;  /* 0x00000019130d7211 */ /* 0x080fe200000f0eff */
[C---:B------:R-:W-:Y:S01]  /*b190*/  IMAD R23, R2.reuse, 0x4, R22 ;  /* 0x0000000402177824 */ /* 0x040fe200078e0216 */
[----:B------:R-:W-:Y:S01]  /*b1a0*/  LEA.HI.X.SX32 R5, R27, R25, 0x1, P2 ;  /* 0x000000191b057211 */ /* 0x000fe200010f0eff */
[C---:B0-----:R-:W-:Y:S02]  /*b1b0*/  IMAD R7, R2.reuse, 0x4, R27 ;  /* 0x0000000402077824 */ /* 0x041fe400078e021b */
[----:B------:R-:W-:Y:S01]  /*b1c0*/  STL.64 [R1+0xb28], R12 ;  /* 0x000b280c01007387 */ /* 0x000fe20000100a00 */
[C---:B------:R-:W-:Y:S02]  /*b1d0*/  LEA R6, R2.reuse, R27, 0x2 ;  /* 0x0000001b02067211 */ /* 0x040fe400078e10ff */
[C---:B------:R-:W-:Y:S01]  /*b1e0*/  LEA R28, R2.reuse, R23, 0x2 ;  /* 0x00000017021c7211 */ /* 0x040fe200078e10ff */
[----:B------:R0:W-:Y:S01]  /*b1f0*/  STL.64 [R1+0xb18], R4 ;  /* 0x000b180401007387 */ /* 0x0001e20000100a00 */
[----:B------:R-:W-:Y:S01]  /*b200*/  LEA R18, P0, R7, R24, 0x1 ;  /* 0x0000001807127211 */ /* 0x000fe200078008ff */
[----:B------:R-:W-:-:S03]  /*b210*/  IMAD R6, R2, 0x4, R6 ;  /* 0x0000000402067824 */ /* 0x000fc600078e0206 */
[----:B------:R-:W-:Y:S01]  /*b220*/  LEA.HI.X.SX32 R19, R7, R25, 0x1, P0 ;  /* 0x0000001907137211 */ /* 0x000fe200000f0eff */
[----:B------:R-:W-:Y:S01]  /*b230*/  IMAD R27, R2, 0x4, R28 ;  /* 0x00000004021b7824 */ /* 0x000fe200078e021c */
[----:B0-----:R-:W-:Y:S01]  /*b240*/  LEA R4, P2, R26, R24, 0x1 ;  /* 0x000000181a047211 */ /* 0x001fe200078408ff */
[----:B------:R-:W-:-:S03]  /*b250*/  IMAD R7, R2, 0x4, R26 ;  /* 0x0000000402077824 */ /* 0x000fc600078e021a */
[----:B------:R-:W-:Y:S01]  /*b260*/  LEA.HI.X.SX32 R5, R26, R25, 0x1, P2 ;  /* 0x000000191a057211 */ /* 0x000fe200010f0eff */
[----:B------:R0:W-:Y:S01]  /*b270*/  STL.64 [R1+0xb10], R18 ;  /* 0x000b101201007387 */ /* 0x0001e20000100a00 */
[----:B------:R-:W-:Y:S02]  /*b280*/  LEA R12, P1, R6, R24, 0x1 ;  /* 0x00000018060c7211 */ /* 0x000fe400078208ff */
[----:B------:R-:W-:Y:S01]  /*b290*/  LEA R26, R2, R27, 0x2 ;  /* 0x0000001b021a7211 */ /* 0x000fe200078e10ff */
[----:B------:R1:W-:Y:S01]  /*b2a0*/  STL.64 [R1+0xb00], R4 ;  /* 0x000b000401007387 */ /* 0x0003e20000100a00 */
[----:B------:R-:W-:-:S03]  /*b2b0*/  LEA.HI.X.SX32 R13, R6, R25, 0x1, P1 ;  /* 0x00000019060d7211 */ /* 0x000fc600008f0eff */
[----:B------:R-:W-:Y:S01]  /*b2c0*/  IMAD R6, R2, 0x4, R26 ;  /* 0x0000000402067824 */ /* 0x000fe200078e021a */
[-C--:B0-----:R-:W-:Y:S02]  /*b2d0*/  LEA R18, P1, R29, R24.reuse, 0x1 ;  /* 0x000000181d127211 */ /* 0x081fe400078208ff */
[----:B-1----:R-:W-:-:S04]  /*b2e0*/  LEA R4, P0, R7, R24, 0x1 ;  /* 0x0000001807047211 */ /* 0x002fc800078008ff */
[-C--:B------:R-:W-:Y:S01]  /*b2f0*/  LEA.HI.X.SX32 R5, R7, R25.reuse, 0x1, P0 ;  /* 0x0000001907057211 */ /* 0x080fe200000f0eff */
[----:B------:R0:W-:Y:S01]  /*b300*/  STL.64 [R1+0xb08], R12 ;  /* 0x000b080c01007387 */ /* 0x0001e20000100a00 */
[-C--:B------:R-:W-:Y:S01]  /*b310*/  LEA.HI.X.SX32 R19, R29, R25.reuse, 0x1, P1 ;  /* 0x000000191d137211 */ /* 0x080fe200008f0eff */
[----:B------:R-:W-:Y:S01]  /*b320*/  IMAD R29, R2, 0x4, R6 ;  /* 0x00000004021d7824 */ /* 0x000fe200078e0206 */
[CC--:B------:R-:W-:Y:S01]  /*b330*/  LEA R6, P0, R3.reuse, R24.reuse, 0x1 ;  /* 0x0000001803067211 */ /* 0x0c0fe200078008ff */
[----:B------:R1:W-:Y:S03]  /*b340*/  STL.64 [R1+0xaf8], R4 ;  /* 0x000af80401007387 */ /* 0x0003e60000100a00 */
[-C--:B------:R-:W-:Y:S02]  /*b350*/  LEA.HI.X.SX32 R7, R3, R25.reuse, 0x1, P0 ;  /* 0x0000001903077211 */ /* 0x080fe400000f0eff */
[CC--:B0-----:R-:W-:Y:S01]  /*b360*/  LEA R12, P2, R0.reuse, R24.reuse, 0x1 ;  /* 0x00000018000c7211 */ /* 0x0c1fe200078408ff */
[----:B-1----:R-:W2:Y:S03]  /*b370*/  LDL.LU.64 R4, [R1+0x1148] ;  /* 0x0011480001047983 */ /* 0x002ea60000300a00 */
[----:B------:R-:W-:Y:S01]  /*b380*/  LEA.HI.X.SX32 R13, R0, R25, 0x1, P2 ;  /* 0x00000019000d7211 */ /* 0x000fe200010f0eff */
[----:B------:R-:W-:Y:S04]  /*b390*/  STL.64 [R1+0xaf0], R18 ;  /* 0x000af01201007387 */ /* 0x000fe80000100a00 */
[----:B------:R-:W-:Y:S04]  /*b3a0*/  STL.64 [R1+0xae8], R12 ;  /* 0x000ae80c01007387 */ /* 0x000fe80000100a00 */
[----:B------:R0:W-:Y:S04]  /*b3b0*/  STL.64 [R1+0xae0], R6 ;  /* 0x000ae00601007387 */ /* 0x0001e80000100a00 */
[----:B0-----:R-:W3:Y:S01]  /*b3c0*/  LDL.LU.64 R6, [R1+0x1140] ;  /* 0x0011400001067983 */ /* 0x001ee20000300a00 */
[----:B--2---:R-:W-:-:S02]  /*b3d0*/  LEA R18, P1, R5, R24, 0x1 ;  /* 0x0000001805127211 */ /* 0x004fc400078208ff */
[C---:B------:R-:W-:Y:S02]  /*b3e0*/  LEA R12, P2, R4.reuse, R24, 0x1 ;  /* 0x00000018040c7211 */ /* 0x040fe400078408ff */
[-C--:B------:R-:W-:Y:S02]  /*b3f0*/  LEA.HI.X.SX32 R19, R5, R25.reuse, 0x1, P1 ;  /* 0x0000001905137211 */ /* 0x080fe400008f0eff */
[----:B------:R-:W-:-:S03]  /*b400*/  LEA.HI.X.SX32 R13, R4, R25, 0x1, P2 ;  /* 0x00000019040d7211 */ /* 0x000fc600010f0eff */
[----:B------:R-:W-:Y:S04]  /*b410*/  STL.64 [R1+0xad8], R18 ;  /* 0x000ad81201007387 */ /* 0x000fe80000100a00 */
[----:B------:R0:W-:Y:S01]  /*b420*/  STL.64 [R1+0xad0], R12 ;  /* 0x000ad00c01007387 */ /* 0x0001e20000100a00 */
[CC--:B---3--:R-:W-:Y:S02]  /*b430*/  LEA R4, P0, R7.reuse, R24.reuse, 0x1 ;  /* 0x0000001807047211 */ /* 0x0c8fe400078008ff */
[C---:B0-----:R-:W-:Y:S02]  /*b440*/  LEA R12, P2, R8.reuse, R24, 0x1 ;  /* 0x00000018080c7211 */ /* 0x041fe400078408ff */
[-C--:B------:R-:W-:Y:S02]  /*b450*/  LEA.HI.X.SX32 R5, R7, R25.reuse, 0x1, P0 ;  /* 0x0000001907057211 */ /* 0x080fe400000f0eff */
[----:B------:R-:W-:-:S02]  /*b460*/  LEA.HI.X.SX32 R13, R8, R25, 0x1, P2 ;  /* 0x00000019080d7211 */ /* 0x000fc400010f0eff */
[CC--:B------:R-:W-:Y:S01]  /*b470*/  LEA R18, P1, R6.reuse, R24.reuse, 0x1 ;  /* 0x0000001806127211 */ /* 0x0c0fe200078208ff */
[----:B------:R-:W-:Y:S04]  /*b480*/  STL.64 [R1+0xac8], R4 ;  /* 0x000ac80401007387 */ /* 0x000fe80000100a00 */
[----:B------:R0:W-:Y:S01]  /*b490*/  STL.64 [R1+0xab8], R12 ;  /* 0x000ab80c01007387 */ /* 0x0001e20000100a00 */
[----:B------:R-:W-:Y:S02]  /*b4a0*/  LEA.HI.X.SX32 R19, R6, R25, 0x1, P1 ;  /* 0x0000001906137211 */ /* 0x000fe400008f0eff */
[----:B0-----:R-:W-:-:S04]  /*b4b0*/  LEA R12, P0, R9, R24, 0x1 ;  /* 0x00000018090c7211 */ /* 0x001fc800078008ff */
[----:B------:R-:W-:Y:S01]  /*b4c0*/  LEA.HI.X.SX32 R13, R9, R25, 0x1, P0 ;  /* 0x00000019090d7211 */ /* 0x000fe200000f0eff */
[----:B------:R-:W-:Y:S04]  /*b4d0*/  STL.64 [R1+0xac0], R18 ;  /* 0x000ac01201007387 */ /* 0x000fe80000100a00 */
[----:B------:R0:W-:Y:S04]  /*b4e0*/  STL.64 [R1+0xab0], R12 ;  /* 0x000ab00c01007387 */ /* 0x0001e80000100a00 */
[----:B0-----:R-:W2:Y:S01]  /*b4f0*/  LDL.LU.64 R12, [R1+0x1138] ;  /* 0x00113800010c7983 */ /* 0x001ea20000300a00 */
[----:B------:R-:W-:-:S02]  /*b500*/  LEA R6, P2, R11, R24, 0x1 ;  /* 0x000000180b067211 */ /* 0x000fc400078408ff */
[CC--:B------:R-:W-:Y:S02]  /*b510*/  LEA R18, P1, R10.reuse, R24.reuse, 0x1 ;  /* 0x000000180a127211 */ /* 0x0c0fe400078208ff */
[-C--:B------:R-:W-:Y:S02]  /*b520*/  LEA.HI.X.SX32 R7, R11, R25.reuse, 0x1, P2 ;  /* 0x000000190b077211 */ /* 0x080fe400010f0eff */
[-C--:B------:R-:W-:Y:S02]  /*b530*/  LEA.HI.X.SX32 R19, R10, R25.reuse, 0x1, P1 ;  /* 0x000000190a137211 */ /* 0x080fe400008f0eff */
[C---:B------:R-:W-:Y:S01]  /*b540*/  LEA R8, P2, R14.reuse, R24, 0x1 ;  /* 0x000000180e087211 */ /* 0x040fe200078408ff */
[----:B------:R-:W-:Y:S04]  /*b550*/  STL.64 [R1+0xaa0], R6 ;  /* 0x000aa00601007387 */ /* 0x000fe80000100a00 */
[----:B------:R0:W-:Y:S01]  /*b560*/  STL.64 [R1+0xaa8], R18 ;  /* 0x000aa81201007387 */ /* 0x0001e20000100a00 */
[----:B------:R-:W-:-:S05]  /*b570*/  LEA.HI.X.SX32 R9, R14, R25, 0x1, P2 ;  /* 0x000000190e097211 */ /* 0x000fca00010f0eff */
[----:B------:R-:W-:Y:S01]  /*b580*/  STL.64 [R1+0xa88], R8 ;  /* 0x000a880801007387 */ /* 0x000fe20000100a00 */
[CC--:B--2---:R-:W-:Y:S02]  /*b590*/  LEA R10, P0, R12.reuse, R24.reuse, 0x1 ;  /* 0x000000180c0a7211 */ /* 0x0c4fe400078008ff */
[C---:B0-----:R-:W-:Y:S02]  /*b5a0*/  LEA R18, P1, R13.reuse, R24, 0x1 ;  /* 0x000000180d127211 */ /* 0x041fe400078208ff */
[-C--:B------:R-:W-:Y:S02]  /*b5b0*/  LEA.HI.X.SX32 R11, R12, R25.reuse, 0x1, P0 ;  /* 0x000000190c0b7211 */ /* 0x080fe400000f0eff */
[----:B------:R-:W-:-:S03]  /*b5c0*/  LEA.HI.X.SX32 R19, R13, R25, 0x1, P1 ;  /* 0x000000190d137211 */ /* 0x000fc600008f0eff */
[----:B------:R-:W-:Y:S04]  /*b5d0*/  STL.64 [R1+0xa98], R10 ;  /* 0x000a980a01007387 */ /* 0x000fe80000100a00 */
[----:B------:R0:W-:Y:S02]  /*b5e0*/  STL.64 [R1+0xa90], R18 ;  /* 0x000a901201007387 */ /* 0x0001e40000100a00 */
[----:B0-----:R-:W-:-:S04]  /*b5f0*/  LEA R18, P0, R15, R24, 0x1 ;  /* 0x000000180f127211 */ /* 0x001fc800078008ff */
[----:B------:R-:W-:-:S05]  /*b600*/  LEA.HI.X.SX32 R19, R15, R25, 0x1, P0 ;  /* 0x000000190f137211 */ /* 0x000fca00000f0eff */
[----:B------:R0:W-:Y:S04]  /*b610*/  STL.64 [R1+0xa80], R18 ;  /* 0x000a801201007387 */ /* 0x0001e80000100a00 */
[----:B0-----:R-:W2:Y:S01]  /*b620*/  LDL.LU.64 R18, [R1+0x1130] ;  /* 0x0011300001127983 */ /* 0x001ea20000300a00 */
[----:B------:R-:W-:-:S05]  /*b630*/  LEA R29, R2, R29, 0x2 ;  /* 0x0000001d021d7211 */ /* 0x000fca00078e10ff */
[----:B------:R-:W-:-:S04]  /*b640*/  IMAD R3, R2, 0x4, R29 ;  /* 0x0000000402037824 */ /* 0x000fc800078e021d */
[----:B------:R-:W-:Y:S01]  /*b650*/  IMAD R0, R2, 0x4, R3 ;  /* 0x0000000402007824 */ /* 0x000fe200078e0203 */
[CC--:B------:R-:W-:Y:S02]  /*b660*/  LEA R10, P2, R17.reuse, R24.reuse, 0x1 ;  /* 0x00000018110a7211 */ /* 0x0c0fe400078408ff */
[----:B------:R-:W-:Y:S02]  /*b670*/  LEA R12, P1, R16, R24, 0x1 ;  /* 0x00000018100c7211 */ /* 0x000fe400078208ff */
[----:B------:R-:W-:Y:S02]  /*b680*/  LEA R4, R2, R0, 0x2 ;  /* 0x0000000002047211 */ /* 0x000fe400078e10ff */
[-C--:B------:R-:W-:Y:S02]  /*b690*/  LEA.HI.X.SX32 R11, R17, R25.reuse, 0x1, P2 ;  /* 0x00000019110b7211 */ /* 0x080fe400010f0eff */
[----:B------:R-:W-:Y:S01]  /*b6a0*/  LEA.HI.X.SX32 R13, R16, R25, 0x1, P1 ;  /* 0x00000019100d7211 */ /* 0x000fe200008f0eff */
[----:B------:R-:W-:-:S02]  /*b6b0*/  IMAD R5, R2, 0x4, R4 ;  /* 0x0000000402057824 */ /* 0x000fc400078e0204 */
[----:B------:R-:W-:Y:S02]  /*b6c0*/  STL.64 [R1+0xa70], R10 ;  /* 0x000a700a01007387 */ /* 0x000fe40000100a00 */
[C---:B------:R-:W-:Y:S02]  /*b6d0*/  IMAD R7, R2.reuse, 0x4, R5 ;  /* 0x0000000402077824 */ /* 0x040fe400078e0205 */
[----:B------:R0:W-:Y:S03]  /*b6e0*/  STL.64 [R1+0xa78], R12 ;  /* 0x000a780c01007387 */ /* 0x0001e60000100a00 */
[----:B------:R-:W-:Y:S02]  /*b6f0*/  LEA R6, R2, R7, 0x2 ;  /* 0x0000000702067211 */ /* 0x000fe400078e10ff */
[----:B0-----:R-:W-:-:S04]  /*b700*/  LEA R12, P2, R20, R24, 0x1 ;  /* 0x00000018140c7211 */ /* 0x001fc800078408ff */
[----:B------:R-:W-:Y:S01]  /*b710*/  LEA.HI.X.SX32 R13, R20, R25, 0x1, P2 ;  /* 0x00000019140d7211 */ /* 0x000fe200010f0eff */
[----:B------:R-:W-:-:S04]  /*b720*/  IMAD R9, R2, 0x4, R6 ;  /* 0x0000000402097824 */ /* 0x000fc800078e0206 */
[----:B------:R0:W-:Y:S01]  /*b730*/  STL.64 [R1+0xa58], R12 ;  /* 0x000a580c01007387 */ /* 0x0001e20000100a00 */
[----:B------:R-:W-:-:S05]  /*b740*/  IMAD R8, R2, 0x4, R9 ;  /* 0x0000000402087824 */ /* 0x000fca00078e0209 */
[----:B------:R-:W-:-:S05]  /*b750*/  LEA R10, R2, R8, 0x2 ;  /* 0x00000008020a7211 */ /* 0x000fca00078e10ff */
[----:B------:R-:W-:-:S04]  /*b760*/  IMAD R11, R2, 0x4, R10 ;  /* 0x00000004020b7824 */ /* 0x000fc800078e020a */
[----:B0-----:R-:W-:-:S05]  /*b770*/  IMAD R13, R2, 0x4, R11 ;  /* 0x00000004020d7824 */ /* 0x001fca00078e020b */
[----:B------:R-:W-:Y:S02]  /*b780*/  LEA R12, R2, R13, 0x2 ;  /* 0x0000000d020c7211 */ /* 0x000fe400078e10ff */
[CC--:B--2---:R-:W-:Y:S02]  /*b790*/  LEA R16, P0, R18.reuse, R24.reuse, 0x1 ;  /* 0x0000001812107211 */ /* 0x0c4fe400078008ff */
[C---:B------:R-:W-:Y:S02]  /*b7a0*/  LEA R14, P1, R19.reuse, R24, 0x1 ;  /* 0x00000018130e7211 */ /* 0x040fe400078208ff */
[-C--:B------:R-:W-:Y:S02]  /*b7b0*/  LEA.HI.X.SX32 R17, R18, R25.reuse, 0x1, P0 ;  /* 0x0000001912117211 */ /* 0x080fe400000f0eff */
[----:B------:R-:W-:-:S03]  /*b7c0*/  LEA.HI.X.SX32 R15, R19, R25, 0x1, P1 ;  /* 0x00000019130f7211 */ /* 0x000fc600008f0eff */
[----:B------:R-:W-:Y:S01]  /*b7d0*/  STL.64 [R1+0xa68], R16 ;  /* 0x000a681001007387 */ /* 0x000fe20000100a00 */
[----:B------:R-:W-:-:S03]  /*b7e0*/  LEA R18, P0, R21, R24, 0x1 ;  /* 0x0000001815127211 */ /* 0x000fc600078008ff */
[----:B------:R0:W-:Y:S01]  /*b7f0*/  STL.64 [R1+0xa60], R14 ;  /* 0x000a600e01007387 */ /* 0x0001e20000100a00 */
[-C--:B------:R-:W-:Y:S02]  /*b800*/  LEA.HI.X.SX32 R19, R21, R25.reuse, 0x1, P0 ;  /* 0x0000001915137211 */ /* 0x080fe400000f0eff */
[CC--:B0-----:R-:W-:Y:S02]  /*b810*/  LEA R14, P2, R23.reuse, R24.reuse, 0x1 ;  /* 0x00000018170e7211 */ /* 0x0c1fe400078408ff */
[CC--:B------:R-:W-:Y:S02]  /*b820*/  LEA R16, P1, R22.reuse, R24.reuse, 0x1 ;  /* 0x0000001816107211 */ /* 0x0c0fe400078208ff */
[-C--:B------:R-:W-:Y:S02]  /*b830*/  LEA.HI.X.SX32 R15, R23, R25.reuse, 0x1, P2 ;  /* 0x00000019170f7211 */ /* 0x080fe400010f0eff */
[-C--:B------:R-:W-:Y:S02]  /*b840*/  LEA.HI.X.SX32 R17, R22, R25.reuse, 0x1, P1 ;  /* 0x0000001916117211 */ /* 0x080fe400008f0eff */
[C---:B------:R-:W-:Y:S01]  /*b850*/  LEA R20, P0, R28.reuse, R24, 0x1 ;  /* 0x000000181c147211 */ /* 0x040fe200078008ff */
[----:B------:R-:W-:Y:S04]  /*b860*/  STL.64 [R1+0xa40], R14 ;  /* 0x000a400e01007387 */ /* 0x000fe80000100a00 */
[----:B------:R0:W-:Y:S01]  /*b870*/  STL.64 [R1+0xa50], R18 ;  /* 0x000a501201007387 */ /* 0x0001e20000100a00 */
[----:B------:R-:W-:-:S02]  /*b880*/  LEA.HI.X.SX32 R21, R28, R25, 0x1, P0 ;  /* 0x000000191c157211 */ /* 0x000fc400000f0eff */
[C---:B------:R-:W-:Y:S01]  /*b890*/  LEA R22, R2.reuse, R26, 0x2 ;  /* 0x0000001a02167211 */ /* 0x040fe200078e10ff */
[----:B------:R1:W-:Y:S01]  /*b8a0*/  STL.64 [R1+0xa48], R16 ;  /* 0x000a481001007387 */ /* 0x0003e20000100a00 */
[----:B------:R-:W-:Y:S01]  /*b8b0*/  IMAD R23, R2, 0x4, R26 ;  /* 0x0000000402177824 */ /* 0x000fe200078e021a */
[----:B0-----:R-:W-:-:S04]  /*b8c0*/  LEA R18, P1, R27, R24, 0x1 ;  /* 0x000000181b127211 */ /* 0x001fc800078208ff */
[-C--:B------:R-:W-:Y:S02]  /*b8d0*/  LEA.HI.X.SX32 R19, R27, R25.reuse, 0x1, P1 ;  /* 0x000000191b137211 */ /* 0x080fe400008f0eff */
[-C--:B-1----:R-:W-:Y:S01]  /*b8e0*/  LEA R16, P2, R26, R24.reuse, 0x1 ;  /* 0x000000181a107211 */ /* 0x082fe200078408ff */
[----:B------:R0:W-:Y:S01]  /*b8f0*/  STL.64 [R1+0xa38], R20 ;  /* 0x000a381401007387 */ /* 0x0001e20000100a00 */
[----:B------:R-:W-:Y:S02]  /*b900*/  IMAD R22, R2, 0x4, R22 ;  /* 0x0000000402167824 */ /* 0x000fe400078e0216 */
[----:B------:R-:W-:Y:S01]  /*b910*/  LEA.HI.X.SX32 R17, R26, R25, 0x1, P2 ;  /* 0x000000191a117211 */ /* 0x000fe200010f0eff */
[----:B------:R1:W-:Y:S01]  /*b920*/  STL.64 [R1+0xa30], R18 ;  /* 0x000a301201007387 */ /* 0x0003e20000100a00 */
[----:B------:R-:W-:Y:S01]  /*b930*/  LEA R26, P0, R23, R24, 0x1 ;  /* 0x00000018171a7211 */ /* 0x000fe200078008ff */
[----:B------:R-:W-:-:S03]  /*b940*/  IMAD R14, R2, 0x4, R12 ;  /* 0x00000004020e7824 */ /* 0x000fc600078e020c */
[----:B------:R-:W-:Y:S02]  /*b950*/  LEA.HI.X.SX32 R27, R23, R25, 0x1, P0 ;  /* 0x00000019171b7211 */ /* 0x000fe400000f0eff */
[-C--:B0-----:R-:W-:Y:S02]  /*b960*/  LEA R20, P1, R22, R24.reuse, 0x1 ;  /* 0x0000001816147211 */ /* 0x081fe400078208ff */
[----:B-1----:R-:W-:-:S04]  /*b970*/  LEA R18, P2, R29, R24, 0x1 ;  /* 0x000000181d127211 */ /* 0x002fc800078408ff */
[-C--:B------:R-:W-:Y:S01]  /*b980*/  LEA.HI.X.SX32 R19, R29, R25.reuse, 0x1, P2 ;  /* 0x000000191d137211 */ /* 0x080fe200010f0eff */
[----:B------:R-:W-:Y:S01]  /*b990*/  IMAD R15, R2, 0x4, R14 ;  /* 0x00000004020f7824 */ /* 0x000fe200078e020e */
[----:B------:R-:W-:Y:S01]  /*b9a0*/  LEA.HI.X.SX32 R21, R22, R25, 0x1, P1 ;  /* 0x0000001916157211 */ /* 0x000fe200008f0eff */
[----:B------:R0:W-:Y:S01]  /*b9b0*/  STL.64 [R1+0xa28], R16 ;  /* 0x000a281001007387 */ /* 0x0001e20000100a00 */
[----:B------:R-:W-:-:S03]  /*b9c0*/  LEA R22, P1, R0, R24, 0x1 ;  /* 0x0000001800167211 */ /* 0x000fc600078208ff */
[----:B------:R-:W-:Y:S04]  /*b9d0*/  STL.64 [R1+0xa10], R18 ;  /* 0x000a101201007387 */ /* 0x000fe80000100a00 */
[----:B------:R1:W-:Y:S04]  /*b9e0*/  STL.64 [R1+0xa20], R26 ;  /* 0x000a201a01007387 */ /* 0x0003e80000100a00 */
[----:B------:R2:W-:Y:S01]  /*b9f0*/  STL.64 [R1+0xa18], R20 ;  /* 0x000a181401007387 */ /* 0x0005e20000100a00 */
[----:B0-----:R-:W-:Y:S02]  /*ba00*/  LEA R16, R2, R15, 0x2 ;  /* 0x0000000f02107211 */ /* 0x001fe400078e10ff */
[----:B------:R-:W-:-:S02]  /*ba10*/  LEA.HI.X.SX32 R23, R0, R25, 0x1, P1 ;  /* 0x0000001900177211 */ /* 0x000fc400008f0eff */
[CC--:B-1----:R-:W-:Y:S02]  /*ba20*/  LEA R26, P0, R3.reuse, R24.reuse, 0x1 ;  /* 0x00000018031a7211 */ /* 0x0c2fe400078008ff */
[----:B--2---:R-:W-:Y:S02]  /*ba30*/  LEA R20, P2, R4, R24, 0x1 ;  /* 0x0000001804147211 */ /* 0x004fe400078408ff */
[-C--:B------:R-:W-:Y:S01]  /*ba40*/  LEA.HI.X.SX32 R27, R3, R25.reuse, 0x1, P0 ;  /* 0x00000019031b7211 */ /* 0x080fe200000f0eff */
[----:B------:R-:W-:Y:S01]  /*ba50*/  IMAD R17, R2, 0x4, R16 ;  /* 0x0000000402117824 */ /* 0x000fe200078e0210 */
[----:B------:R-:W-:-:S03]  /*ba60*/  LEA.HI.X.SX32 R21, R4, R25, 0x1, P2 ;  /* 0x0000001904157211 */ /* 0x000fc600010f0eff */
[----:B------:R0:W-:Y:S01]  /*ba70*/  STL.64 [R1+0xa08], R26 ;  /* 0x000a081a01007387 */ /* 0x0001e20000100a00 */
[----:B------:R-:W-:-:S03]  /*ba80*/  IMAD R18, R2, 0x4, R17 ;  /* 0x0000000402127824 */ /* 0x000fc600078e0211 */
[----:B------:R1:W-:Y:S04]  /*ba90*/  STL.64 [R1+0xa00], R22 ;  /* 0x000a001601007387 */ /* 0x0003e80000100a00 */
[----:B------:R2:W-:Y:S01]  /*baa0*/  STL.64 [R1+0x9f8], R20 ;  /* 0x0009f81401007387 */ /* 0x0005e20000100a00 */
[-C--:B0-----:R-:W-:Y:S02]  /*bab0*/  LEA R26, P0, R5, R24.reuse, 0x1 ;  /* 0x00000018051a7211 */ /* 0x081fe400078008ff */
[-C--:B-1----:R-:W-:Y:S02]  /*bac0*/  LEA R22, P1, R7, R24.reuse, 0x1 ;  /* 0x0000001807167211 */ /* 0x082fe400078208ff */
[----:B------:R-:W-:Y:S02]  /*bad0*/  LEA.HI.X.SX32 R27, R5, R25, 0x1, P0 ;  /* 0x00000019051b7211 */ /* 0x000fe400000f0eff */
[----:B--2---:R-:W-:-:S02]  /*bae0*/  LEA R20, P2, R6, R24, 0x1 ;  /* 0x0000001806147211 */ /* 0x004fc400078408ff */
[-C--:B------:R-:W-:Y:S02]  /*baf0*/  LEA.HI.X.SX32 R23, R7, R25.reuse, 0x1, P1 ;  /* 0x0000001907177211 */ /* 0x080fe400008f0eff */
[----:B------:R-:W-:Y:S02]  /*bb00*/  LEA R19, R2, R18, 0x2 ;  /* 0x0000001202137211 */ /* 0x000fe400078e10ff */
[----:B------:R-:W-:Y:S01]  /*bb10*/  LEA.HI.X.SX32 R21, R6, R25, 0x1, P2 ;  /* 0x0000001906157211 */ /* 0x000fe200010f0eff */
[----:B------:R0:W-:Y:S02]  /*bb20*/  STL.64 [R1+0x9f0], R26 ;  /* 0x0009f01a01007387 */ /* 0x0001e40000100a00 */
[----:B------:R-:W-:Y:S02]  /*bb30*/  IMAD R3, R2, 0x4, R19 ;  /* 0x0000000402037824 */ /* 0x000fe400078e0213 */
[----:B------:R1:W-:Y:S04]  /*bb40*/  STL.64 [R1+0x9e8], R22 ;  /* 0x0009e81601007387 */ /* 0x0003e80000100a00 */
[----:B------:R2:W-:Y:S01]  /*bb50*/  STL.64 [R1+0x9e0], R20 ;  /* 0x0009e01401007387 */ /* 0x0005e20000100a00 */
[----:B0-----:R-:W-:-:S02]  /*bb60*/  LEA R26, P0, R9, R24, 0x1 ;  /* 0x00000018091a7211 */ /* 0x001fc400078008ff */
[-C--:B-1----:R-:W-:Y:S01]  /*bb70*/  LEA R22, P1, R8, R24.reuse, 0x1 ;  /* 0x0000001808167211 */ /* 0x082fe200078208ff */
[----:B------:R-:W-:Y:S01]  /*bb80*/  IMAD R0, R2, 0x4, R3 ;  /* 0x0000000402007824 */ /* 0x000fe200078e0203 */
[-C--:B------:R-:W-:Y:S02]  /*bb90*/  LEA.HI.X.SX32 R27, R9, R25.reuse, 0x1, P0 ;  /* 0x00000019091b7211 */ /* 0x080fe400000f0eff */
[----:B--2---:R-:W-:Y:S02]  /*bba0*/  LEA R20, P2, R10, R24, 0x1 ;  /* 0x000000180a147211 */ /* 0x004fe400078408ff */
[-C--:B------:R-:W-:Y:S02]  /*bbb0*/  LEA.HI.X.SX32 R23, R8, R25.reuse, 0x1, P1 ;  /* 0x0000001908177211 */ /* 0x080fe400008f0eff */
[----:B------:R-:W-:Y:S01]  /*bbc0*/  LEA.HI.X.SX32 R21, R10, R25, 0x1, P2 ;  /* 0x000000190a157211 */ /* 0x000fe200010f0eff */
[----:B------:R-:W-:Y:S01]  /*bbd0*/  STL.64 [R1+0x9d8], R26 ;  /* 0x0009d81a01007387 */ /* 0x000fe20000100a00 */
[----:B------:R-:W-:-:S02]  /*bbe0*/  LEA R4, R2, R0, 0x2 ;  /* 0x0000000002047211 */ /* 0x000fc400078e10ff */
[CC--:B------:R-:W-:Y:S01]  /*bbf0*/  LEA R8, P2, R12.reuse, R24.reuse, 0x1 ;  /* 0x000000180c087211 */ /* 0x0c0fe200078408ff */
[----:B------:R0:W-:Y:S04]  /*bc00*/  STL.64 [R1+0x9d0], R22 ;  /* 0x0009d01601007387 */ /* 0x0001e80000100a00 */
[----:B------:R1:W-:Y:S01]  /*bc10*/  STL.64 [R1+0x9c8], R20 ;  /* 0x0009c81401007387 */ /* 0x0003e20000100a00 */
[----:B------:R-:W-:Y:S01]  /*bc20*/  LEA.HI.X.SX32 R9, R12, R25, 0x1, P2 ;  /* 0x000000190c097211 */ /* 0x000fe200010f0eff */
[----:B------:R-:W-:Y:S01]  /*bc30*/  IMAD R5, R2, 0x4, R4 ;  /* 0x0000000402057824 */ /* 0x000fe200078e0204 */
[-C--:B0-----:R-:W-:Y:S02]  /*bc40*/  LEA R22, P0, R11, R24.reuse, 0x1 ;  /* 0x000000180b167211 */ /* 0x081fe400078008ff */
[----:B-1----:R-:W-:-:S02]  /*bc50*/  LEA R20, P1, R13, R24, 0x1 ;  /* 0x000000180d147211 */ /* 0x002fc400078208ff */
[-C--:B------:R-:W-:Y:S02]  /*bc60*/  LEA.HI.X.SX32 R23, R11, R25.reuse, 0x1, P0 ;  /* 0x000000190b177211 */ /* 0x080fe400000f0eff */
[----:B------:R-:W-:Y:S01]  /*bc70*/  LEA.HI.X.SX32 R21, R13, R25, 0x1, P1 ;  /* 0x000000190d157211 */ /* 0x000fe200008f0eff */
[----:B------:R-:W-:Y:S01]  /*bc80*/  IMAD R6, R2, 0x4, R5 ;  /* 0x0000000402067824 */ /* 0x000fe200078e0205 */
[----:B------:R-:W-:Y:S01]  /*bc90*/  STL.64 [R1+0x9b0], R8 ;  /* 0x0009b00801007387 */ /* 0x000fe20000100a00 */
[----:B------:R-:W-:-:S03]  /*bca0*/  LEA R10, P2, R16, R24, 0x1 ;  /* 0x00000018100a7211 */ /* 0x000fc600078408ff */
[----:B------:R0:W-:Y:S01]  /*bcb0*/  STL.64 [R1+0x9c0], R22 ;  /* 0x0009c01601007387 */ /* 0x0001e20000100a00 */
[----:B------:R-:W-:-:S03]  /*bcc0*/  LEA R7, R2, R6, 0x2 ;  /* 0x0000000602077211 */ /* 0x000fc600078e10ff */
[----:B------:R1:W-:Y:S01]  /*bcd0*/  STL.64 [R1+0x9b8], R20 ;  /* 0x0009b81401007387 */ /* 0x0003e20000100a00 */
[-C--:B------:R-:W-:Y:S02]  /*bce0*/  LEA.HI.X.SX32 R11, R16, R25.reuse, 0x1, P2 ;  /* 0x00000019100b7211 */ /* 0x080fe400010f0eff */
[CC--:B0-----:R-:W-:Y:S02]  /*bcf0*/  LEA R22, P0, R14.reuse, R24.reuse, 0x1 ;  /* 0x000000180e167211 */ /* 0x0c1fe400078008ff */
[CC--:B-1----:R-:W-:Y:S02]  /*bd00*/  LEA R20, P1, R15.reuse, R24.reuse, 0x1 ;  /* 0x000000180f147211 */ /* 0x0c2fe400078208ff */
[-C--:B------:R-:W-:Y:S02]  /*bd10*/  LEA.HI.X.SX32 R23, R14, R25.reuse, 0x1, P0 ;  /* 0x000000190e177211 */ /* 0x080fe400000f0eff */
[----:B------:R-:W-:Y:S01]  /*bd20*/  LEA.HI.X.SX32 R21, R15, R25, 0x1, P1 ;  /* 0x000000190f157211 */ /* 0x000fe200008f0eff */
[----:B------:R-:W-:Y:S01]  /*bd30*/  IMAD R8, R2, 0x4, R7 ;  /* 0x0000000402087824 */ /* 0x000fe200078e0207 */
[----:B------:R0:W-:Y:S01]  /*bd40*/  STL.64 [R1+0x998], R10 ;  /* 0x0009980a01007387 */ /* 0x0001e20000100a00 */
[----:B------:R-:W-:-:S03]  /*bd50*/  LEA R12, P2, R19, R24, 0x1 ;  /* 0x00000018130c7211 */ /* 0x000fc600078408ff */
[----:B------:R-:W-:Y:S01]  /*bd60*/  STL.64 [R1+0x9a8], R22 ;  /* 0x0009a81601007387 */ /* 0x000fe20000100a00 */
[----:B------:R-:W-:-:S03]  /*bd70*/  IMAD R9, R2, 0x4, R8 ;  /* 0x0000000402097824 */ /* 0x000fc600078e0208 */
[----:B------:R1:W-:Y:S01]  /*bd80*/  STL.64 [R1+0x9a0], R20 ;  /* 0x0009a01401007387 */ /* 0x0003e20000100a00 */
[-C--:B------:R-:W-:Y:S02]  /*bd90*/  LEA R14, P1, R18, R24.reuse, 0x1 ;  /* 0x00000018120e7211 */ /* 0x080fe400078208ff */
[----:B------:R-:W-:Y:S02]  /*bda0*/  LEA.HI.X.SX32 R13, R19, R25, 0x1, P2 ;  /* 0x00000019130d7211 */ /* 0x000fe400010f0eff */
[----:B0-----:R-:W-:Y:S02]  /*bdb0*/  LEA R10, R2, R9, 0x2 ;  /* 0x00000009020a7211 */ /* 0x001fe400078e10ff */
[CC--:B-1----:R-:W-:Y:S02]  /*bdc0*/  LEA R20, P0, R17.reuse, R24.reuse, 0x1 ;  /* 0x0000001811147211 */ /* 0x0c2fe400078008ff */
[-C--:B------:R-:W-:Y:S02]  /*bdd0*/  LEA.HI.X.SX32 R15, R18, R25.reuse, 0x1, P1 ;  /* 0x00000019120f7211 */ /* 0x080fe400008f0eff */
[----:B------:R-:W-:Y:S01]  /*bde0*/  LEA.HI.X.SX32 R21, R17, R25, 0x1, P0 ;  /* 0x0000001911157211 */ /* 0x000fe200000f0eff */
[----:B------:R-:W-:Y:S01]  /*bdf0*/  STL.64 [R1+0x980], R12 ;  /* 0x0009800c01007387 */ /* 0x000fe20000100a00 */
[----:B------:R-:W-:Y:S01]  /*be00*/  IMAD R11, R2, 0x4, R10 ;  /* 0x00000004020b7824 */ /* 0x000fe200078e020a */
[----:B------:R-:W-:-:S02]  /*be10*/  LEA R16, P1, R0, R24, 0x1 ;  /* 0x0000001800107211 */ /* 0x000fc400078208ff */
[----:B------:R0:W-:Y:S04]  /*be20*/  STL.64 [R1+0x990], R20 ;  /* 0x0009901401007387 */ /* 0x0001e80000100a00 */
[----:B------:R1:W-:Y:S01]  /*be30*/  STL.64 [R1+0x988], R14 ;  /* 0x0009880e01007387 */ /* 0x0003e20000100a00 */
[-C--:B------:R-:W-:Y:S02]  /*be40*/  LEA.HI.X.SX32 R17, R0, R25.reuse, 0x1, P1 ;  /* 0x0000001900117211 */ /* 0x080fe400008f0eff */
[CC--:B0-----:R-:W-:Y:S01]  /*be50*/  LEA R20, P0, R3.reuse, R24.reuse, 0x1 ;  /* 0x0000001803147211 */ /* 0x0c1fe200078008ff */
[----:B------:R-:W-:Y:S01]  /*be60*/  IMAD R13, R2, 0x4, R11 ;  /* 0x00000004020d7824 */ /* 0x000fe200078e020b */
[----:B-1----:R-:W-:Y:S02]  /*be70*/  LEA R14, P2, R4, R24, 0x1 ;  /* 0x00000018040e7211 */ /* 0x002fe400078408ff */
[----:B------:R-:W-:-:S02]  /*be80*/  LEA.HI.X.SX32 R21, R3, R25, 0x1, P0 ;  /* 0x0000001903157211 */ /* 0x000fc400000f0eff */
[----:B------:R-:W-:Y:S02]  /*be90*/  LEA.HI.X.SX32 R15, R4, R25, 0x1, P2 ;  /* 0x00000019040f7211 */ /* 0x000fe400010f0eff */
[----:B------:R-:W-:Y:S01]  /*bea0*/  LEA R12, R2, R13, 0x2 ;  /* 0x0000000d020c7211 */ /* 0x000fe200078e10ff */
[----:B------:R-:W-:Y:S01]  /*beb0*/  STL.64 [R1+0x978], R20 ;  /* 0x0009781401007387 */ /* 0x000fe20000100a00 */
[----:B------:R-:W-:-:S03]  /*bec0*/  LEA R18, P0, R5, R24, 0x1 ;  /* 0x0000001805127211 */ /* 0x000fc600078008ff */
[----:B------:R0:W-:Y:S01]  /*bed0*/  STL.64 [R1+0x970], R16 ;  /* 0x0009701001007387 */ /* 0x0001e20000100a00 */
[----:B------:R-:W-:-:S03]  /*bee0*/  LEA.HI.X.SX32 R19, R5, R25, 0x1, P0 ;  /* 0x0000001905137211 */ /* 0x000fc600000f0eff */
[----:B------:R1:W-:Y:S01]  /*bef0*/  STL.64 [R1+0x968], R14 ;  /* 0x0009680e01007387 */ /* 0x0003e20000100a00 */
[----:B------:R-:W-:Y:S01]  /*bf00*/  IMAD R3, R2, 0x4, R12 ;  /* 0x0000000402037824 */ /* 0x000fe200078e020c */
[CC--:B0-----:R-:W-:Y:S02]  /*bf10*/  LEA R16, P1, R6.reuse, R24.reuse, 0x1 ;  /* 0x0000001806107211 */ /* 0x0c1fe400078208ff */
[C---:B-1----:R-:W-:Y:S02]  /*bf20*/  LEA R14, P2, R7.reuse, R24, 0x1 ;  /* 0x00000018070e7211 */ /* 0x042fe400078408ff */
[-C--:B------:R-:W-:Y:S02]  /*bf30*/  LEA.HI.X.SX32 R17, R6, R25.reuse, 0x1, P1 ;  /* 0x0000001906117211 */ /* 0x080fe400008f0eff */
[----:B------:R-:W-:Y:S01]  /*bf40*/  LEA.HI.X.SX32 R15, R7, R25, 0x1, P2 ;  /* 0x00000019070f7211 */ /* 0x000fe200010f0eff */
[C---:B------:R-:W-:Y:S01]  /*bf50*/  IMAD R0, R2.reuse, 0x4, R3 ;  /* 0x0000000402007824 */ /* 0x040fe200078e0203 */
[----:B------:R0:W-:Y:S04]  /*bf60*/  STL.64 [R1+0x960], R18 ;  /* 0x0009601201007387 */ /* 0x0001e80000100a00 */
[----:B------:R1:W-:Y:S01]  /*bf70*/  STL.64 [R1+0x958], R16 ;  /* 0x0009581001007387 */ /* 0x0003e20000100a00 */
[----:B------:R-:W-:-:S03]  /*bf80*/  LEA R5, R2, R0, 0x2 ;  /* 0x0000000002057211 */ /* 0x000fc600078e10ff */
[----:B------:R2:W-:Y:S01]  /*bf90*/  STL.64 [R1+0x950], R14 ;  /* 0x0009500e01007387 */ /* 0x0005e20000100a00 */
[CC--:B0-----:R-:W-:Y:S02]  /*bfa0*/  LEA R18, P0, R8.reuse, R24.reuse, 0x1 ;  /* 0x0000001808127211 */ /* 0x0c1fe400078008ff */
[CC--:B-1----:R-:W-:Y:S02]  /*bfb0*/  LEA R16, P1, R9.reuse, R24.reuse, 0x1 ;  /* 0x0000001809107211 */ /* 0x0c2fe400078208ff */
[-C--:B------:R-:W-:Y:S02]  /*bfc0*/  LEA.HI.X.SX32 R19, R8, R25.reuse, 0x1, P0 ;  /* 0x0000001908137211 */ /* 0x080fe400000f0eff */
[CC--:B--2---:R-:W-:Y:S02]  /*bfd0*/  LEA R14, P2, R10.reuse, R24.reuse, 0x1 ;  /* 0x000000180a0e7211 */ /* 0x0c4fe400078408ff */
[-C--:B------:R-:W-:Y:S02]  /*bfe0*/  LEA.HI.X.SX32 R17, R9, R25.reuse, 0x1, P1 ;  /* 0x0000001909117211 */ /* 0x080fe400008f0eff */
[----:B------:R-:W-:Y:S01]  /*bff0*/  LEA.HI.X.SX32 R15, R10, R25, 0x1, P2 ;  /* 0x000000190a0f7211 */ /* 0x000fe200010f0eff */
[----:B------:R-:W-:Y:S01]  /*c000*/  IMAD R4, R2, 0x4, R5 ;  /* 0x0000000402047824 */ /* 0x000fe200078e0205 */
[----:B------:R-:W-:Y:S01]  /*c010*/  STL.64 [R1+0x948], R18 ;  /* 0x0009481201007387 */ /* 0x000fe20000100a00 */
[----:B------:R-:W-:-:S03]  /*c020*/  LEA R6, P2, R12, R24, 0x1 ;  /* 0x000000180c067211 */ /* 0x000fc600078408ff */
[----:B------:R0:W-:Y:S01]  /*c030*/  STL.64 [R1+0x940], R16 ;  /* 0x0009401001007387 */ /* 0x0001e20000100a00 */
[----:B------:R-:W-:-:S03]  /*c040*/  IMAD R9, R2, 0x4, R4 ;  /* 0x0000000402097824 */ /* 0x000fc600078e0204 */
[----:B------:R1:W-:Y:S01]  /*c050*/  STL.64 [R1+0x938], R14 ;  /* 0x0009380e01007387 */ /* 0x0003e20000100a00 */
[-C--:B------:R-:W-:Y:S02]  /*c060*/  LEA.HI.X.SX32 R7, R12, R25.reuse, 0x1, P2 ;  /* 0x000000190c077211 */ /* 0x080fe400010f0eff */
[-C--:B0-----:R-:W-:Y:S02]  /*c070*/  LEA R16, P0, R11, R24.reuse, 0x1 ;  /* 0x000000180b107211 */ /* 0x081fe400078008ff */
[----:B-1----:R-:W-:Y:S02]  /*c080*/  LEA R14, P1, R13, R24, 0x1 ;  /* 0x000000180d0e7211 */ /* 0x002fe400078208ff */
[-C--:B------:R-:W-:Y:S02]  /*c090*/  LEA.HI.X.SX32 R17, R11, R25.reuse, 0x1, P0 ;  /* 0x000000190b117211 */ /* 0x080fe400000f0eff */
[----:B------:R-:W-:Y:S01]  /*c0a0*/  LEA.HI.X.SX32 R15, R13, R25, 0x1, P1 ;  /* 0x000000190d0f7211 */ /* 0x000fe200008f0eff */
[----:B------:R0:W-:Y:S01]  /*c0b0*/  STL.64 [R1+0x920], R6 ;  /* 0x0009200601007387 */ /* 0x0001e20000100a00 */
[----:B------:R-:W-:-:S03]  /*c0c0*/  LEA R8, R2, R9, 0x2 ;  /* 0x0000000902087211 */ /* 0x000fc600078e10ff */
[----:B------:R1:W-:Y:S01]  /*c0d0*/  STL.64 [R1+0x930], R16 ;  /* 0x0009301001007387 */ /* 0x0003e20000100a00 */
[----:B------:R-:W-:-:S03]  /*c0e0*/  LEA R10, P2, R5, R24, 0x1 ;  /* 0x00000018050a7211 */ /* 0x000fc600078408ff */
[----:B------:R2:W-:Y:S01]  /*c0f0*/  STL.64 [R1+0x928], R14 ;  /* 0x0009280e01007387 */ /* 0x0005e20000100a00 */
[----:B0-----:R-:W-:Y:S01]  /*c100*/  IMAD R6, R2, 0x4, R8 ;  /* 0x0000000402067824 */ /* 0x001fe200078e0208 */
[CC--:B-1----:R-:W-:Y:S02]  /*c110*/  LEA R16, P0, R3.reuse, R24.reuse, 0x1 ;  /* 0x0000001803107211 */ /* 0x0c2fe400078008ff */
[----:B--2---:R-:W-:Y:S02]  /*c120*/  LEA R14, P1, R0, R24, 0x1 ;  /* 0x00000018000e7211 */ /* 0x004fe400078208ff */
[-C--:B------:R-:W-:Y:S01]  /*c130*/  LEA.HI.X.SX32 R17, R3, R25.reuse, 0x1, P0 ;  /* 0x0000001903117211 */ /* 0x080fe200000f0eff */
[----:B------:R-:W-:Y:S01]  /*c140*/  IMAD R7, R2, 0x4, R6 ;  /* 0x0000000402077824 */ /* 0x000fe200078e0206 */
[-C--:B------:R-:W-:Y:S02]  /*c150*/  LEA.HI.X.SX32 R15, R0, R25.reuse, 0x1, P1 ;  /* 0x00000019000f7211 */ /* 0x080fe400008f0eff */
[----:B------:R-:W-:Y:S01]  /*c160*/  LEA.HI.X.SX32 R11, R5, R25, 0x1, P2 ;  /* 0x00000019050b7211 */ /* 0x000fe200010f0eff */
[----:B------:R-:W-:Y:S01]  /*c170*/  STL.64 [R1+0x918], R16 ;  /* 0x0009181001007387 */ /* 0x000fe20000100a00 */
[----:B------:R-:W-:-:S03]  /*c180*/  LEA R5, R2, R7, 0x2 ;  /* 0x0000000702057211 */ /* 0x000fc600078e10ff */
[----:B------:R0:W-:Y:S01]  /*c190*/  STL.64 [R1+0x910], R14 ;  /* 0x0009100e01007387 */ /* 0x0001e20000100a00 */
[----:B------:R-:W-:-:S03]  /*c1a0*/  LEA R12, P1, R9, R24, 0x1 ;  /* 0x00000018090c7211 */ /* 0x000fc600078208ff */
[----:B------:R1:W-:Y:S01]  /*c1b0*/  STL.64 [R1+0x908], R10 ;  /* 0x0009080a01007387 */ /* 0x0003e20000100a00 */
[----:B------:R-:W-:Y:S01]  /*c1c0*/  IMAD R0, R2, 0x4, R5 ;  /* 0x0000000402007824 */ /* 0x000fe200078e0205 */
[-C--:B------:R-:W-:Y:S02]  /*c1d0*/  LEA.HI.X.SX32 R13, R9, R25.reuse, 0x1, P1 ;  /* 0x00000019090d7211 */ /* 0x080fe400008f0eff */
[-C--:B0-----:R-:W-:Y:S02]  /*c1e0*/  LEA R14, P0, R4, R24.reuse, 0x1 ;  /* 0x00000018040e7211 */ /* 0x081fe400078008ff */
[----:B-1----:R-:W-:Y:S02]  /*c1f0*/  LEA R10, P2, R8, R24, 0x1 ;  /* 0x00000018080a7211 */ /* 0x002fe400078408ff */
[-C--:B------:R-:W-:Y:S02]  /*c200*/  LEA.HI.X.SX32 R15, R4, R25.reuse, 0x1, P0 ;  /* 0x00000019040f7211 */ /* 0x080fe400000f0eff */
[----:B------:R-:W-:Y:S01]  /*c210*/  LEA.HI.X.SX32 R11, R8, R25, 0x1, P2 ;  /* 0x00000019080b7211 */ /* 0x000fe200010f0eff */
[----:B------:R-:W-:-:S02]  /*c220*/  IMAD R3, R2, 0x4, R0 ;  /* 0x0000000402037824 */ /* 0x000fc400078e0200 */
[----:B------:R0:W-:Y:S04]  /*c230*/  STL.64 [R1+0x900], R14 ;  /* 0x0009000e01007387 */ /* 0x0001e80000100a00 */
[----:B------:R1:W-:Y:S01]  /*c240*/  STL.64 [R1+0x8f8], R12 ;  /* 0x0008f80c01007387 */ /* 0x0003e20000100a00 */
[----:B------:R-:W-:-:S03]  /*c250*/  LEA R4, R2, R3, 0x2 ;  /* 0x0000000302047211 */ /* 0x000fc600078e10ff */
[----:B------:R2:W-:Y:S01]  /*c260*/  STL.64 [R1+0x8f0], R10 ;  /* 0x0008f00a01007387 */ /* 0x0005e20000100a00 */
[CC--:B0-----:R-:W-:Y:S02]  /*c270*/  LEA R14, P0, R6.reuse, R24.reuse, 0x1 ;  /* 0x00000018060e7211 */ /* 0x0c1fe400078008ff */
[-C--:B-1----:R-:W-:Y:S02]  /*c280*/  LEA R12, P1, R7, R24.reuse, 0x1 ;  /* 0x00000018070c7211 */ /* 0x082fe400078208ff */
[-C--:B------:R-:W-:Y:S02]  /*c290*/  LEA.HI.X.SX32 R15, R6, R25.reuse, 0x1, P0 ;  /* 0x00000019060f7211 */ /* 0x080fe400000f0eff */
[-C--:B--2---:R-:W-:Y:S02]  /*c2a0*/  LEA R10, P2, R5, R24.reuse, 0x1 ;  /* 0x00000018050a7211 */ /* 0x084fe400078408ff */
[-C--:B------:R-:W-:Y:S02]  /*c2b0*/  LEA.HI.X.SX32 R13, R7, R25.reuse, 0x1, P1 ;  /* 0x00000019070d7211 */ /* 0x080fe400008f0eff */
[----:B------:R-:W-:Y:S01]  /*c2c0*/  LEA.HI.X.SX32 R11, R5, R25, 0x1, P2 ;  /* 0x00000019050b7211 */ /* 0x000fe200010f0eff */
[----:B------:R-:W-:Y:S01]  /*c2d0*/  IMAD R2, R2, 0x4, R4 ;  /* 0x0000000402027824 */ /* 0x000fe200078e0204 */
[----:B------:R-:W-:Y:S01]  /*c2e0*/  STL.64 [R1+0x8e8], R14 ;  /* 0x0008e80e01007387 */ /* 0x000fe20000100a00 */
[----:B------:R-:W-:-:S03]  /*c2f0*/  LEA R8, P2, R4, R24, 0x1 ;  /* 0x0000001804087211 */ /* 0x000fc600078408ff */
[----:B------:R0:W-:Y:S01]  /*c300*/  STL.64 [R1+0x8e0], R12 ;  /* 0x0008e00c01007387 */ /* 0x0001e20000100a00 */
[----:B------:R-:W-:-:S03]  /*c310*/  LEA R6, P3, R2, R24, 0x1 ;  /* 0x0000001802067211 */ /* 0x000fc600078608ff */
[----:B------:R1:W-:Y:S01]  /*c320*/  STL.64 [R1+0x8d8], R10 ;  /* 0x0008d80a01007387 */ /* 0x0003e20000100a00 */
[-C--:B------:R-:W-:Y:S02]  /*c330*/  LEA.HI.X.SX32 R9, R4, R25.reuse, 0x1, P2 ;  /* 0x0000001904097211 */ /* 0x080fe400010f0eff */
[CC--:B0-----:R-:W-:Y:S02]  /*c340*/  LEA R12, P0, R0.reuse, R24.reuse, 0x1 ;  /* 0x00000018000c7211 */ /* 0x0c1fe400078008ff */
[C---:B-1----:R-:W-:Y:S02]  /*c350*/  LEA R10, P1, R3.reuse, R24, 0x1 ;  /* 0x00000018030a7211 */ /* 0x042fe400078208ff */
[-C--:B------:R-:W-:Y:S02]  /*c360*/  LEA.HI.X.SX32 R13, R0, R25.reuse, 0x1, P0 ;  /* 0x00000019000d7211 */ /* 0x080fe400000f0eff */
[-C--:B------:R-:W-:Y:S02]  /*c370*/  LEA.HI.X.SX32 R11, R3, R25.reuse, 0x1, P1 ;  /* 0x00000019030b7211 */ /* 0x080fe400008f0eff */
[----:B------:R-:W-:Y:S01]  /*c380*/  LEA.HI.X.SX32 R7, R2, R25, 0x1, P3 ;  /* 0x0000001902077211 */ /* 0x000fe200018f0eff */
[----:B------:R-:W-:Y:S01]  /*c390*/  STL.64 [R1+0x8d0], R12 ;  /* 0x0008d00c01007387 */ /* 0x000fe20000100a00 */
[----:B------:R-:W-:Y:S01]  /*c3a0*/  MOV R15, 0x3f800000 ;  /* 0x3f800000000f7802 */ /* 0x000fe20000000f00 */
[----:B------:R-:W-:-:S02]  /*c3b0*/  IMAD.MOV.U32 R14, RZ, RZ, -0x800000 ;  /* 0xff800000ff0e7424 */ /* 0x000fc400078e00ff */
[----:B------:R-:W-:Y:S04]  /*c3c0*/  STL.64 [R1+0x8c8], R10 ;  /* 0x0008c80a01007387 */ /* 0x000fe80000100a00 */
[----:B------:R-:W-:Y:S04]  /*c3d0*/  STL.64 [R1+0x8c0], R8 ;  /* 0x0008c00801007387 */ /* 0x000fe80000100a00 */
[----:B------:R-:W-:Y:S01]  /*c3e0*/  STL.64 [R1+0x8b8], R6 ;  /* 0x0008b80601007387 */ /* 0x000fe20000100a00 */
[----:B------:R-:W-:-:S03]  /*c3f0*/  MOV R16, 0xff800000 ;  /* 0xff80000000107802 */ /* 0x000fc60000000f00 */
[----:B------:R0:W-:Y:S04]  /*c400*/  STL [R1+0x870], R15 ;  /* 0x0008700f01007387 */ /* 0x0001e80000100800 */
[----:B------:R-:W-:Y:S01]  /*c410*/  STL [R1+0x1c0], RZ ;  /* 0x0001c0ff01007387 */ /* 0x000fe20000100800 */
[----:B0-----:R-:W-:-:S03]  /*c420*/  IMAD.MOV.U32 R15, RZ, RZ, -0x800000 ;  /* 0xff800000ff0f7424 */ /* 0x001fc600078e00ff */
[----:B------:R-:W-:Y:S04]  /*c430*/  STL [R1+0x190], R14 ;  /* 0x0001900e01007387 */ /* 0x000fe80000100800 */
[----:B------:R-:W-:Y:S04]  /*c440*/  STL [R1+0x1c4], RZ ;  /* 0x0001c4ff01007387 */ /* 0x000fe80000100800 */
[----:B------:R-:W-:Y:S04]  /*c450*/  STL [R1+0x194], R15 ;  /* 0x0001940f01007387 */ /* 0x000fe80000100800 */
[----:B------:R-:W-:Y:S04]  /*c460*/  STL [R1+0x198], R14 ;  /* 0x0001980e01007387 */ /* 0x000fe80000100800 */
[----:B------:R-:W-:Y:S04]  /*c470*/  STL [R1+0x19c], R16 ;  /* 0x00019c1001007387 */ /* 0x000fe80000100800 */
[----:B------:R-:W-:Y:S04]  /*c480*/  STL [R1+0x1a0], R15 ;  /* 0x0001a00f01007387 */ /* 0x000fe80000100800 */
[----:B------:R0:W-:Y:S04]  /*c490*/  STL [R1+0x1a4], R14 ;  /* 0x0001a40e01007387 */ /* 0x0001e80000100800 */
[----:B------:R1:W-:Y:S04]  /*c4a0*/  STL [R1+0x1a8], R16 ;  /* 0x0001a81001007387 */ /* 0x0003e80000100800 */
[----:B------:R2:W-:Y:S01]  /*c4b0*/  STL [R1+0x1ac], R15 ;  /* 0x0001ac0f01007387 */ /* 0x0005e20000100800 */
[----:B0-----:R-:W-:-:S02]  /*c4c0*/  IMAD.MOV.U32 R14, RZ, RZ, 0x3f800000 ;  /* 0x3f800000ff0e7424 */ /* 0x001fc400078e00ff */
[----:B-1----:R-:W-:-:S03]  /*c4d0*/  IMAD.MOV.U32 R16, RZ, RZ, 0x3f800000 ;  /* 0x3f800000ff107424 */ /* 0x002fc600078e00ff */
[----:B------:R-:W-:Y:S01]  /*c4e0*/  STL [R1+0x874], R14 ;  /* 0x0008740e01007387 */ /* 0x000fe20000100800 */
[----:B--2---:R-:W-:-:S03]  /*c4f0*/  MOV R15, 0x3f800000 ;  /* 0x3f800000000f7802 */ /* 0x004fc60000000f00 */
[----:B------:R-:W-:Y:S04]  /*c500*/  STL [R1+0x878], R16 ;  /* 0x0008781001007387 */ /* 0x000fe80000100800 */
[----:B------:R-:W-:Y:S04]  /*c510*/  STL [R1+0x87c], R15 ;  /* 0x00087c0f01007387 */ /* 0x000fe80000100800 */
[----:B------:R-:W-:Y:S04]  /*c520*/  STL [R1+0x880], R14 ;  /* 0x0008800e01007387 */ /* 0x000fe80000100800 */
[----:B------:R-:W-:Y:S04]  /*c530*/  STL [R1+0x884], R16 ;  /* 0x0008841001007387 */ /* 0x000fe80000100800 */
[----:B------:R-:W-:Y:S04]  /*c540*/  STL [R1+0x888], R15 ;  /* 0x0008880f01007387 */ /* 0x000fe80000100800 */
[----:B------:R-:W-:Y:S04]  /*c550*/  STL [R1+0x4e0], RZ ;  /* 0x0004e0ff01007387 */ /* 0x000fe80000100800 */
[----:B------:R0:W-:Y:S04]  /*c560*/  STL [R1+0x88c], R14 ;  /* 0x00088c0e01007387 */ /* 0x0001e80000100800 */
        /* <DEDUP_REMOVED lines=186> */
[----:B------:R-:W1:Y:S04]  /*d110*/  S2R R20, SR_TID.X ;  /* 0x0000000000147919 */ /* 0x000e680000002100 */
[----:B------:R-:W2:Y:S04]  /*d120*/  S2R R21, SR_CTAID.X ;  /* 0x0000000000157919 */ /* 0x000ea80000002500 */
[----:B------:R-:W-:Y:S04]  /*d130*/  STL [R1+0x5fc], RZ ;  /* 0x0005fcff01007387 */ /* 0x000fe80000100800 */
[----:B------:R-:W3:Y:S04]  /*d140*/  S2R R12, SR_TID.X ;  /* 0x00000000000c7919 */ /* 0x000ee80000002100 */
        /* <DEDUP_REMOVED lines=20> */
[----:B-1----:R-:W-:-:S03]  /*d290*/  LOP3.LUT R22, R20, 0x3, RZ, 0xc0, !PT ;  /* 0x0000000314167812 */ /* 0x002fc600078ec0ff */
[----:B------:R-:W-:Y:S01]  /*d2a0*/  STL [R1+0x640], RZ ;  /* 0x000640ff01007387 */ /* 0x000fe20000100800 */
[----:B--2---:R-:W-:-:S03]  /*d2b0*/  IMAD.SHL.U32 R21, R21, 0x40, RZ ;  /* 0x0000004015157824 */ /* 0x004fc600078e00ff */
[----:B------:R-:W-:Y:S01]  /*d2c0*/  STL [R1+0x644], RZ ;  /* 0x000644ff01007387 */ /* 0x000fe20000100800 */
[----:B------:R-:W-:-:S03]  /*d2d0*/  LOP3.LUT R20, R20, 0x7f, RZ, 0xc0, !PT ;  /* 0x0000007f14147812 */ /* 0x000fc600078ec0ff */
[----:B------:R-:W-:Y:S01]  /*d2e0*/  STL [R1+0x648], RZ ;  /* 0x000648ff01007387 */ /* 0x000fe20000100800 */
[----:B---3--:R-:W-:-:S03]  /*d2f0*/  LOP3.LUT R11, R12, 0x1c, RZ, 0xc0, !PT ;  /* 0x0000001c0c0b7812 */ /* 0x008fc600078ec0ff */
[----:B------:R-:W-:Y:S04]  /*d300*/  STL [R1+0x64c], RZ ;  /* 0x00064cff01007387 */ /* 0x000fe80000100800 */
[----:B------:R-:W-:Y:S01]  /*d310*/  STL [R1+0x650], RZ ;  /* 0x000650ff01007387 */ /* 0x000fe20000100800 */
[----:B------:R-:W-:-:S03]  /*d320*/  LEA.HI R10, R11, R21, RZ, 0x1e ;  /* 0x000000150b0a7211 */ /* 0x000fc600078ff0ff */
[----:B------:R-:W-:Y:S01]  /*d330*/  STL [R1+0x654], RZ ;  /* 0x000654ff01007387 */ /* 0x000fe20000100800 */
[----:B------:R-:W-:-:S03]  /*d340*/  SHF.R.U32.HI R0, RZ, 0x3, R20 ;  /* 0x00000003ff007819 */ /* 0x000fc60000011614 */
[----:B------:R-:W-:Y:S01]  /*d350*/  STL [R1+0x658], RZ ;  /* 0x000658ff01007387 */ /* 0x000fe20000100800 */
[----:B------:R-:W-:-:S03]  /*d360*/  IMAD.SHL.U32 R10, R20, 0x2, RZ ;  /* 0x00000002140a7824 */ /* 0x000fc600078e00ff */
[----:B------:R-:W-:Y:S04]  /*d370*/  STL [R1+0x65c], RZ ;  /* 0x00065cff01007387 */ /* 0x000fe80000100800 */
[----:B------:R-:W-:Y:S04]  /*d380*/  STL [R1+0x660], RZ ;  /* 0x000660ff01007387 */ /* 0x000fe80000100800 */
[----:B------:R-:W-:Y:S04]  /*d390*/  STL [R1+0x664], RZ ;  /* 0x000664ff01007387 */ /* 0x000fe80000100800 */
[----:B------:R-:W-:Y:S04]  /*d3a0*/  STL [R1+0x668], RZ ;  /* 0x000668ff01007387 */ /* 0x000fe80000100800 */
[----:B------:R-:W1:Y:S04]  /*d3b0*/  S2R R20, SR_TID.X ;  /* 0x0000000000147919 */ /* 0x000e680000002100 */
        /* <DEDUP_REMOVED lines=16> */
[----:B------:R-:W-:-:S03]  /*d4c0*/  LEA.HI R8, R11, 0x38, RZ, 0x1e ;  /* 0x000000380b087811 */ /* 0x000fc600078ff0ff */
[----:B------:R-:W-:Y:S04]  /*d4d0*/  STL [R1+0x6ac], RZ ;  /* 0x0006acff01007387 */ /* 0x000fe80000100800 */
[----:B------:R-:W-:Y:S01]  /*d4e0*/  STL [R1+0x6b0], RZ ;  /* 0x0006b0ff01007387 */ /* 0x000fe20000100800 */
[----:B------:R-:W-:-:S03]  /*d4f0*/  LEA.HI R4, R11, 0x18, RZ, 0x1e ;  /* 0x000000180b047811 */ /* 0x000fc600078ff0ff */
[----:B------:R-:W-:Y:S01]  /*d500*/  STL [R1+0x6b4], RZ ;  /* 0x0006b4ff01007387 */ /* 0x000fe20000100800 */
[----:B------:R-:W-:-:S03]  /*d510*/  LEA.HI R6, R11, 0x28, RZ, 0x1e ;  /* 0x000000280b067811 */ /* 0x000fc600078ff0ff */
[----:B------:R-:W-:Y:S01]  /*d520*/  STL [R1+0x6b8], RZ ;  /* 0x0006b8ff01007387 */ /* 0x000fe20000100800 */
[----:B------:R-:W-:-:S03]  /*d530*/  LEA.HI R13, R11, 0x8, RZ, 0x1e ;  /* 0x000000080b0d7811 */ /* 0x000fc600078ff0ff */
[----:B------:R-:W-:Y:S01]  /*d540*/  STL [R1+0x6bc], RZ ;  /* 0x0006bcff01007387 */ /* 0x000fe20000100800 */
[----:B------:R-:W-:-:S03]  /*d550*/  LEA.HI R5, R11, 0x20, RZ, 0x1e ;  /* 0x000000200b057811 */ /* 0x000fc600078ff0ff */
[----:B------:R-:W-:Y:S01]  /*d560*/  STL [R1+0x6c0], RZ ;  /* 0x0006c0ff01007387 */ /* 0x000fe20000100800 */
[----:B------:R-:W-:Y:S01]  /*d570*/  SHF.L.U32 R2, R22, 0x1, RZ ;  /* 0x0000000116027819 */ /* 0x000fe200000006ff */
[----:B0-----:R-:W-:Y:S01]  /*d580*/  IMAD.IADD R14, R21, 0x1, R8 ;  /* 0x00000001150e7824 */ /* 0x001fe200078e0208 */
[----:B-1----:R-:W-:Y:S01]  /*d590*/  LOP3.LUT R20, R20, 0x60, RZ, 0xc0, !PT ;  /* 0x0000006014147812 */ /* 0x002fe200078ec0ff */
[----:B------:R-:W-:Y:S01]  /*d5a0*/  STL [R1+0x6c4], RZ ;  /* 0x0006c4ff01007387 */ /* 0x000fe20000100800 */
[----:B------:R-:W-:-:S03]  /*d5b0*/  LEA.HI R7, R11, 0x30, RZ, 0x1e ;  /* 0x000000300b077811 */ /* 0x000fc600078ff0ff */
[----:B------:R-:W-:Y:S01]  /*d5c0*/  STL [R1+0x6c8], RZ ;  /* 0x0006c8ff01007387 */ /* 0x000fe20000100800 */
[C---:B------:R-:W-:Y:S01]  /*d5d0*/  IADD3 R14, R21.reuse, R6, RZ ;  /* 0x00000006150e7210 */ /* 0x040fe20007ffe0ff */
[----:B------:R-:W-:Y:S02]  /*d5e0*/  IMAD.IADD R14, R21, 0x1, R4 ;  /* 0x00000001150e7824 */ /* 0x000fe400078e0204 */
[----:B------:R-:W-:Y:S01]  /*d5f0*/  STL [R1+0x6cc], RZ ;  /* 0x0006ccff01007387 */ /* 0x000fe20000100800 */
[----:B------:R-:W-:-:S03]  /*d600*/  LEA.HI R3, R11, 0x10, RZ, 0x1e ;  /* 0x000000100b037811 */ /* 0x000fc600078ff0ff */
[----:B------:R-:W-:Y:S01]  /*d610*/  STL [R1+0x6d0], RZ ;  /* 0x0006d0ff01007387 */ /* 0x000fe20000100800 */
[----:B------:R-:W-:Y:S01]  /*d620*/  LOP3.LUT R0, R0, 0xc, RZ, 0xc0, !PT ;  /* 0x0000000c00007812 */ /* 0x000fe200078ec0ff */
[----:B------:R-:W-:Y:S01]  /*d630*/  IMAD.IADD R15, R21, 0x1, R5 ;  /* 0x00000001150f7824 */ /* 0x000fe200078e0205 */
[----:B------:R-:W-:Y:S01]  /*d640*/  LEA.HI R14, R20, R2, RZ, 0x1e ;  /* 0x00000002140e7211 */ /* 0x000fe200078ff0ff */
[----:B------:R-:W-:Y:S01]  /*d650*/  STL [R1+0x6d4], RZ ;  /* 0x0006d4ff01007387 */ /* 0x000fe20000100800 */
[----:B------:R-:W-:-:S03]  /*d660*/  IMAD.SHL.U32 R2, R13, 0x10, RZ ;  /* 0x000000100d027824 */ /* 0x000fc600078e00ff */
[----:B------:R-:W-:Y:S01]  /*d670*/  STL [R1+0x6d8], RZ ;  /* 0x0006d8ff01007387 */ /* 0x000fe20000100800 */
[C---:B------:R-:W-:Y:S01]  /*d680*/  IMAD.IADD R15, R21.reuse, 0x1, R13 ;  /* 0x00000001150f7824 */ /* 0x040fe200078e020d */
[C---:B------:R-:W-:Y:S02]  /*d690*/  LOP3.LUT R13, R10.reuse, 0x10, RZ, 0x3c, !PT ;  /* 0x000000100a0d7812 */ /* 0x040fe400078e3cff */
[----:B------:R-:W-:Y:S01]  /*d6a0*/  STL [R1+0x6dc], RZ ;  /* 0x0006dcff01007387 */ /* 0x000fe20000100800 */
[C---:B------:R-:W-:Y:S01]  /*d6b0*/  IMAD.IADD R16, R21.reuse, 0x1, R7 ;  /* 0x0000000115107824 */ /* 0x040fe200078e0207 */
[----:B------:R-:W-:Y:S02]  /*d6c0*/  IADD3 R16, R21, R3, RZ ;  /* 0x0000000315107210 */ /* 0x000fe40007ffe0ff */
[----:B------:R-:W-:Y:S01]  /*d6d0*/  STL [R1+0x6e0], RZ ;  /* 0x0006e0ff01007387 */ /* 0x000fe20000100800 */
[----:B------:R-:W-:Y:S01]  /*d6e0*/  LOP3.LUT R13, R10, 0x20, RZ, 0x3c, !PT ;  /* 0x000000200a0d7812 */ /* 0x000fe200078e3cff */
[----:B------:R-:W-:-:S02]  /*d6f0*/  IMAD.IADD R2, R0, 0x1, R2 ;  /* 0x0000000100027824 */ /* 0x000fc400078e0202 */
[----:B------:R-:W-:Y:S01]  /*d700*/  STL [R1+0x6e4], RZ ;  /* 0x0006e4ff01007387 */ /* 0x000fe20000100800 */
[----:B------:R-:W-:Y:S02]  /*d710*/  SHF.L.U32 R3, R3, 0x4, RZ ;  /* 0x0000000403037819 */ /* 0x000fe400000006ff */
[C---:B------:R-:W-:Y:S01]  /*d720*/  LOP3.LUT R13, R10.reuse, 0x30, RZ, 0x3c, !PT ;  /* 0x000000300a0d7812 */ /* 0x040fe200078e3cff */
[----:B------:R-:W-:Y:S01]  /*d730*/  STL [R1+0x6e8], RZ ;  /* 0x0006e8ff01007387 */ /* 0x000fe20000100800 */
[----:B------:R-:W-:Y:S01]  /*d740*/  LOP3.LUT R13, R10, 0x40, RZ, 0x3c, !PT ;  /* 0x000000400a0d7812 */ /* 0x000fe200078e3cff */
[----:B------:R-:W-:Y:S02]  /*d750*/  IMAD.SHL.U32 R4, R4, 0x10, RZ ;  /* 0x0000001004047824 */ /* 0x000fe400078e00ff */
[----:B------:R-:W-:Y:S01]  /*d760*/  STL [R1+0x6ec], RZ ;  /* 0x0006ecff01007387 */ /* 0x000fe20000100800 */
[----:B------:R-:W-:-:S03]  /*d770*/  LOP3.LUT R13, R10, 0x50, RZ, 0x3c, !PT ;  /* 0x000000500a0d7812 */ /* 0x000fc600078e3cff */
[----:B------:R-:W-:Y:S01]  /*d780*/  STL [R1+0x6f0], RZ ;  /* 0x0006f0ff01007387 */ /* 0x000fe20000100800 */
[----:B------:R-:W-:-:S03]  /*d790*/  LOP3.LUT R13, R10, 0x60, RZ, 0x3c, !PT ;  /* 0x000000600a0d7812 */ /* 0x000fc600078e3cff */
[----:B------:R-:W-:Y:S01]  /*d7a0*/  STL [R1+0x6f4], RZ ;  /* 0x0006f4ff01007387 */ /* 0x000fe20000100800 */
[----:B------:R-:W-:-:S03]  /*d7b0*/  LOP3.LUT R10, R10, 0x70, RZ, 0x3c, !PT ;  /* 0x000000700a0a7812 */ /* 0x000fc600078e3cff */
[----:B------:R-:W-:Y:S01]  /*d7c0*/  STL [R1+0x6f8], RZ ;  /* 0x0006f8ff01007387 */ /* 0x000fe20000100800 */
[C---:B------:R-:W-:Y:S01]  /*d7d0*/  IADD3 R10, R0.reuse, R3, RZ ;  /* 0x00000003000a7210 */ /* 0x040fe20007ffe0ff */
[----:B------:R-:W-:Y:S02]  /*d7e0*/  IMAD.SHL.U32 R5, R5, 0x10, RZ ;  /* 0x0000001005057824 */ /* 0x000fe400078e00ff */
[----:B------:R-:W-:Y:S01]  /*d7f0*/  STL [R1+0x6fc], RZ ;  /* 0x0006fcff01007387 */ /* 0x000fe20000100800 */
[----:B------:R-:W-:-:S03]  /*d800*/  IMAD.IADD R4, R0, 0x1, R4 ;  /* 0x0000000100047824 */ /* 0x000fc600078e0204 */
[----:B------:R0:W-:Y:S04]  /*d810*/  STL [R1+0x8b0], R2 ;  /* 0x0008b00201007387 */ /* 0x0001e80000100800 */
[----:B0-----:R-:W2:Y:S04]  /*d820*/  LDL.64 R2, [R1+0x508] ;  /* 0x0005080001027983 */ /* 0x001ea80000100a00 */
[----:B------:R0:W-:Y:S04]  /*d830*/  STL [R1+0x8ac], R10 ;  /* 0x0008ac0a01007387 */ /* 0x0001e80000100800 */
[----:B------:R1:W-:Y:S01]  /*d840*/  STL [R1+0x8a8], R4 ;  /* 0x0008a80401007387 */ /* 0x0003e20000100800 */
[----:B0-----:R-:W-:-:S03]  /*d850*/  IMAD.IADD R10, R0, 0x1, R5 ;  /* 0x00000001000a7824 */ /* 0x001fc600078e0205 */
[----:B-1----:R-:W3:Y:S01]  /*d860*/  LDL.64 R4, [R1+0x500] ;  /* 0x0005000001047983 */ /* 0x002ee20000100a00 */
[----:B------:R-:W-:-:S04]  /*d870*/  SHF.L.U32 R6, R6, 0x4, RZ ;  /* 0x0000000406067819 */ /* 0x000fc800000006ff */
[----:B------:R-:W-:Y:S02]  /*d880*/  IADD3 R10, R0, R6, RZ ;  /* 0x00000006000a7210 */ /* 0x000fe40007ffe0ff */
[----:B------:R-:W0:Y:S01]  /*d890*/  S2R R6, SR_TID.X ;  /* 0x0000000000067919 */ /* 0x000e220000002100 */
[----:B------:R-:W-:Y:S02]  /*d8a0*/  IMAD.SHL.U32 R7, R7, 0x10, RZ ;  /* 0x0000001007077824 */ /* 0x000fe400078e00ff */
[----:B------:R-:W-:Y:S02]  /*d8b0*/  IMAD.SHL.U32 R8, R8, 0x10, RZ ;  /* 0x0000001008087824 */ /* 0x000fe400078e00ff */
[----:B------:R-:W-:-:S03]  /*d8c0*/  IMAD.IADD R7, R0, 0x1, R7 ;  /* 0x0000000100077824 */ /* 0x000fc600078e0207 */
[----:B------:R-:W-:-:S06]  /*d8d0*/  IADD3 R7, R0, R8, RZ ;  /* 0x0000000800077210 */ /* 0x000fcc0007ffe0ff */
[----:B------:R-:W1:Y:S01]  /*d8e0*/  S2R R7, SR_TID.X ;  /* 0x0000000000077919 */ /* 0x000e620000002100 */
[----:B------:R-:W-:Y:S01]  /*d8f0*/  IMAD.SHL.U32 R10, R12, 0x2, RZ ;  /* 0x000000020c0a7824 */ /* 0x000fe200078e00ff */
[C---:B0-----:R-:W-:Y:S02]  /*d900*/  LOP3.LUT R8, R6.reuse, 0x7, RZ, 0xc0, !PT ;  /* 0x0000000706087812 */ /* 0x041fe400078ec0ff */
[----:B------:R-:W-:-:S03]  /*d910*/  LOP3.LUT R6, R6, 0x10, RZ, 0xc0, !PT ;  /* 0x0000001006067812 */ /* 0x000fc600078ec0ff */
[----:B------:R-:W-:Y:S02]  /*d920*/  IMAD R8, R8, 0x90, RZ ;  /* 0x0000009008087824 */ /* 0x000fe400078e02ff */
[----:B------:R-:W-:-:S03]  /*d930*/  IMAD.SHL.U32 R6, R6, 0x40, RZ ;  /* 0x0000004006067824 */ /* 0x000fc600078e00ff */
[----:B------:R-:W-:-:S04]  /*d940*/  LOP3.LUT R8, R8, 0x10, R10, 0x78, !PT ;  /* 0x0000001008087812 */ /* 0x000fc800078e780a */
[----:B------:R-:W-:Y:S02]  /*d950*/  LOP3.LUT R8, R8, R6, RZ, 0xfc, !PT ;  /* 0x0000000608087212 */ /* 0x000fe400078efcff */
[----:B------:R-:W-:-:S04]  /*d960*/  SHF.L.U32 R6, R11, 0x2, RZ ;  /* 0x000000020b067819 */ /* 0x000fc800000006ff */
[----:B------:R-:W-:Y:S02]  /*d970*/  IADD3 R0, R6, R0, RZ ;  /* 0x0000000006007210 */ /* 0x000fe40007ffe0ff */
[C---:B-1----:R-:W-:Y:S02]  /*d980*/  LOP3.LUT R6, R7.reuse, 0x60, RZ, 0xc0, !PT ;  /* 0x0000006007067812 */ /* 0x042fe400078ec0ff */
[C---:B------:R-:W-:Y:S01]  /*d990*/  LOP3.LUT R0, R7.reuse, 0x7, RZ, 0xc0, !PT ;  /* 0x0000000707007812 */ /* 0x040fe200078ec0ff */
[----:B------:R-:W-:-:S04]  /*d9a0*/  IMAD.SHL.U32 R11, R7, 0x8, RZ ;  /* 0x00000008070b7824 */ /* 0x000fc800078e00ff */
[----:B------:R-:W-:Y:S01]  /*d9b0*/  IMAD R6, R6, 0x10, R0 ;  /* 0x0000001006067824 */ /* 0x000fe200078e0200 */
[----:B------:R-:W-:Y:S01]  /*d9c0*/  LOP3.LUT R11, R11, 0x30, RZ, 0xc0, !PT ;  /* 0x000000300b0b7812 */ /* 0x000fe200078ec0ff */
[----:B------:R-:W-:Y:S02]  /*d9d0*/  IMAD.SHL.U32 R12, R12, 0x40, RZ ;  /* 0x000000400c0c7824 */ /* 0x000fe400078e00ff */
[----:B------:R-:W-:-:S03]  /*d9e0*/  IMAD.SHL.U32 R6, R6, 0x10, RZ ;  /* 0x0000001006067824 */ /* 0x000fc600078e00ff */
[----:B------:R-:W-:Y:S02]  /*d9f0*/  LOP3.LUT R11, R11, 0x3c0, R12, 0xf8, !PT ;  /* 0x000003c00b0b7812 */ /* 0x000fe400078ef80c */
[----:B------:R-:W-:Y:S01]  /*da00*/  LOP3.LUT R6, R6, 0x30, R10, 0x78, !PT ;  /* 0x0000003006067812 */ /* 0x000fe200078e780a */
[----:B------:R-:W-:Y:S01]  /*da10*/  IMAD.MOV.U32 R9, RZ, RZ, c[0x0][0x1a4] ;  /* 0x00006900ff097624 */ /* 0x000fe200078e00ff */
[----:B------:R-:W-:-:S03]  /*da20*/  LOP3.LUT R7, R11, 0x10, R7, 0x78, !PT ;  /* 0x000000100b077812 */ /* 0x000fc600078e7807 */
[----:B------:R-:W-:Y:S01]  /*da30*/  IMAD R6, R0, 0x400, R6 ;  /* 0x0000040000067824 */ /* 0x000fe200078e0206 */
[C---:B------:R-:W-:Y:S02]  /*da40*/  LOP3.LUT R0, R8.reuse, 0x40, RZ, 0x3c, !PT ;  /* 0x0000004008007812 */ /* 0x040fe400078e3cff */
[C---:B------:R-:W-:Y:S02]  /*da50*/  LOP3.LUT R11, R8.reuse, 0x20, RZ, 0x3c, !PT ;  /* 0x00000020080b7812 */ /* 0x040fe400078e3cff */
[----:B------:R-:W-:Y:S02]  /*da60*/  LOP3.LUT R0, R8, 0x60, RZ, 0x3c, !PT ;  /* 0x0000006008007812 */ /* 0x000fe400078e3cff */
[----:B------:R-:W-:Y:S02]  /*da70*/  LOP3.LUT R8, R7, 0x20, RZ, 0x3c, !PT ;  /* 0x0000002007087812 */ /* 0x000fe400078e3cff */
[----:B------:R-:W-:-:S03]  /*da80*/  LOP3.LUT R0, R6, 0x40, RZ, 0x3c, !PT ;  /* 0x0000004006007812 */ /* 0x000fc600078e3cff */
[----:B------:R-:W-:Y:S01]  /*da90*/  STL [R1+0x1108], R8 ;  /* 0x0011080801007387 */ /* 0x000fe20000100800 */
[C---:B------:R-:W-:Y:S01]  /*daa0*/  SHF.L.U32 R10, R9.reuse, 0x1, RZ ;  /* 0x00000001090a7819 */ /* 0x040fe200000006ff */
[C---:B------:R-:W-:Y:S02]  /*dab0*/  IMAD R11, R9.reuse, 0x3, RZ ;  /* 0x00000003090b7824 */ /* 0x040fe400078e02ff */
[C---:B------:R-:W-:Y:S02]  /*dac0*/  IMAD.SHL.U32 R12, R9.reuse, 0x4, RZ ;  /* 0x00000004090c7824 */ /* 0x040fe400078e00ff */
[C---:B------:R-:W-:Y:S02]  /*dad0*/  IMAD R13, R9.reuse, 0x5, RZ ;  /* 0x00000005090d7824 */ /* 0x040fe400078e02ff */
[----:B--2---:R-:W-:-:S05]  /*dae0*/  IMAD.WIDE R6, R9, 0x2, R2 ;  /* 0x0000000209067825 */ /* 0x004fca00078e0202 */
[----:B------:R3:W-:Y:S04]  /*daf0*/  STL.64 [R1+0x1100], R6 ;  /* 0x0011000601007387 */ /* 0x0007e80000100a00 */
[----:B------:R-:W-:Y:S01]  /*db00*/  STL [R1+0xd00], R0 ;  /* 0x000d000001007387 */ /* 0x000fe20000100800 */
[----:B---3--:R-:W-:-:S05]  /*db10*/  IMAD.WIDE R6, R9, 0x2, R4 ;  /* 0x0000000209067825 */ /* 0x008fca00078e0204 */
[----:B------:R0:W-:Y:S02]  /*db20*/  STL.64 [R1+0x10f8], R6 ;  /* 0x0010f80601007387 */ /* 0x0001e40000100a00 */
[----:B0-----:R-:W-:-:S05]  /*db30*/  IMAD.WIDE R6, R10, 0x2, R2 ;  /* 0x000000020a067825 */ /* 0x001fca00078e0202 */
        /* <DEDUP_REMOVED lines=10> */
[----:B------:R0:W-:Y:S01]  /*dbe0*/  STL.64 [R1+0x1088], R6 ;  /* 0x0010880601007387 */ /* 0x0001e20000100a00 */
[----:B------:R-:W-:-:S03]  /*dbf0*/  IMAD.WIDE R4, R13, 0x2, R4 ;  /* 0x000000020d047825 */ /* 0x000fc600078e0204 */
[----:B------:R1:W-:Y:S01]  /*dc00*/  STL.64 [R1+0x1128], R12 ;  /* 0x0011280c01007387 */ /* 0x0003e20000100a00 */
[----:B0-----:R-:W-:-:S05]  /*dc10*/  IMAD.WIDE R6, R13, 0x2, R2 ;  /* 0x000000020d067825 */ /* 0x001fca00078e0202 */
[----:B------:R-:W-:Y:S04]  /*dc20*/  STL.64 [R1+0x1078], R6 ;  /* 0x0010780601007387 */ /* 0x000fe80000100a00 */
[----:B-1----:R-:W2:Y:S01]  /*dc30*/  LDL.64 R12, [R1+0x500] ;  /* 0x00050000010c7983 */ /* 0x002ea20000100a00 */
[----:B------:R-:W-:-:S03]  /*dc40*/  IMAD R14, R9, 0x6, RZ ;  /* 0x00000006090e7824 */ /* 0x000fc600078e02ff */
[----:B------:R0:W-:Y:S01]  /*dc50*/  STL.64 [R1+0x1070], R4 ;  /* 0x0010700401007387 */ /* 0x0001e20000100a00 */
[----:B------:R-:W-:Y:S02]  /*dc60*/  IMAD R15, R9, 0x7, RZ ;  /* 0x00000007090f7824 */ /* 0x000fe400078e02ff */
[----:B0-----:R-:W-:-:S05]  /*dc70*/  IMAD.WIDE R4, R14, 0x2, R2 ;  /* 0x000000020e047825 */ /* 0x001fca00078e0202 */
[----:B------:R0:W-:Y:S02]  /*dc80*/  STL.64 [R1+0x1060], R4 ;  /* 0x0010600401007387 */ /* 0x0001e40000100a00 */
[----:B0-----:R-:W-:-:S04]  /*dc90*/  IMAD.WIDE R4, R15, 0x2, R2 ;  /* 0x000000020f047825 */ /* 0x001fc800078e0202 */
[----:B--2---:R-:W-:-:S05]  /*dca0*/  IMAD.WIDE R6, R14, 0x2, R12 ;  /* 0x000000020e067825 */ /* 0x004fca00078e020c */
[----:B------:R-:W-:Y:S01]  /*dcb0*/  STL.64 [R1+0x1058], R6 ;  /* 0x0010580601007387 */ /* 0x000fe20000100a00 */
[----:B------:R-:W-:-:S03]  /*dcc0*/  IMAD.WIDE R2, R15, 0x2, R12 ;  /* 0x000000020f027825 */ /* 0x000fc600078e020c */
[----:B------:R0:W-:Y:S04]  /*dcd0*/  STL.64 [R1+0x1120], R14 ;  /* 0x0011200e01007387 */ /* 0x0001e80000100a00 */
[----:B------:R-:W-:Y:S04]  /*dce0*/  STL.64 [R1+0x1048], R4 ;  /* 0x0010480401007387 */ /* 0x000fe80000100a00 */
[----:B0-----:R-:W2:Y:S01]  /*dcf0*/  LDL.64 R14, [R1+0x508] ;  /* 0x00050800010e7983 */ /* 0x001ea20000100a00 */
[C---:B------:R-:W-:Y:S01]  /*dd00*/  SHF.L.U32 R16, R9.reuse, 0x3, RZ ;  /* 0x0000000309107819 */ /* 0x040fe200000006ff */
[----:B------:R-:W-:-:S02]  /*dd10*/  IMAD R17, R9, 0x9, RZ ;  /* 0x0000000909117824 */ /* 0x000fc400078e02ff */
[----:B------:R2:W-:Y:S02]  /*dd20*/  STL.64 [R1+0x1040], R2 ;  /* 0x0010400201007387 */ /* 0x0005e40000100a00 */
[----:B------:R-:W-:-:S04]  /*dd30*/  IMAD.WIDE R6, R16, 0x2, R12 ;  /* 0x0000000210067825 */ /* 0x000fc800078e020c */
[C---:B------:R-:W-:Y:S02]  /*dd40*/  IMAD R18, R9.reuse, 0xa, RZ ;  /* 0x0000000a09127824 */ /* 0x040fe400078e02ff */
[C---:B------:R-:W-:Y:S02]  /*dd50*/  IMAD R19, R9.reuse, 0xb, RZ ;  /* 0x0000000b09137824 */ /* 0x040fe400078e02ff */
[C---:B------:R-:W-:Y:S02]  /*dd60*/  IMAD R20, R9.reuse, 0xc, RZ ;  /* 0x0000000c09147824 */ /* 0x040fe400078e02ff */
[C---:B------:R-:W-:Y:S01]  /*dd70*/  IMAD R21, R9.reuse, 0xd, RZ ;  /* 0x0000000d09157824 */ /* 0x040fe200078e02ff */
[----:B------:R-:W-:Y:S01]  /*dd80*/  ISETP.NE.U32.AND P6, PT, R22, RZ, PT ;  /* 0x000000ff1600720c */ /* 0x000fe20003fc5070 */
[C---:B------:R-:W-:Y:S02]  /*dd90*/  IMAD R22, R9.reuse, 0xe, RZ ;  /* 0x0000000e09167824 */ /* 0x040fe400078e02ff */
[----:B------:R-:W-:-:S02]  /*dda0*/  IMAD R23, R9, 0xf, RZ ;  /* 0x0000000f09177824 */ /* 0x000fc400078e02ff */
[C---:B------:R-:W-:Y:S02]  /*ddb0*/  IMAD.SHL.U32 R24, R9.reuse, 0x10, RZ ;  /* 0x0000001009187824 */ /* 0x040fe400078e00ff */
[C---:B------:R-:W-:Y:S02]  /*ddc0*/  IMAD R25, R9.reuse, 0x11, RZ ;  /* 0x0000001109197824 */ /* 0x040fe400078e02ff */
[C---:B------:R-:W-:Y:S02]  /*ddd0*/  IMAD R26, R9.reuse, 0x12, RZ ;  /* 0x00000012091a7824 */ /* 0x040fe400078e02ff */
[C---:B------:R-:W-:Y:S02]  /*dde0*/  IMAD R27, R9.reuse, 0x13, RZ ;  /* 0x00000013091b7824 */ /* 0x040fe400078e02ff */
[C---:B------:R-:W-:Y:S02]  /*ddf0*/  IMAD R28, R9.reuse, 0x14, RZ ;  /* 0x00000014091c7824 */ /* 0x040fe400078e02ff */
[----:B------:R-:W-:-:S02]  /*de00*/  IMAD R29, R9, 0x15, RZ ;  /* 0x00000015091d7824 */ /* 0x000fc400078e02ff */
[C---:B------:R-:W-:Y:S02]  /*de10*/  IMAD R8, R9.reuse, 0x16, RZ ;  /* 0x0000001609087824 */ /* 0x040fe400078e02ff */
[----:B------:R-:W-:Y:S02]  /*de20*/  IMAD R0, R9, 0x17, RZ ;  /* 0x0000001709007824 */ /* 0x000fe400078e02ff */
[----:B--2---:R-:W-:-:S04]  /*de30*/  IMAD.WIDE R2, R16, 0x2, R14 ;  /* 0x0000000210027825 */ /* 0x004fc800078e020e */
[C---:B------:R-:W-:Y:S01]  /*de40*/  IMAD.WIDE R4, R17.reuse, 0x2, R14 ;  /* 0x0000000211047825 */ /* 0x040fe200078e020e */
[----:B------:R0:W-:Y:S04]  /*de50*/  STL.64 [R1+0x1030], R2 ;  /* 0x0010300201007387 */ /* 0x0001e80000100a00 */
[----:B------:R1:W-:Y:S04]  /*de60*/  STL.64 [R1+0x1028], R6 ;  /* 0x0010280601007387 */ /* 0x0003e80000100a00 */
[----:B------:R-:W-:Y:S01]  /*de70*/  STL.64 [R1+0x1118], R16 ;  /* 0x0011181001007387 */ /* 0x000fe20000100a00 */
[----:B0-----:R-:W-:-:S03]  /*de80*/  IMAD.WIDE R2, R17, 0x2, R12 ;  /* 0x0000000211027825 */ /* 0x001fc600078e020c */
[----:B------:R0:W-:Y:S04]  /*de90*/  STL.64 [R1+0x1018], R4 ;  /* 0x0010180401007387 */ /* 0x0001e80000100a00 */
[----:B------:R2:W-:Y:S04]  /*dea0*/  STL.64 [R1+0x1010], R2 ;  /* 0x0010100201007387 */ /* 0x0005e80000100a00 */
[----:B-1----:R-:W3:Y:S01]  /*deb0*/  LDL.64 R6, [R1+0x4f8] ;  /* 0x0004f80001067983 */ /* 0x002ee20000100a00 */
[----:B0-----:R-:W-:-:S04]  /*dec0*/  IMAD.WIDE R4, R18, 0x2, R14 ;  /* 0x0000000212047825 */ /* 0x001fc800078e020e */
[--C-:B--2---:R-:W-:Y:S01]  /*ded0*/  IMAD.WIDE R2, R18, 0x2, R12.reuse ;  /* 0x0000000212027825 */ /* 0x104fe200078e020c */
[----:B------:R0:W-:Y:S03]  /*dee0*/  STL.64 [R1+0x1000], R4 ;  /* 0x0010000401007387 */ /* 0x0001e60000100a00 */
[C---:B------:R-:W-:Y:S01]  /*def0*/  IMAD.WIDE R16, R19.reuse, 0x2, R12 ;  /* 0x0000000213107825 */ /* 0x040fe200078e020c */
[----:B------:R1:W-:Y:S03]  /*df00*/  STL.64 [R1+0xff8], R2 ;  /* 0x000ff80201007387 */ /* 0x0003e60000100a00 */
[----:B0-----:R-:W-:-:S04]  /*df10*/  IMAD.WIDE R4, R19, 0x2, R14 ;  /* 0x0000000213047825 */ /* 0x001fc800078e020e */
[C---:B-1----:R-:W-:Y:S01]  /*df20*/  IMAD.WIDE R2, R20.reuse, 0x2, R14 ;  /* 0x0000000214027825 */ /* 0x042fe200078e020e */
[----:B------:R0:W-:Y:S04]  /*df30*/  STL.64 [R1+0xfe8], R4 ;  /* 0x000fe80401007387 */ /* 0x0001e80000100a00 */
[----:B------:R1:W-:Y:S04]  /*df40*/  STL.64 [R1+0xfe0], R16 ;  /* 0x000fe01001007387 */ /* 0x0003e80000100a00 */
[----:B------:R2:W-:Y:S01]  /*df50*/  STL.64 [R1+0xfd0], R2 ;  /* 0x000fd00201007387 */ /* 0x0005e20000100a00 */
[----:B0-----:R-:W-:-:S04]  /*df60*/  IMAD.WIDE R4, R20, 0x2, R12 ;  /* 0x0000000214047825 */ /* 0x001fc800078e020c */
[C---:B-1----:R-:W-:Y:S01]  /*df70*/  IMAD.WIDE R16, R21.reuse, 0x2, R14 ;  /* 0x0000000215107825 */ /* 0x042fe200078e020e */
[----:B------:R0:W-:Y:S03]  /*df80*/  STL.64 [R1+0xfc8], R4 ;  /* 0x000fc80401007387 */ /* 0x0001e60000100a00 */
[----:B--2---:R-:W-:Y:S01]  /*df90*/  IMAD.WIDE R2, R21, 0x2, R12 ;  /* 0x0000000215027825 */ /* 0x004fe200078e020c */
[----:B------:R1:W-:Y:S04]  /*dfa0*/  STL.64 [R1+0xfb8], R16 ;  /* 0x000fb81001007387 */ /* 0x0003e80000100a00 */
[----:B------:R2:W-:Y:S01]  /*dfb0*/  STL.64 [R1+0xfb0], R2 ;  /* 0x000fb00201007387 */ /* 0x0005e20000100a00 */
[----:B0-----:R-:W-:-:S04]  /*dfc0*/  IMAD.WIDE R4, R22, 0x2, R14 ;  /* 0x0000000216047825 */ /* 0x001fc800078e020e */
[----:B-1----:R-:W-:Y:S01]  /*dfd0*/  IMAD.WIDE R16, R22, 0x2, R12 ;  /* 0x0000000216107825 */ /* 0x002fe200078e020c */
[----:B------:R0:W-:Y:S03]  /*dfe0*/  STL.64 [R1+0xfa0], R4 ;  /* 0x000fa00401007387 */ /* 0x0001e60000100a00 */
[C---:B--2---:R-:W-:Y:S01]  /*dff0*/  IMAD.WIDE R2, R23.reuse, 0x2, R14 ;  /* 0x0000000217027825 */ /* 0x044fe200078e020e */
        /* <DEDUP_REMOVED lines=23> */
[----:B--2---:R-:W-:-:S05]  /*e170*/  IMAD.WIDE R2, R28, 0x2, R12 ;  /* 0x000000021c027825 */ /* 0x004fca00078e020c */
[----:B------:R1:W-:Y:S01]  /*e180*/  STL.64 [R1+0xf08], R2 ;  /* 0x000f080201007387 */ /* 0x0003e20000100a00 */
[----:B0-----:R-:W-:-:S03]  /*e190*/  IMAD.WIDE R4, R29, 0x2, R12 ;  /* 0x000000021d047825 */ /* 0x001fc600078e020c */
[----:B------:R0:W-:Y:S04]  /*e1a0*/  STL.64 [R1+0xef8], R16 ;  /* 0x000ef81001007387 */ /* 0x0001e80000100a00 */
[----:B------:R2:W-:Y:S01]  /*e1b0*/  STL.64 [R1+0xef0], R4 ;  /* 0x000ef00401007387 */ /* 0x0005e20000100a00 */
[----:B-1----:R-:W-:-:S04]  /*e1c0*/  IMAD.WIDE R2, R8, 0x2, R14 ;  /* 0x0000000208027825 */ /* 0x002fc800078e020e */
[----:B0-----:R-:W-:Y:S01]  /*e1d0*/  IMAD.WIDE R16, R8, 0x2, R12 ;  /* 0x0000000208107825 */ /* 0x001fe200078e020c */
[----:B--2---:R-:W2:Y:S04]  /*e1e0*/  LDL.64 R4, [R1+0x4f0] ;  /* 0x0004f00001047983 */ /* 0x004ea80000100a00 */
[----:B------:R-:W-:Y:S04]  /*e1f0*/  STL.64 [R1+0xee0], R2 ;  /* 0x000ee00201007387 */ /* 0x000fe80000100a00 */
[----:B------:R0:W-:Y:S02]  /*e200*/  STL.64 [R1+0xed8], R16 ;  /* 0x000ed81001007387 */ /* 0x0001e40000100a00 */
[----:B0-----:R-:W-:-:S05]  /*e210*/  IMAD.WIDE R16, R0, 0x2, R14 ;  /* 0x0000000200107825 */ /* 0x001fca00078e020e */
[----:B------:R0:W-:Y:S01]  /*e220*/  STL.64 [R1+0xec8], R16 ;  /* 0x000ec81001007387 */ /* 0x0001e20000100a00 */
[----:B------:R-:W-:Y:S02]  /*e230*/  IMAD R3, R9, 0x18, RZ ;  /* 0x0000001809037824 */ /* 0x000fe400078e02ff */
[----:B0-----:R-:W-:-:S05]  /*e240*/  IMAD.WIDE R16, R0, 0x2, R12 ;  /* 0x0000000200107825 */ /* 0x001fca00078e020c */
[----:B------:R0:W-:Y:S02]  /*e250*/  STL.64 [R1+0xec0], R16 ;  /* 0x000ec01001007387 */ /* 0x0001e40000100a00 */
[----:B0-----:R-:W-:-:S05]  /*e260*/  IMAD.WIDE R16, R3, 0x2, R14 ;  /* 0x0000000203107825 */ /* 0x001fca00078e020e */
[----:B------:R0:W-:Y:S01]  /*e270*/  STL.64 [R1+0xeb0], R16 ;  /* 0x000eb01001007387 */ /* 0x0001e20000100a00 */
[----:B------:R-:W-:Y:S02]  /*e280*/  IMAD R2, R9, 0x19, RZ ;  /* 0x0000001909027824 */ /* 0x000fe400078e02ff */
[----:B0-----:R-:W-:Y:S02]  /*e290*/  IMAD.WIDE R16, R3, 0x2, R12 ;  /* 0x0000000203107825 */ /* 0x001fe400078e020c */
[----:B------:R-:W4:Y:S04]  /*e2a0*/  LDL.LU.64 R12, [R1+0x1128] ;  /* 0x00112800010c7983 */ /* 0x000f280000300a00 */
[----:B------:R0:W-:Y:S02]  /*e2b0*/  STL.64 [R1+0xea8], R16 ;  /* 0x000ea81001007387 */ /* 0x0001e40000100a00 */
[----:B0-----:R-:W-:-:S02]  /*e2c0*/  IMAD.WIDE R16, R2, 0x2, R14 ;  /* 0x0000000202107825 */ /* 0x001fc400078e020e */
[----:B------:R-:W5:Y:S04]  /*e2d0*/  LDL.LU.64 R14, [R1+0x1120] ;  /* 0x00112000010e7983 */ /* 0x000f680000300a00 */
[----:B------:R3:W-:Y:S02]  /*e2e0*/  STL.64 [R1+0xe98], R16 ;  /* 0x000e981001007387 */ /* 0x0007e40000100a00 */
[----:B---3--:R-:W-:-:S05]  /*e2f0*/  IMAD.WIDE R16, R9, 0x2, R6 ;  /* 0x0000000209107825 */ /* 0x008fca00078e0206 */
[----:B------:R0:W-:Y:S02]  /*e300*/  STL.64 [R1+0x10f0], R16 ;  /* 0x0010f01001007387 */ /* 0x0001e40000100a00 */
[----:B0-----:R-:W-:-:S05]  /*e310*/  IMAD.WIDE R16, R10, 0x2, R6 ;  /* 0x000000020a107825 */ /* 0x001fca00078e0206 */
[----:B------:R0:W-:Y:S02]  /*e320*/  STL.64 [R1+0x10b0], R16 ;  /* 0x0010b01001007387 */ /* 0x0001e40000100a00 */
[----:B0-----:R-:W-:-:S05]  /*e330*/  IMAD.WIDE R16, R11, 0x2, R6 ;  /* 0x000000020b107825 */ /* 0x001fca00078e0206 */
[----:B------:R4:W-:Y:S02]  /*e340*/  STL.64 [R1+0x1098], R16 ;  /* 0x0010981001007387 */ /* 0x0009e40000100a00 */
[----:B----4-:R-:W-:-:S05]  /*e350*/  IMAD.WIDE R16, R12, 0x2, R6 ;  /* 0x000000020c107825 */ /* 0x010fca00078e0206 */
[----:B------:R0:W-:Y:S02]  /*e360*/  STL.64 [R1+0x1080], R16 ;  /* 0x0010801001007387 */ /* 0x0001e40000100a00 */
[----:B0-----:R-:W-:-:S05]  /*e370*/  IMAD.WIDE R16, R13, 0x2, R6 ;  /* 0x000000020d107825 */ /* 0x001fca00078e0206 */
[----:B------:R5:W-:Y:S02]  /*e380*/  STL.64 [R1+0x1068], R16 ;  /* 0x0010681001007387 */ /* 0x000be40000100a00 */
[----:B-----5:R-:W-:-:S05]  /*e390*/  IMAD.WIDE R16, R14, 0x2, R6 ;  /* 0x000000020e107825 */ /* 0x020fca00078e0206 */
[----:B------:R0:W-:Y:S02]  /*e3a0*/  STL.64 [R1+0x1050], R16 ;  /* 0x0010501001007387 */ /* 0x0001e40000100a00 */
[----:B0-----:R-:W-:-:S05]  /*e3b0*/  IMAD.WIDE R16, R15, 0x2, R6 ;  /* 0x000000020f107825 */ /* 0x001fca00078e0206 */
[----:B------:R0:W-:Y:S04]  /*e3c0*/  STL.64 [R1+0x1038], R16 ;  /* 0x0010381001007387 */ /* 0x0001e80000100a00 */
[----:B0-----:R-:W3:Y:S04]  /*e3d0*/  LDL.LU.64 R16, [R1+0x1118] ;  /* 0x0011180001107983 */ /* 0x001ee80000300a00 */
[----:B------:R3:W-:Y:S02]  /*e3e0*/  STL.64 [R1+0x1110], R14 ;  /* 0x0011100e01007387 */ /* 0x0007e40000100a00 */
        /* <DEDUP_REMOVED lines=34> */
[--C-:B--2---:R-:W-:Y:S02]  /*e610*/  IMAD.WIDE R14, R9, 0x2, R4.reuse ;  /* 0x00000002090e7825 */ /* 0x104fe400078e0204 */
[----:B------:R-:W2:Y:S04]  /*e620*/  LDL.64 R8, [R1+0x500] ;  /* 0x0005000001087983 */ /* 0x000ea80000100a00 */
[----:B------:R0:W-:Y:S02]  /*e630*/  STL.64 [R1+0x10e8], R14 ;  /* 0x0010e80e01007387 */ /* 0x0001e40000100a00 */
[----:B0-----:R-:W-:-:S05]  /*e640*/  IMAD.WIDE R14, R10, 0x2, R4 ;  /* 0x000000020a0e7825 */ /* 0x001fca00078e0204 */
[----:B------:R0:W-:Y:S02]  /*e650*/  STL.64 [R1+0xe90], R14 ;  /* 0x000e900e01007387 */ /* 0x0001e40000100a00 */
[--C-:B0-----:R-:W-:Y:S02]  /*e660*/  IMAD.WIDE R14, R11, 0x2, R4.reuse ;  /* 0x000000020b0e7825 */ /* 0x101fe400078e0204 */
[----:B------:R-:W3:Y:S04]  /*e670*/  LDL.64 R10, [R1+0x508] ;  /* 0x00050800010a7983 */ /* 0x000ee80000100a00 */
[----:B------:R0:W-:Y:S02]  /*e680*/  STL.64 [R1+0xe88], R14 ;  /* 0x000e880e01007387 */ /* 0x0001e40000100a00 */
[----:B0-----:R-:W-:-:S05]  /*e690*/  IMAD.WIDE R14, R12, 0x2, R4 ;  /* 0x000000020c0e7825 */ /* 0x001fca00078e0204 */
[----:B------:R0:W-:Y:S04]  /*e6a0*/  STL.64 [R1+0xe80], R14 ;  /* 0x000e800e01007387 */ /* 0x0001e80000100a00 */
[----:B0-----:R-:W4:Y:S01]  /*e6b0*/  LDL.LU.64 R14, [R1+0x1110] ;  /* 0x00111000010e7983 */ /* 0x001f220000300a00 */
[----:B------:R-:W-:-:S05]  /*e6c0*/  IMAD.WIDE R12, R13, 0x2, R4 ;  /* 0x000000020d0c7825 */ /* 0x000fca00078e0204 */
[----:B------:R4:W-:Y:S01]  /*e6d0*/  STL.64 [R1+0xe78], R12 ;  /* 0x000e780c01007387 */ /* 0x0009e20000100a00 */
[----:B------:R-:W-:Y:S02]  /*e6e0*/  UMOV UR4, URZ ;  /* 0x0000003f00047c82 */ /* 0x000fe40008000000 */
[----:B------:R-:W-:Y:S01]  /*e6f0*/  UMOV UR5, URZ ;  /* 0x0000003f00057c82 */ /* 0x000fe20008000000 */
[----:B----4-:R-:W-:-:S04]  /*e700*/  IMAD.WIDE R12, R14, 0x2, R4 ;  /* 0x000000020e0c7825 */ /* 0x010fc800078e0204 */
[--C-:B------:R-:W-:Y:S01]  /*e710*/  IMAD.WIDE R14, R15, 0x2, R4.reuse ;  /* 0x000000020f0e7825 */ /* 0x100fe200078e0204 */
[----:B------:R0:W-:Y:S04]  /*e720*/  STL.64 [R1+0xe70], R12 ;  /* 0x000e700c01007387 */ /* 0x0001e80000100a00 */
[----:B------:R1:W-:Y:S01]  /*e730*/  STL.64 [R1+0xe68], R14 ;  /* 0x000e680e01007387 */ /* 0x0003e20000100a00 */
[----:B0-----:R-:W-:-:S04]  /*e740*/  IMAD.WIDE R12, R16, 0x2, R4 ;  /* 0x00000002100c7825 */ /* 0x001fc800078e0204 */
[--C-:B-1----:R-:W-:Y:S01]  /*e750*/  IMAD.WIDE R14, R17, 0x2, R4.reuse ;  /* 0x00000002110e7825 */ /* 0x102fe200078e0204 */
[----:B------:R0:W-:Y:S03]  /*e760*/  STL.64 [R1+0xe60], R12 ;  /* 0x000e600c01007387 */ /* 0x0001e60000100a00 */
[--C-:B------:R-:W-:Y:S01]  /*e770*/  IMAD.WIDE R16, R19, 0x2, R4.reuse ;  /* 0x0000000213107825 */ /* 0x100fe200078e0204 */
[----:B------:R1:W-:Y:S03]  /*e780*/  STL.64 [R1+0xe58], R14 ;  /* 0x000e580e01007387 */ /* 0x0003e60000100a00 */
[----:B0-----:R-:W-:-:S04]  /*e790*/  IMAD.WIDE R12, R18, 0x2, R4 ;  /* 0x00000002120c7825 */ /* 0x001fc800078e0204 */
[--C-:B-1----:R-:W-:Y:S01]  /*e7a0*/  IMAD.WIDE R14, R20, 0x2, R4.reuse ;  /* 0x00000002140e7825 */ /* 0x102fe200078e0204 */
[----:B------:R0:W-:Y:S04]  /*e7b0*/  STL.64 [R1+0xe50], R12 ;  /* 0x000e500c01007387 */ /* 0x0001e80000100a00 */
[----:B------:R1:W-:Y:S04]  /*e7c0*/  STL.64 [R1+0xe48], R16 ;  /* 0x000e481001007387 */ /* 0x0003e80000100a00 */
[----:B------:R4:W-:Y:S01]  /*e7d0*/  STL.64 [R1+0xe40], R14 ;  /* 0x000e400e01007387 */ /* 0x0009e20000100a00 */
[----:B0-----:R-:W-:-:S04]  /*e7e0*/  IMAD.WIDE R12, R21, 0x2, R4 ;  /* 0x00000002150c7825 */ /* 0x001fc800078e0204 */
[--C-:B-1----:R-:W-:Y:S01]  /*e7f0*/  IMAD.WIDE R16, R22, 0x2, R4.reuse ;  /* 0x0000000216107825 */ /* 0x102fe200078e0204 */
[----:B------:R0:W-:Y:S03]  /*e800*/  STL.64 [R1+0xe38], R12 ;  /* 0x000e380c01007387 */ /* 0x0001e60000100a00 */
[--C-:B----4-:R-:W-:Y:S01]  /*e810*/  IMAD.WIDE R14, R23, 0x2, R4.reuse ;  /* 0x00000002170e7825 */ /* 0x110fe200078e0204 */
[----:B------:R1:W-:Y:S04]  /*e820*/  STL.64 [R1+0xe30], R16 ;  /* 0x000e301001007387 */ /* 0x0003e80000100a00 */
[----:B------:R4:W-:Y:S01]  /*e830*/  STL.64 [R1+0xe28], R14 ;  /* 0x000e280e01007387 */ /* 0x0009e20000100a00 */
[----:B0-----:R-:W-:-:S04]  /*e840*/  IMAD.WIDE R12, R24, 0x2, R4 ;  /* 0x00000002180c7825 */ /* 0x001fc800078e0204 */
[--C-:B-1----:R-:W-:Y:S01]  /*e850*/  IMAD.WIDE R16, R25, 0x2, R4.reuse ;  /* 0x0000000219107825 */ /* 0x102fe200078e0204 */
[----:B------:R0:W-:Y:S03]  /*e860*/  STL.64 [R1+0xe20], R12 ;  /* 0x000e200c01007387 */ /* 0x0001e60000100a00 */
[----:B----4-:R-:W-:Y:S01]  /*e870*/  IMAD.WIDE R14, R26, 0x2, R4 ;  /* 0x000000021a0e7825 */ /* 0x010fe200078e0204 */
[----:B------:R1:W-:Y:S04]  /*e880*/  STL.64 [R1+0xe18], R16 ;  /* 0x000e181001007387 */ /* 0x0003e80000100a00 */
[----:B------:R4:W-:Y:S01]  /*e890*/  STL.64 [R1+0xe10], R14 ;  /* 0x000e100e01007387 */ /* 0x0009e20000100a00 */
[----:B0-----:R-:W-:-:S02]  /*e8a0*/  IMAD.MOV.U32 R12, RZ, RZ, c[0x0][0x1a4] ;  /* 0x00006900ff0c7624 */ /* 0x001fc400078e00ff */
[----:B-1----:R-:W-:-:S04]  /*e8b0*/  IMAD.WIDE R16, R27, 0x2, R4 ;  /* 0x000000021b107825 */ /* 0x002fc800078e0204 */
[--C-:B----4-:R-:W-:Y:S01]  /*e8c0*/  IMAD.WIDE R14, R28, 0x2, R4.reuse ;  /* 0x000000021c0e7825 */ /* 0x110fe200078e0204 */
[----:B------:R0:W-:Y:S03]  /*e8d0*/  STL.64 [R1+0xe08], R16 ;  /* 0x000e081001007387 */ /* 0x0001e60000100a00 */
[----:B------:R-:W-:Y:S01]  /*e8e0*/  IMAD R12, R12, 0x16, RZ ;  /* 0x000000160c0c7824 */ /* 0x000fe200078e02ff */
[----:B------:R1:W-:Y:S01]  /*e8f0*/  STL.64 [R1+0xe00], R14 ;  /* 0x000e000e01007387 */ /* 0x0003e20000100a00 */
[----:B------:R-:W-:-:S04]  /*e900*/  IMAD.WIDE R18, R29, 0x2, R4 ;  /* 0x000000021d127825 */ /* 0x000fc800078e0204 */
[--C-:B0-----:R-:W-:Y:S01]  /*e910*/  IMAD.WIDE R16, R12, 0x2, R4.reuse ;  /* 0x000000020c107825 */ /* 0x101fe200078e0204 */
[----:B------:R-:W-:Y:S03]  /*e920*/  STL.64 [R1+0xdf8], R18 ;  /* 0x000df81201007387 */ /* 0x000fe60000100a00 */
[--C-:B-1----:R-:W-:Y:S01]  /*e930*/  IMAD.WIDE R14, R0, 0x2, R4.reuse ;  /* 0x00000002000e7825 */ /* 0x102fe200078e0204 */
[----:B------:R0:W-:Y:S03]  /*e940*/  STL.64 [R1+0xdf0], R16 ;  /* 0x000df01001007387 */ /* 0x0001e60000100a00 */
[----:B------:R-:W-:Y:S01]  /*e950*/  IMAD.WIDE R12, R3, 0x2, R4 ;  /* 0x00000002030c7825 */ /* 0x000fe200078e0204 */
[----:B------:R-:W-:Y:S01]  /*e960*/  MOV R3, c[0x0][0x1a4] ;  /* 0x0000690000037a02 */ /* 0x000fe20000000f00 */
[----:B------:R-:W-:Y:S04]  /*e970*/  STL.64 [R1+0xde8], R14 ;  /* 0x000de80e01007387 */ /* 0x000fe80000100a00 */
[----:B------:R2:W-:Y:S01]  /*e980*/  STL.64 [R1+0xde0], R12 ;  /* 0x000de00c01007387 */ /* 0x0005e20000100a00 */
[----:B------:R-:W-:-:S02]  /*e990*/  IMAD R3, R3, 0x1a, RZ ;  /* 0x0000001a03037824 */ /* 0x000fc400078e02ff */
[----:B0-----:R-:W-:-:S04]  /*e9a0*/  IMAD.WIDE R16, R2, 0x2, R6 ;  /* 0x0000000202107825 */ /* 0x001fc800078e0206 */
[----:B--2---:R-:W-:-:S04]  /*e9b0*/  IMAD.WIDE R12, R2, 0x2, R8 ;  /* 0x00000002020c7825 */ /* 0x004fc800078e0208 */
[----:B------:R-:W-:Y:S01]  /*e9c0*/  IMAD.WIDE R14, R2, 0x2, R4 ;  /* 0x00000002020e7825 */ /* 0x000fe200078e0204 */
[----:B------:R3:W-:Y:S03]  /*e9d0*/  STL.64 [R1+0xdd8], R12 ;  /* 0x000dd80c01007387 */ /* 0x0007e60000100a00 */
[----:B------:R-:W-:Y:S01]  /*e9e0*/  IMAD.MOV.U32 R2, RZ, RZ, c[0x0][0x1a4] ;  /* 0x00006900ff027624 */ /* 0x000fe200078e00ff */
[----:B------:R0:W-:Y:S04]  /*e9f0*/  STL.64 [R1+0xdd0], R16 ;  /* 0x000dd01001007387 */ /* 0x0001e80000100a00 */
[----:B------:R1:W-:Y:S01]  /*ea00*/  STL.64 [R1+0xdc8], R14 ;  /* 0x000dc80e01007387 */ /* 0x0003e20000100a00 */
[----:B---3--:R-:W-:-:S05]  /*ea10*/  IMAD.WIDE R12, R3, 0x2, R10 ;  /* 0x00000002030c7825 */ /* 0x008fca00078e020a */
[----:B------:R2:W-:Y:S01]  /*ea20*/  STL.64 [R1+0xdc0], R12 ;  /* 0x000dc00c01007387 */ /* 0x0005e20000100a00 */
[----:B------:R-:W-:Y:S02]  /*ea30*/  IMAD R2, R2, 0x1b, RZ ;  /* 0x0000001b02027824 */ /* 0x000fe400078e02ff */
[----:B0-----:R-:W-:-:S04]  /*ea40*/  IMAD.WIDE R16, R3, 0x2, R6 ;  /* 0x0000000203107825 */ /* 0x001fc800078e0206 */
[----:B-1----:R-:W-:-:S04]  /*ea50*/  IMAD.WIDE R14, R3, 0x2, R4 ;  /* 0x00000002030e7825 */ /* 0x002fc800078e0204 */
[----:B--2---:R-:W-:-:S05]  /*ea60*/  IMAD.WIDE R12, R3, 0x2, R8 ;  /* 0x00000002030c7825 */ /* 0x004fca00078e0208 */
[----:B------:R0:W-:Y:S01]  /*ea70*/  STL.64 [R1+0xdb8], R12 ;  /* 0x000db80c01007387 */ /* 0x0001e20000100a00 */
[----:B------:R-:W-:-:S03]  /*ea80*/  IMAD.MOV.U32 R3, RZ, RZ, c[0x0][0x1a4] ;  /* 0x00006900ff037624 */ /* 0x000fc600078e00ff */
[----:B------:R1:W-:Y:S04]  /*ea90*/  STL.64 [R1+0xdb0], R16 ;  /* 0x000db01001007387 */ /* 0x0003e80000100a00 */
[----:B------:R2:W-:Y:S01]  /*eaa0*/  STL.64 [R1+0xda8], R14 ;  /* 0x000da80e01007387 */ /* 0x0005e20000100a00 */
[----:B0-----:R-:W-:-:S05]  /*eab0*/  IMAD.WIDE R12, R2, 0x2, R10 ;  /* 0x00000002020c7825 */ /* 0x001fca00078e020a */
[----:B------:R0:W-:Y:S01]  /*eac0*/  STL.64 [R1+0xda0], R12 ;  /* 0x000da00c01007387 */ /* 0x0001e20000100a00 */
[----:B------:R-:W-:Y:S02]  /*ead0*/  IMAD R3, R3, 0x1c, RZ ;  /* 0x0000001c03037824 */ /* 0x000fe400078e02ff */
[----:B-1----:R-:W-:-:S04]  /*eae0*/  IMAD.WIDE R16, R2, 0x2, R6 ;  /* 0x0000000202107825 */ /* 0x002fc800078e0206 */
[----:B--2---:R-:W-:-:S04]  /*eaf0*/  IMAD.WIDE R14, R2, 0x2, R4 ;  /* 0x00000002020e7825 */ /* 0x004fc800078e0204 */
[----:B0-----:R-:W-:Y:S01]  /*eb00*/  IMAD.WIDE R12, R2, 0x2, R8 ;  /* 0x00000002020c7825 */ /* 0x001fe200078e0208 */
[----:B------:R-:W-:-:S04]  /*eb10*/  MOV R2, c[0x0][0x1a4] ;  /* 0x0000690000027a02 */ /* 0x000fc80000000f00 */
[----:B------:R0:W-:Y:S04]  /*eb20*/  STL.64 [R1+0xd98], R12 ;  /* 0x000d980c01007387 */ /* 0x0001e80000100a00 */
[----:B------:R1:W-:Y:S04]  /*eb30*/  STL.64 [R1+0xd90], R16 ;  /* 0x000d901001007387 */ /* 0x0003e80000100a00 */
[----:B------:R2:W-:Y:S01]  /*eb40*/  STL.64 [R1+0xd88], R14 ;  /* 0x000d880e01007387 */ /* 0x0005e20000100a00 */
[----:B0-----:R-:W-:-:S05]  /*eb50*/  IMAD.WIDE R12, R3, 0x2, R10 ;  /* 0x00000002030c7825 */ /* 0x001fca00078e020a */
[----:B------:R0:W-:Y:S01]  /*eb60*/  STL.64 [R1+0xd80], R12 ;  /* 0x000d800c01007387 */ /* 0x0001e20000100a00 */
[----:B------:R-:W-:Y:S02]  /*eb70*/  IMAD R2, R2, 0x1d, RZ ;  /* 0x0000001d02027824 */ /* 0x000fe400078e02ff */
[----:B-1----:R-:W-:-:S04]  /*eb80*/  IMAD.WIDE R16, R3, 0x2, R6 ;  /* 0x0000000203107825 */ /* 0x002fc800078e0206 */
[----:B--2---:R-:W-:-:S04]  /*eb90*/  IMAD.WIDE R14, R3, 0x2, R4 ;  /* 0x00000002030e7825 */ /* 0x004fc800078e0204 */
[----:B0-----:R-:W-:-:S05]  /*eba0*/  IMAD.WIDE R12, R3, 0x2, R8 ;  /* 0x00000002030c7825 */ /* 0x001fca00078e0208 */
        /* <DEDUP_REMOVED lines=9> */
[----:B0-----:R-:W-:-:S04]  /*ec40*/  IMAD.WIDE R12, R2, 0x2, R8 ;  /* 0x00000002020c7825 */ /* 0x001fc800078e0208 */
[----:B------:R-:W-:Y:S01]  /*ec50*/  IMAD.MOV.U32 R2, RZ, RZ, c[0x0][0x1a4] ;  /* 0x00006900ff027624 */ /* 0x000fe200078e00ff */
[----:B------:R0:W-:Y:S03]  /*ec60*/  STL.64 [R1+0xd58], R12 ;  /* 0x000d580c01007387 */ /* 0x0001e60000100a00 */
[----:B------:R-:W-:Y:S01]  /*ec70*/  IMAD R2, R2, 0x1f, RZ ;  /* 0x0000001f02027824 */ /* 0x000fe200078e02ff */
[----:B------:R1:W-:Y:S04]  /*ec80*/  STL.64 [R1+0xd50], R16 ;  /* 0x000d501001007387 */ /* 0x0003e80000100a00 */
[----:B------:R2:W-:Y:S01]  /*ec90*/  STL.64 [R1+0xd48], R14 ;  /* 0x000d480e01007387 */ /* 0x0005e20000100a00 */
[----:B0-----:R-:W-:-:S04]  /*eca0*/  IMAD.WIDE R12, R3, 0x2, R10 ;  /* 0x00000002030c7825 */ /* 0x001fc800078e020a */
[C---:B-1----:R-:W-:Y:S01]  /*ecb0*/  IMAD.WIDE R16, R3.reuse, 0x2, R8 ;  /* 0x0000000203107825 */ /* 0x042fe200078e0208 */
[----:B------:R0:W-:Y:S03]  /*ecc0*/  STL.64 [R1+0xd40], R12 ;  /* 0x000d400c01007387 */ /* 0x0001e60000100a00 */
[C---:B--2---:R-:W-:Y:S01]  /*ecd0*/  IMAD.WIDE R14, R3.reuse, 0x2, R6 ;  /* 0x00000002030e7825 */ /* 0x044fe200078e0206 */
[----:B------:R1:W-:Y:S03]  /*ece0*/  STL.64 [R1+0xd38], R16 ;  /* 0x000d381001007387 */ /* 0x0003e60000100a00 */
[----:B------:R-:W-:Y:S01]  /*ecf0*/  IMAD.WIDE R10, R2, 0x2, R10 ;  /* 0x00000002020a7825 */ /* 0x000fe200078e020a */
[----:B------:R1:W-:Y:S03]  /*ed00*/  STL.64 [R1+0xd30], R14 ;  /* 0x000d300e01007387 */ /* 0x0003e60000100a00 */
[----:B0-----:R-:W-:-:S04]  /*ed10*/  IMAD.WIDE R12, R3, 0x2, R4 ;  /* 0x00000002030c7825 */ /* 0x001fc800078e0204 */
[C---:B------:R-:W-:Y:S01]  /*ed20*/  IMAD.WIDE R8, R2.reuse, 0x2, R8 ;  /* 0x0000000202087825 */ /* 0x040fe200078e0208 */
[----:B------:R1:W-:Y:S03]  /*ed30*/  STL.64 [R1+0xd28], R12 ;  /* 0x000d280c01007387 */ /* 0x0003e60000100a00 */
[C---:B------:R-:W-:Y:S01]  /*ed40*/  IMAD.WIDE R6, R2.reuse, 0x2, R6 ;  /* 0x0000000202067825 */ /* 0x040fe200078e0206 */
[----:B------:R1:W-:Y:S03]  /*ed50*/  STL.64 [R1+0xd20], R10 ;  /* 0x000d200a01007387 */ /* 0x0003e60000100a00 */
[----:B------:R-:W-:Y:S01]  /*ed60*/  IMAD.WIDE R2, R2, 0x2, R4 ;  /* 0x0000000202027825 */ /* 0x000fe200078e0204 */
[----:B------:R1:W-:Y:S04]  /*ed70*/  STL.64 [R1+0xd18], R8 ;  /* 0x000d180801007387 */ /* 0x0003e80000100a00 */
[----:B------:R1:W-:Y:S04]  /*ed80*/  STL.64 [R1+0xd10], R6 ;  /* 0x000d100601007387 */ /* 0x0003e80000100a00 */
[----:B------:R1:W-:Y:S02]  /*ed90*/  STL.64 [R1+0xd08], R2 ;  /* 0x000d080201007387 */ /* 0x0003e40000100a00 */
.L_x_19:
[----:B01----:R-:W2:Y:S04]  /*eda0*/  LDL.64 R2, [R1+0x508] ;  /* 0x0005080001027983 */ /* 0x003ea80000100a00 */
[----:B------:R-:W2:Y:S04]  /*edb0*/  LDL R0, [R1+0x1c0] ;  /* 0x0001c00001007983 */ /* 0x000ea80000100800 */
[----:B------:R-:W3:Y:S04]  /*edc0*/  LDL.64 R4, [R1+0x500] ;  /* 0x0005000001047983 */ /* 0x000ee80000100a00 */
[----:B------:R-:W4:Y:S04]  /*edd0*/  LDL.64 R6, [R1+0x4f8] ;  /* 0x0004f80001067983 */ /* 0x000f280000100a00 */
        /* <DEDUP_REMOVED lines=8> */
[----:B------:R-:W4:Y:S01]  /*ee60*/  LDL.64 R18, [R1+0x10b0] ;  /* 0x0010b00001127983 */ /* 0x000f220000100a00 */
[----:B--2---:R-:W-:-:S05]  /*ee70*/  IMAD.WIDE R2, R0, 0x2, R2 ;  /* 0x0000000200027825 */ /* 0x004fca00078e0202 */
[----:B------:R0:W2:Y:S01]  /*ee80*/  LDG.E.U16 R29, [R2.64] ;  /* 0x00000006021d7981 */ /* 0x0000a2000c1e1500 */
[----:B---3--:R-:W-:-:S04]  /*ee90*/  IMAD.WIDE R4, R0, 0x2, R4 ;  /* 0x0000000200047825 */ /* 0x008fc800078e0204 */
[C---:B----4-:R-:W-:Y:S01]  /*eea0*/  IMAD.WIDE R6, R0.reuse, 0x2, R6 ;  /* 0x0000000200067825 */ /* 0x050fe200078e0206 */
[----:B------:R1:W3:Y:S03]  /*eeb0*/  LDG.E.U16 R28, [R4.64] ;  /* 0x00000006041c7981 */ /* 0x0002e6000c1e1500 */
[C---:B------:R-:W-:Y:S01]  /*eec0*/  IMAD.WIDE R8, R0.reuse, 0x2, R8 ;  /* 0x0000000200087825 */ /* 0x040fe200078e0208 */
[----:B------:R4:W3:Y:S03]  /*eed0*/  LDG.E.U16 R26, [R6.64] ;  /* 0x00000006061a7981 */ /* 0x0008e6000c1e1500 */
[C---:B0-----:R-:W-:Y:S01]  /*eee0*/  IMAD.WIDE R2, R0.reuse, 0x2, R16 ;  /* 0x0000000200027825 */ /* 0x041fe200078e0210 */
[----:B------:R0:W3:Y:S03]  /*eef0*/  LDG.E.U16 R27, [R8.64] ;  /* 0x00000006081b7981 */ /* 0x0000e6000c1e1500 */
[C---:B-1----:R-:W-:Y:S01]  /*ef00*/  IMAD.WIDE R4, R0.reuse, 0x2, R22 ;  /* 0x0000000200047825 */ /* 0x042fe200078e0216 */
[----:B------:R-:W3:Y:S04]  /*ef10*/  LDL.64 R16, [R1+0xe90] ;  /* 0x000e900001107983 */ /* 0x000ee80000100a00 */
[----:B------:R1:W3:Y:S01]  /*ef20*/  LDG.E.U16 R23, [R2.64] ;  /* 0x0000000602177981 */ /* 0x0002e2000c1e1500 */
[----:B----4-:R-:W-:-:S03]  /*ef30*/  IMAD.WIDE R6, R0, 0x2, R14 ;  /* 0x0000000200067825 */ /* 0x010fc600078e020e */
[----:B------:R-:W4:Y:S04]  /*ef40*/  LDL.64 R14, [R1+0x10a0] ;  /* 0x0010a000010e7983 */ /* 0x000f280000100a00 */
[----:B--2---:R2:W-:Y:S04]  /*ef50*/  STL [R1+0x18c], R29 ;  /* 0x00018c1d01007387 */ /* 0x0045e80000100800 */
[----:B--2---:R2:W4:Y:S01]  /*ef60*/  LDG.E.U16 R29, [R4.64] ;  /* 0x00000006041d7981 */ /* 0x004522000c1e1500 */
[----:B0-----:R-:W-:-:S03]  /*ef70*/  IMAD.WIDE R8, R0, 0x2, R12 ;  /* 0x0000000200087825 */ /* 0x001fc600078e020c */
[----:B---3--:R0:W-:Y:S01]  /*ef80*/  STL [R1+0x188], R28 ;  /* 0x0001881c01007387 */ /* 0x0081e20000100800 */
[----:B------:R-:W-:-:S03]  /*ef90*/  IMAD.WIDE R10, R0, 0x2, R10 ;  /* 0x00000002000a7825 */ /* 0x000fc600078e020a */
[----:B------:R3:W-:Y:S01]  /*efa0*/  STL [R1+0x184], R26 ;  /* 0x0001841a01007387 */ /* 0x0007e20000100800 */
[----:B-1----:R-:W-:-:S03]  /*efb0*/  IMAD.WIDE R2, R0, 0x2, R20 ;  /* 0x0000000200027825 */ /* 0x002fc600078e0214 */
[----:B------:R-:W4:Y:S04]  /*efc0*/  LDL.64 R12, [R1+0x1098] ;  /* 0x00109800010c7983 */ /* 0x000f280000100a00 */
[----:B0-----:R0:W4:Y:S04]  /*efd0*/  LDG.E.U16 R28, [R6.64] ;  /* 0x00000006061c7981 */ /* 0x001128000c1e1500 */
[----:B---3--:R1:W3:Y:S04]  /*efe0*/  LDG.E.U16 R26, [R8.64] ;  /* 0x00000006081a7981 */ /* 0x0082e8000c1e1500 */
[----:B------:R2:W-:Y:S01]  /*eff0*/  STL [R1+0x180], R27 ;  /* 0x0001801b01007387 */ /* 0x0005e20000100800 */
[----:B0-----:R-:W-:-:S03]  /*f000*/  IMAD.WIDE R6, R0, 0x2, R16 ;  /* 0x0000000200067825 */ /* 0x001fc600078e0210 */
[----:B------:R0:W-:Y:S01]  /*f010*/  STL [R1+0x17c], R23 ;  /* 0x00017c1701007387 */ /* 0x0001e20000100800 */
[----:B-1----:R-:W-:-:S03]  /*f020*/  IMAD.WIDE R8, R0, 0x2, R24 ;  /* 0x0000000200087825 */ /* 0x002fc600078e0218 */
[----:B------:R-:W3:Y:S04]  /*f030*/  LDL.64 R20, [R1+0x1090] ;  /* 0x0010900001147983 */ /* 0x000ee80000100a00 */
[----:B--2---:R1:W2:Y:S04]  /*f040*/  LDG.E.U16 R27, [R10.64] ;  /* 0x000000060a1b7981 */ /* 0x0042a8000c1e1500 */
[----:B------:R-:W2:Y:S04]  /*f050*/  LDL.64 R16, [R1+0x1080] ;  /* 0x0010800001107983 */ /* 0x000ea80000100a00 */
[----:B------:R1:W2:Y:S01]  /*f060*/  LDG.E.U16 R25, [R2.64] ;  /* 0x0000000602197981 */ /* 0x0002a2000c1e1500 */
[----:B------:R-:W-:-:S03]  /*f070*/  IMAD.WIDE R4, R0, 0x2, R18 ;  /* 0x0000000200047825 */ /* 0x000fc600078e0212 */
[----:B0-----:R-:W2:Y:S04]  /*f080*/  LDL.64 R22, [R1+0xe88] ;  /* 0x000e880001167983 */ /* 0x001ea80000100a00 */
[----:B------:R-:W2:Y:S04]  /*f090*/  LDL.64 R18, [R1+0x1088] ;  /* 0x0010880001127983 */ /* 0x000ea80000100a00 */
[----:B----4-:R0:W-:Y:S04]  /*f0a0*/  STL [R1+0x178], R29 ;  /* 0x0001781d01007387 */ /* 0x0101e80000100800 */
[----:B0-----:R0:W4:Y:S01]  /*f0b0*/  LDG.E.U16 R29, [R4.64] ;  /* 0x00000006041d7981 */ /* 0x001122000c1e1500 */
[----:B-1----:R-:W-:-:S04]  /*f0c0*/  IMAD.WIDE R10, R0, 0x2, R14 ;  /* 0x00000002000a7825 */ /* 0x002fc800078e020e */
[C---:B------:R-:W-:Y:S01]  /*f0d0*/  IMAD.WIDE R2, R0.reuse, 0x2, R12 ;  /* 0x0000000200027825 */ /* 0x040fe200078e020c */
[----:B------:R1:W-:Y:S04]  /*f0e0*/  STL [R1+0x174], R28 ;  /* 0x0001741c01007387 */ /* 0x0003e80000100800 */
[----:B---3--:R3:W-:Y:S04]  /*f0f0*/  STL [R1+0x170], R26 ;  /* 0x0001701a01007387 */ /* 0x0087e80000100800 */
[----:B------:R-:W4:Y:S04]  /*f100*/  LDL.64 R14, [R1+0xe80] ;  /* 0x000e8000010e7983 */ /* 0x000f280000100a00 */
[----:B-1----:R1:W4:Y:S04]  /*f110*/  LDG.E.U16 R28, [R6.64] ;  /* 0x00000006061c7981 */ /* 0x002328000c1e1500 */
[----:B---3--:R3:W4:Y:S04]  /*f120*/  LDG.E.U16 R26, [R8.64] ;  /* 0x00000006081a7981 */ /* 0x008728000c1e1500 */
[----:B--2---:R2:W-:Y:S01]  /*f130*/  STL [R1+0x16c], R27 ;  /* 0x00016c1b01007387 */ /* 0x0045e20000100800 */
[----:B-1----:R-:W-:-:S03]  /*f140*/  IMAD.WIDE R6, R0, 0x2, R20 ;  /* 0x0000000200067825 */ /* 0x002fc600078e0214 */
[----:B------:R1:W-:Y:S04]  /*f150*/  STL [R1+0x168], R25 ;  /* 0x0001681901007387 */ /* 0x0003e80000100800 */
[----:B--2---:R2:W4:Y:S04]  /*f160*/  LDG.E.U16 R27, [R10.64] ;  /* 0x000000060a1b7981 */ /* 0x004528000c1e1500 */
[----:B------:R-:W4:Y:S04]  /*f170*/  LDL.64 R20, [R1+0xe78] ;  /* 0x000e780001147983 */ /* 0x000f280000100a00 */
[----:B-1----:R-:W4:Y:S01]  /*f180*/  LDL.64 R24, [R1+0x1078] ;  /* 0x0010780001187983 */ /* 0x002f220000100a00 */
[----:B--2---:R-:W-:-:S03]  /*f190*/  IMAD.WIDE R10, R0, 0x2, R16 ;  /* 0x00000002000a7825 */ /* 0x004fc600078e0210 */
[----:B------:R1:W2:Y:S01]  /*f1a0*/  LDG.E.U16 R17, [R2.64] ;  /* 0x0000000602117981 */ /* 0x0002a2000c1e1500 */
[----:B0-----:R-:W-:-:S03]  /*f1b0*/  IMAD.WIDE R4, R0, 0x2, R22 ;  /* 0x0000000200047825 */ /* 0x001fc600078e0216 */
[----:B------:R-:W2:Y:S04]  /*f1c0*/  LDL.64 R12, [R1+0x1070] ;  /* 0x00107000010c7983 */ /* 0x000ea80000100a00 */
[----:B------:R-:W2:Y:S04]  /*f1d0*/  LDL.64 R22, [R1+0x1068] ;  /* 0x0010680001167983 */ /* 0x000ea80000100a00 */
[----:B----4-:R0:W-:Y:S04]  /*f1e0*/  STL [R1+0x164], R29 ;  /* 0x0001641d01007387 */ /* 0x0101e80000100800 */
[----:B0-----:R0:W4:Y:S01]  /*f1f0*/  LDG.E.U16 R29, [R4.64] ;  /* 0x00000006041d7981 */ /* 0x001122000c1e1500 */
[----:B---3--:R-:W-:-:S04]  /*f200*/  IMAD.WIDE R8, R0, 0x2, R18 ;  /* 0x0000000200087825 */ /* 0x008fc800078e0212 */
[C---:B-1----:R-:W-:Y:S01]  /*f210*/  IMAD.WIDE R2, R0.reuse, 0x2, R14 ;  /* 0x0000000200027825 */ /* 0x042fe200078e020e */
[----:B------:R1:W-:Y:S04]  /*f220*/  STL [R1+0x160], R28 ;  /* 0x0001601c01007387 */ /* 0x0003e80000100800 */
[----:B------:R3:W-:Y:S04]  /*f230*/  STL [R1+0x15c], R26 ;  /* 0x00015c1a01007387 */ /* 0x0007e80000100800 */
[----:B------:R-:W4:Y:S04]  /*f240*/  LDL.64 R18, [R1+0x1060] ;  /* 0x0010600001127983 */ /* 0x000f280000100a00 */
[----:B-1----:R1:W4:Y:S04]  /*f250*/  LDG.E.U16 R28, [R6.64] ;  /* 0x00000006061c7981 */ /* 0x002328000c1e1500 */
[----:B---3--:R3:W4:Y:S04]  /*f260*/  LDG.E.U16 R26, [R8.64] ;  /* 0x00000006081a7981 */ /* 0x008728000c1e1500 */
[----:B------:R1:W-:Y:S01]  /*f270*/  STL [R1+0x158], R27 ;  /* 0x0001581b01007387 */ /* 0x0003e20000100800 */
[----:B0-----:R-:W-:-:S03]  /*f280*/  IMAD.WIDE R4, R0, 0x2, R24 ;  /* 0x0000000200047825 */ /* 0x001fc600078e0218 */
[----:B-1----:R0:W4:Y:S04]  /*f290*/  LDG.E.U16 R27, [R10.64] ;  /* 0x000000060a1b7981 */ /* 0x002128000c1e1500 */
[----:B--2---:R1:W-:Y:S04]  /*f2a0*/  STL [R1+0x154], R17 ;  /* 0x0001541101007387 */ /* 0x0043e80000100800 */
[----:B------:R-:W2:Y:S01]  /*f2b0*/  LDL.64 R24, [R1+0xe70] ;  /* 0x000e700001187983 */ /* 0x000ea20000100a00 */
[----:B0-----:R-:W-:-:S03]  /*f2c0*/  IMAD.WIDE R10, R0, 0x2, R20 ;  /* 0x00000002000a7825 */ /* 0x001fc600078e0214 */
[----:B------:R0:W2:Y:S04]  /*f2d0*/  LDG.E.U16 R21, [R2.64] ;  /* 0x0000000602157981 */ /* 0x0000a8000c1e1500 */
[----:B-1----:R-:W2:Y:S01]  /*f2e0*/  LDL.64 R16, [R1+0x1058] ;  /* 0x0010580001107983 */ /* 0x002ea20000100a00 */
[----:B------:R-:W-:-:S03]  /*f2f0*/  IMAD.WIDE R6, R0, 0x2, R12 ;  /* 0x0000000200067825 */ /* 0x000fc600078e020c */
[----:B------:R-:W2:Y:S04]  /*f300*/  LDL.64 R14, [R1+0x1050] ;  /* 0x00105000010e7983 */ /* 0x000ea80000100a00 */
[----:B------:R-:W2:Y:S04]  /*f310*/  LDL.64 R12, [R1+0x1048] ;  /* 0x00104800010c7983 */ /* 0x000ea80000100a00 */
[----:B----4-:R1:W-:Y:S04]  /*f320*/  STL [R1+0x150], R29 ;  /* 0x0001501d01007387 */ /* 0x0103e80000100800 */
[----:B-1----:R1:W4:Y:S01]  /*f330*/  LDG.E.U16 R29, [R4.64] ;  /* 0x00000006041d7981 */ /* 0x002322000c1e1500 */
[----:B---3--:R-:W-:-:S04]  /*f340*/  IMAD.WIDE R8, R0, 0x2, R22 ;  /* 0x0000000200087825 */ /* 0x008fc800078e0216 */
[C---:B0-----:R-:W-:Y:S01]  /*f350*/  IMAD.WIDE R2, R0.reuse, 0x2, R18 ;  /* 0x0000000200027825 */ /* 0x041fe200078e0212 */
[----:B------:R0:W-:Y:S04]  /*f360*/  STL [R1+0x14c], R28 ;  /* 0x00014c1c01007387 */ /* 0x0001e80000100800 */
[----:B------:R3:W-:Y:S04]  /*f370*/  STL [R1+0x148], R26 ;  /* 0x0001481a01007387 */ /* 0x0007e80000100800 */
[----:B------:R-:W4:Y:S04]  /*f380*/  LDL.64 R22, [R1+0x1040] ;  /* 0x0010400001167983 */ /* 0x000f280000100a00 */
[----:B0-----:R0:W4:Y:S04]  /*f390*/  LDG.E.U16 R28, [R6.64] ;  /* 0x00000006061c7981 */ /* 0x001128000c1e1500 */
[----:B---3--:R2:W3:Y:S04]  /*f3a0*/  LDG.E.U16 R26, [R8.64] ;  /* 0x00000006081a7981 */ /* 0x0084e8000c1e1500 */
[----:B------:R0:W-:Y:S01]  /*f3b0*/  STL [R1+0x144], R27 ;  /* 0x0001441b01007387 */ /* 0x0001e20000100800 */
[----:B--2---:R-:W-:-:S03]  /*f3c0*/  IMAD.WIDE R8, R0, 0x2, R24 ;  /* 0x0000000200087825 */ /* 0x004fc600078e0218 */
[----:B------:R2:W2:Y:S04]  /*f3d0*/  LDG.E.U16 R25, [R2.64] ;  /* 0x0000000602197981 */ /* 0x0004a8000c1e1500 */
[----:B0-----:R0:W2:Y:S04]  /*f3e0*/  LDG.E.U16 R27, [R10.64] ;  /* 0x000000060a1b7981 */ /* 0x0010a8000c1e1500 */
[----:B------:R0:W-:Y:S01]  /*f3f0*/  STL [R1+0x140], R21 ;  /* 0x0001401501007387 */ /* 0x0001e20000100800 */
[----:B-1----:R-:W-:-:S03]  /*f400*/  IMAD.WIDE R4, R0, 0x2, R16 ;  /* 0x0000000200047825 */ /* 0x002fc600078e0210 */
[----:B------:R-:W2:Y:S01]  /*f410*/  LDL.64 R16, [R1+0x1030] ;  /* 0x0010300001107983 */ /* 0x000ea20000100a00 */
[----:B------:R-:W-:-:S03]  /*f420*/  IMAD.WIDE R6, R0, 0x2, R14 ;  /* 0x0000000200067825 */ /* 0x000fc600078e020e */
[----:B------:R-:W2:Y:S04]  /*f430*/  LDL.64 R18, [R1+0xe68] ;  /* 0x000e680001127983 */ /* 0x000ea80000100a00 */
[----:B0-----:R-:W2:Y:S04]  /*f440*/  LDL.64 R20, [R1+0x1038] ;  /* 0x0010380001147983 */ /* 0x001ea80000100a00 */
[----:B------:R-:W2:Y:S04]  /*f450*/  LDL.64 R14, [R1+0x1028] ;  /* 0x00102800010e7983 */ /* 0x000ea80000100a00 */
[----:B----4-:R0:W-:Y:S04]  /*f460*/  STL [R1+0x13c], R29 ;  /* 0x00013c1d01007387 */ /* 0x0101e80000100800 */
[----:B0-----:R0:W4:Y:S01]  /*f470*/  LDG.E.U16 R29, [R4.64] ;  /* 0x00000006041d7981 */ /* 0x001122000c1e1500 */
[----:B------:R-:W-:-:S03]  /*f480*/  IMAD.WIDE R10, R0, 0x2, R12 ;  /* 0x00000002000a7825 */ /* 0x000fc600078e020c */
[----:B------:R1:W-:Y:S04]  /*f490*/  STL [R1+0x138], R28 ;  /* 0x0001381c01007387 */ /* 0x0003e80000100800 */
[----:B---3--:R3:W-:Y:S04]  /*f4a0*/  STL [R1+0x134], R26 ;  /* 0x0001341a01007387 */ /* 0x0087e80000100800 */
[----:B------:R-:W4:Y:S04]  /*f4b0*/  LDL.64 R12, [R1+0x1020] ;  /* 0x00102000010c7983 */ /* 0x000f280000100a00 */
[----:B-1----:R1:W4:Y:S01]  /*f4c0*/  LDG.E.U16 R28, [R6.64] ;  /* 0x00000006061c7981 */ /* 0x002322000c1e1500 */
[----:B--2---:R-:W-:-:S03]  /*f4d0*/  IMAD.WIDE R2, R0, 0x2, R22 ;  /* 0x0000000200027825 */ /* 0x004fc600078e0216 */
[----:B---3--:R2:W3:Y:S04]  /*f4e0*/  LDG.E.U16 R26, [R8.64] ;  /* 0x00000006081a7981 */ /* 0x0084e8000c1e1500 */
[----:B------:R0:W-:Y:S04]  /*f4f0*/  STL [R1+0x130], R27 ;  /* 0x0001301b01007387 */ /* 0x0001e80000100800 */
[----:B------:R1:W-:Y:S01]  /*f500*/  STL [R1+0x12c], R25 ;  /* 0x00012c1901007387 */ /* 0x0003e20000100800 */
[----:B--2---:R-:W-:-:S03]  /*f510*/  IMAD.WIDE R8, R0, 0x2, R16 ;  /* 0x0000000200087825 */ /* 0x004fc600078e0210 */
[----:B------:R-:W2:Y:S04]  /*f520*/  LDL.64 R22, [R1+0x1018] ;  /* 0x0010180001167983 */ /* 0x000ea80000100a00 */
[----:B0-----:R0:W2:Y:S01]  /*f530*/  LDG.E.U16 R27, [R10.64] ;  /* 0x000000060a1b7981 */ /* 0x0010a2000c1e1500 */
[----:B------:R-:W-:-:S03]  /*f540*/  IMAD.WIDE R4, R0, 0x2, R20 ;  /* 0x0000000200047825 */ /* 0x000fc600078e0214 */
[----:B------:R0:W2:Y:S04]  /*f550*/  LDG.E.U16 R17, [R2.64] ;  /* 0x0000000602117981 */ /* 0x0000a8000c1e1500 */
[----:B------:R-:W2:Y:S01]  /*f560*/  LDL.64 R20, [R1+0x1010] ;  /* 0x0010100001147983 */ /* 0x000ea20000100a00 */
[----:B-1----:R-:W-:-:S03]  /*f570*/  IMAD.WIDE R6, R0, 0x2, R18 ;  /* 0x0000000200067825 */ /* 0x002fc600078e0212 */
[----:B------:R-:W2:Y:S04]  /*f580*/  LDL.64 R24, [R1+0xe60] ;  /* 0x000e600001187983 */ /* 0x000ea80000100a00 */
[----:B------:R-:W2:Y:S04]  /*f590*/  LDL.64 R18, [R1+0x1008] ;  /* 0x0010080001127983 */ /* 0x000ea80000100a00 */
[----:B----4-:R1:W-:Y:S04]  /*f5a0*/  STL [R1+0x128], R29 ;  /* 0x0001281d01007387 */ /* 0x0103e80000100800 */
[----:B-1----:R1:W4:Y:S01]  /*f5b0*/  LDG.E.U16 R29, [R4.64] ;  /* 0x00000006041d7981 */ /* 0x002322000c1e1500 */
[----:B0-----:R-:W-:-:S04]  /*f5c0*/  IMAD.WIDE R10, R0, 0x2, R14 ;  /* 0x00000002000a7825 */ /* 0x001fc800078e020e */
[C---:B------:R-:W-:Y:S01]  /*f5d0*/  IMAD.WIDE R2, R0.reuse, 0x2, R12 ;  /* 0x0000000200027825 */ /* 0x040fe200078e020c */
[----:B------:R0:W-:Y:S04]  /*f5e0*/  STL [R1+0x124], R28 ;  /* 0x0001241c01007387 */ /* 0x0001e80000100800 */
[----:B---3--:R3:W-:Y:S04]  /*f5f0*/  STL [R1+0x120], R26 ;  /* 0x0001201a01007387 */ /* 0x0087e80000100800 */
[----:B------:R-:W4:Y:S04]  /*f600*/  LDL.64 R14, [R1+0xe58] ;  /* 0x000e5800010e7983 */ /* 0x000f280000100a00 */
[----:B0-----:R0:W4:Y:S04]  /*f610*/  LDG.E.U16 R28, [R6.64] ;  /* 0x00000006061c7981 */ /* 0x001128000c1e1500 */
[----:B---3--:R3:W4:Y:S04]  /*f620*/  LDG.E.U16 R26, [R8.64] ;  /* 0x00000006081a7981 */ /* 0x008728000c1e1500 */
[----:B--2---:R2:W-:Y:S01]  /*f630*/  STL [R1+0x11c], R27 ;  /* 0x00011c1b01007387 */ /* 0x0045e20000100800 */
[----:B0-----:R-:W-:-:S04]  /*f640*/  IMAD.WIDE R6, R0, 0x2, R22 ;  /* 0x0000000200067825 */ /* 0x001fc800078e0216 */
[C---:B---3--:R-:W-:Y:S01]  /*f650*/  IMAD.WIDE R8, R0.reuse, 0x2, R20 ;  /* 0x0000000200087825 */ /* 0x048fe200078e0214 */
[----:B--2---:R0:W2:Y:S04]  /*f660*/  LDG.E.U16 R27, [R10.64] ;  /* 0x000000060a1b7981 */ /* 0x0040a8000c1e1500 */
[----:B------:R3:W2:Y:S01]  /*f670*/  LDG.E.U16 R21, [R2.64] ;  /* 0x0000000602157981 */ /* 0x0006a2000c1e1500 */
[----:B-1----:R-:W-:-:S03]  /*f680*/  IMAD.WIDE R4, R0, 0x2, R24 ;  /* 0x0000000200047825 */ /* 0x002fc600078e0218 */
[----:B------:R1:W-:Y:S04]  /*f690*/  STL [R1+0x118], R17 ;  /* 0x0001181101007387 */ /* 0x0003e80000100800 */
[----:B------:R-:W2:Y:S04]  /*f6a0*/  LDL.64 R12, [R1+0xff8] ;  /* 0x000ff800010c7983 */ /* 0x000ea80000100a00 */
[----:B------:R-:W2:Y:S04]  /*f6b0*/  LDL.64 R22, [R1+0xe50] ;  /* 0x000e500001167983 */ /* 0x000ea80000100a00 */
[----:B-1----:R-:W2:Y:S04]  /*f6c0*/  LDL.64 R16, [R1+0x1000] ;  /* 0x0010000001107983 */ /* 0x002ea80000100a00 */
[----:B------:R-:W2:Y:S04]  /*f6d0*/  LDL.64 R24, [R1+0xff0] ;  /* 0x000ff00001187983 */ /* 0x000ea80000100a00 */
[----:B----4-:R1:W-:Y:S04]  /*f6e0*/  STL [R1+0x114], R29 ;  /* 0x0001141d01007387 */ /* 0x0103e80000100800 */
[----:B-1----:R1:W4:Y:S01]  /*f6f0*/  LDG.E.U16 R29, [R4.64] ;  /* 0x00000006041d7981 */ /* 0x002322000c1e1500 */
[----:B0-----:R-:W-:-:S03]  /*f700*/  IMAD.WIDE R10, R0, 0x2, R18 ;  /* 0x00000002000a7825 */ /* 0x001fc600078e0212 */
[----:B------:R0:W-:Y:S04]  /*f710*/  STL [R1+0x110], R28 ;  /* 0x0001101c01007387 */ /* 0x0001e80000100800 */
[----:B------:R-:W4:Y:S01]  /*f720*/  LDL.64 R18, [R1+0xfe8] ;  /* 0x000fe80001127983 */ /* 0x000f220000100a00 */
[----:B---3--:R-:W-:-:S03]  /*f730*/  IMAD.WIDE R2, R0, 0x2, R14 ;  /* 0x0000000200027825 */ /* 0x008fc600078e020e */
[----:B------:R3:W-:Y:S04]  /*f740*/  STL [R1+0x10c], R26 ;  /* 0x00010c1a01007387 */ /* 0x0007e80000100800 */
[----:B0-----:R0:W4:Y:S04]  /*f750*/  LDG.E.U16 R28, [R6.64] ;  /* 0x00000006061c7981 */ /* 0x001128000c1e1500 */
[----:B---3--:R3:W4:Y:S04]  /*f760*/  LDG.E.U16 R26, [R8.64] ;  /* 0x00000006081a7981 */ /* 0x008728000c1e1500 */
[----:B--2---:R2:W-:Y:S04]  /*f770*/  STL [R1+0x108], R27 ;  /* 0x0001081b01007387 */ /* 0x0045e80000100800 */
[----:B------:R1:W-:Y:S04]  /*f780*/  STL [R1+0x104], R21 ;  /* 0x0001041501007387 */ /* 0x0003e80000100800 */
[----:B------:R-:W4:Y:S01]  /*f790*/  LDL.64 R14, [R1+0xfd8] ;  /* 0x000fd800010e7983 */ /* 0x000f220000100a00 */
[----:B0-----:R-:W-:-:S03]  /*f7a0*/  IMAD.WIDE R6, R0, 0x2, R12 ;  /* 0x0000000200067825 */ /* 0x001fc600078e020c */
[----:B--2---:R0:W2:Y:S04]  /*f7b0*/  LDG.E.U16 R27, [R10.64] ;  /* 0x000000060a1b7981 */ /* 0x0040a8000c1e1500 */
[----:B-1----:R-:W2:Y:S01]  /*f7c0*/  LDL.64 R20, [R1+0xfe0] ;  /* 0x000fe00001147983 */ /* 0x002ea20000100a00 */
[----:B------:R-:W-:-:S03]  /*f7d0*/  IMAD.WIDE R4, R0, 0x2, R16 ;  /* 0x0000000200047825 */ /* 0x000fc600078e0210 */
[----:B------:R-:W2:Y:S01]  /*f7e0*/  LDL.64 R16, [R1+0xe48] ;  /* 0x000e480001107983 */ /* 0x000ea20000100a00 */
[----:B0-----:R-:W-:-:S03]  /*f7f0*/  IMAD.WIDE R10, R0, 0x2, R22 ;  /* 0x00000002000a7825 */ /* 0x001fc600078e0216 */
[----:B------:R0:W2:Y:S01]  /*f800*/  LDG.E.U16 R23, [R2.64] ;  /* 0x0000000602177981 */ /* 0x0000a2000c1e1500 */
[----:B---3--:R-:W-:-:S03]  /*f810*/  IMAD.WIDE R8, R0, 0x2, R24 ;  /* 0x0000000200087825 */ /* 0x008fc600078e0218 */
[----:B------:R1:W2:Y:S04]  /*f820*/  LDG.E.U16 R25, [R6.64] ;  /* 0x0000000606197981 */ /* 0x0002a8000c1e1500 */
[----:B------:R-:W2:Y:S04]  /*f830*/  LDL.64 R12, [R1+0xfd0] ;  /* 0x000fd000010c7983 */ /* 0x000ea80000100a00 */
[----:B------:R0:W2:Y:S04]  /*f840*/  LDG.E.U16 R24, [R4.64] ;  /* 0x0000000604187981 */ /* 0x0000a8000c1e1500 */
[----:B----4-:R4:W-:Y:S04]  /*f850*/  STL [R1+0x100], R29 ;  /* 0x0001001d01007387 */ /* 0x0109e80000100800 */
[----:B----4-:R4:W3:Y:S01]  /*f860*/  LDG.E.U16 R29, [R8.64] ;  /* 0x00000006081d7981 */ /* 0x0108e2000c1e1500 */
[----:B0-----:R-:W-:-:S06]  /*f870*/  IMAD.WIDE R2, R0, 0x2, R18 ;  /* 0x0000000200027825 */ /* 0x001fcc00078e0212 */
[----:B------:R-:W3:Y:S04]  /*f880*/  LDG.E.U16 R3, [R2.64] ;  /* 0x0000000602037981 */ /* 0x000ee8000c1e1500 */
[----:B------:R0:W-:Y:S04]  /*f890*/  STL [R1+0xfc], R28 ;  /* 0x0000fc1c01007387 */ /* 0x0001e80000100800 */
[----:B0-----:R0:W3:Y:S01]  /*f8a0*/  LDG.E.U16 R28, [R10.64] ;  /* 0x000000060a1c7981 */ /* 0x0010e2000c1e1500 */
[----:B-1----:R-:W-:-:S03]  /*f8b0*/  IMAD.WIDE R6, R0, 0x2, R14 ;  /* 0x0000000200067825 */ /* 0x002fc600078e020e */
[----:B--2---:R-:W-:Y:S01]  /*f8c0*/  STL [R1+0xf4], R27 ;  /* 0x0000f41b01007387 */ /* 0x004fe20000100800 */
[----:B------:R-:W-:-:S03]  /*f8d0*/  IMAD.WIDE R4, R0, 0x2, R20 ;  /* 0x0000000200047825 */ /* 0x000fc600078e0214 */
[----:B------:R1:W-:Y:S01]  /*f8e0*/  STL [R1+0xf8], R26 ;  /* 0x0000f81a01007387 */ /* 0x0003e20000100800 */
[----:B----4-:R-:W-:-:S03]  /*f8f0*/  IMAD.WIDE R8, R0, 0x2, R16 ;  /* 0x0000000200087825 */ /* 0x010fc600078e0210 */
[----:B------:R-:W2:Y:S04]  /*f900*/  LDG.E.U16 R7, [R6.64] ;  /* 0x0000000606077981 */ /* 0x000ea8000c1e1500 */
[----:B------:R-:W4:Y:S04]  /*f910*/  LDG.E.U16 R5, [R4.64] ;  /* 0x0000000604057981 */ /* 0x000f28000c1e1500 */
[----:B-1----:R-:W2:Y:S04]  /*f920*/  LDL.64 R26, [R1+0xfc8] ;  /* 0x000fc800011a7983 */ /* 0x002ea80000100a00 */
[----:B------:R1:W-:Y:S04]  /*f930*/  STL [R1+0xf0], R23 ;  /* 0x0000f01701007387 */ /* 0x0003e80000100800 */
[----:B------:R-:W2:Y:S04]  /*f940*/  LDL.64 R18, [R1+0xe40] ;  /* 0x000e400001127983 */ /* 0x000ea80000100a00 */
[----:B-1----:R-:W2:Y:S04]  /*f950*/  LDL.64 R22, [R1+0xfc0] ;  /* 0x000fc00001167983 */ /* 0x002ea80000100a00 */
[----:B------:R-:W-:Y:S04]  /*f960*/  STL [R1+0xe8], R25 ;  /* 0x0000e81901007387 */ /* 0x000fe80000100800 */
[----:B------:R1:W-:Y:S04]  /*f970*/  STL [R1+0xec], R24 ;  /* 0x0000ec1801007387 */ /* 0x0003e80000100800 */
[----:B------:R-:W2:Y:S04]  /*f980*/  LDL.64 R14, [R1+0xfb0] ;  /* 0x000fb000010e7983 */ /* 0x000ea80000100a00 */
[----:B-1----:R-:W2:Y:S04]  /*f990*/  LDL.64 R24, [R1+0xfb8] ;  /* 0x000fb80001187983 */ /* 0x002ea80000100a00 */
[----:B---3--:R1:W-:Y:S01]  /*f9a0*/  STL [R1+0xe4], R29 ;  /* 0x0000e41d01007387 */ /* 0x0083e20000100800 */
[----:B0-----:R-:W-:-:S03]  /*f9b0*/  IMAD.WIDE R10, R0, 0x2, R12 ;  /* 0x00000002000a7825 */ /* 0x001fc600078e020c */
[----:B------:R-:W3:Y:S04]  /*f9c0*/  LDL.64 R20, [R1+0xfa8] ;  /* 0x000fa80001147983 */ /* 0x000ee80000100a00 */
[----:B------:R-:W3:Y:S04]  /*f9d0*/  LDL.64 R16, [R1+0xe38] ;  /* 0x000e380001107983 */ /* 0x000ee80000100a00 */
[----:B-1----:R-:W3:Y:S04]  /*f9e0*/  LDG.E.U16 R29, [R8.64] ;  /* 0x00000006081d7981 */ /* 0x002ee8000c1e1500 */
[----:B------:R-:W3:Y:S04]  /*f9f0*/  LDL.64 R12, [R1+0xfa0] ;  /* 0x000fa000010c7983 */ /* 0x000ee80000100a00 */
[----:B------:R0:W-:Y:S04]  /*fa00*/  STL [R1+0xe0], R28 ;  /* 0x0000e01c01007387 */ /* 0x0001e80000100800 */
[----:B------:R1:W-:Y:S04]  /*fa10*/  STL [R1+0xdc], R3 ;  /* 0x0000dc0301007387 */ /* 0x0003e80000100800 */
[----:B0-----:R0:W3:Y:S04]  /*fa20*/  LDG.E.U16 R28, [R10.64] ;  /* 0x000000060a1c7981 */ /* 0x0010e8000c1e1500 */
[----:B----4-:R-:W-:Y:S04]  /*fa30*/  STL [R1+0xd8], R5 ;  /* 0x0000d80501007387 */ /* 0x010fe80000100800 */
[----:B--2---:R2:W-:Y:S01]  /*fa40*/  STL [R1+0xd4], R7 ;  /* 0x0000d40701007387 */ /* 0x0045e20000100800 */
[----:B-1----:R-:W-:-:S04]  /*fa50*/  IMAD.WIDE R2, R0, 0x2, R26 ;  /* 0x0000000200027825 */ /* 0x002fc800078e021a */
[C---:B--2---:R-:W-:Y:S02]  /*fa60*/  IMAD.WIDE R6, R0.reuse, 0x2, R18 ;  /* 0x0000000200067825 */ /* 0x044fe400078e0212 */
[----:B------:R-:W2:Y:S02]  /*fa70*/  LDL.64 R18, [R1+0xf90] ;  /* 0x000f900001127983 */ /* 0x000ea40000100a00 */
[C---:B------:R-:W-:Y:S02]  /*fa80*/  IMAD.WIDE R4, R0.reuse, 0x2, R22 ;  /* 0x0000000200047825 */ /* 0x040fe400078e0216 */
[----:B------:R-:W2:Y:S04]  /*fa90*/  LDL.64 R22, [R1+0xf98] ;  /* 0x000f980001167983 */ /* 0x000ea80000100a00 */
[----:B------:R1:W2:Y:S04]  /*faa0*/  LDG.E.U16 R27, [R6.64] ;  /* 0x00000006061b7981 */ /* 0x0002a8000c1e1500 */
[----:B------:R0:W2:Y:S04]  /*fab0*/  LDG.E.U16 R26, [R4.64] ;  /* 0x00000006041a7981 */ /* 0x0000a8000c1e1500 */
[----:B---3--:R3:W-:Y:S04]  /*fac0*/  STL [R1+0xd0], R29 ;  /* 0x0000d01d01007387 */ /* 0x0087e80000100800 */
[----:B---3--:R3:W4:Y:S01]  /*fad0*/  LDG.E.U16 R29, [R2.64] ;  /* 0x00000006021d7981 */ /* 0x008722000c1e1500 */
[----:B------:R-:W-:-:S04]  /*fae0*/  IMAD.WIDE R8, R0, 0x2, R24 ;  /* 0x0000000200087825 */ /* 0x000fc800078e0218 */
[C---:B0-----:R-:W-:Y:S01]  /*faf0*/  IMAD.WIDE R10, R0.reuse, 0x2, R14 ;  /* 0x00000002000a7825 */ /* 0x041fe200078e020e */
[----:B------:R0:W4:Y:S03]  /*fb00*/  LDG.E.U16 R24, [R8.64] ;  /* 0x0000000608187981 */ /* 0x000126000c1e1500 */
[C---:B------:R-:W-:Y:S01]  /*fb10*/  IMAD.WIDE R4, R0.reuse, 0x2, R16 ;  /* 0x0000000200047825 */ /* 0x040fe200078e0210 */
[----:B------:R2:W4:Y:S03]  /*fb20*/  LDG.E.U16 R25, [R10.64] ;  /* 0x000000060a197981 */ /* 0x000526000c1e1500 */
[C---:B---3--:R-:W-:Y:S01]  /*fb30*/  IMAD.WIDE R2, R0.reuse, 0x2, R20 ;  /* 0x0000000200027825 */ /* 0x048fe200078e0214 */
[----:B------:R-:W3:Y:S03]  /*fb40*/  LDL.64 R14, [R1+0xe30] ;  /* 0x000e3000010e7983 */ /* 0x000ee60000100a00 */
[C---:B-1----:R-:W-:Y:S01]  /*fb50*/  IMAD.WIDE R6, R0.reuse, 0x2, R12 ;  /* 0x0000000200067825 */ /* 0x042fe200078e020c */
[----:B------:R-:W3:Y:S05]  /*fb60*/  LDG.E.U16 R5, [R4.64] ;  /* 0x0000000604057981 */ /* 0x000eea000c1e1500 */
[----:B------:R-:W3:Y:S01]  /*fb70*/  LDG.E.U16 R7, [R6.64] ;  /* 0x0000000606077981 */ /* 0x000ee2000c1e1500 */
[----:B--2---:R-:W-:-:S03]  /*fb80*/  IMAD.WIDE R10, R0, 0x2, R18 ;  /* 0x00000002000a7825 */ /* 0x004fc600078e0212 */
[----:B------:R3:W2:Y:S01]  /*fb90*/  LDG.E.U16 R19, [R2.64] ;  /* 0x0000000602137981 */ /* 0x0006a2000c1e1500 */
[----:B0-----:R-:W-:-:S03]  /*fba0*/  IMAD.WIDE R8, R0, 0x2, R22 ;  /* 0x0000000200087825 */ /* 0x001fc600078e0216 */
[----:B------:R-:W2:Y:S04]  /*fbb0*/  LDG.E.U16 R11, [R10.64] ;  /* 0x000000060a0b7981 */ /* 0x000ea8000c1e1500 */
[----:B------:R-:W2:Y:S04]  /*fbc0*/  LDG.E.U16 R9, [R8.64] ;  /* 0x0000000608097981 */ /* 0x000ea8000c1e1500 */
[----:B----4-:R-:W-:Y:S04]  /*fbd0*/  STL [R1+0xc8], R29 ;  /* 0x0000c81d01007387 */ /* 0x010fe80000100800 */
[----:B------:R0:W-:Y:S04]  /*fbe0*/  STL [R1+0xcc], R28 ;  /* 0x0000cc1c01007387 */ /* 0x0001e80000100800 */
[----:B------:R-:W4:Y:S04]  /*fbf0*/  LDL.64 R12, [R1+0xe28] ;  /* 0x000e2800010c7983 */ /* 0x000f280000100a00 */
[----:B------:R-:W4:Y:S04]  /*fc00*/  LDL.64 R20, [R1+0xf80] ;  /* 0x000f800001147983 */ /* 0x000f280000100a00 */
[----:B0-----:R-:W4:Y:S04]  /*fc10*/  LDL.64 R28, [R1+0xf88] ;  /* 0x000f8800011c7983 */ /* 0x001f280000100a00 */
[----:B------:R-:W4:Y:S04]  /*fc20*/  LDL.64 R16, [R1+0xf78] ;  /* 0x000f780001107983 */ /* 0x000f280000100a00 */
[----:B------:R-:W-:Y:S04]  /*fc30*/  STL [R1+0xc0], R27 ;  /* 0x0000c01b01007387 */ /* 0x000fe80000100800 */
[----:B------:R0:W-:Y:S01]  /*fc40*/  STL [R1+0xc4], R26 ;  /* 0x0000c41a01007387 */ /* 0x0001e20000100800 */
[----:B---3--:R-:W-:-:S03]  /*fc50*/  IMAD.WIDE R2, R0, 0x2, R14 ;  /* 0x0000000200027825 */ /* 0x008fc600078e020e */
[----:B0-----:R-:W3:Y:S04]  /*fc60*/  LDL.64 R26, [R1+0xf70] ;  /* 0x000f7000011a7983 */ /* 0x001ee80000100a00 */
[----:B------:R-:W-:Y:S04]  /*fc70*/  STL [R1+0xb8], R25 ;  /* 0x0000b81901007387 */ /* 0x000fe80000100800 */
[----:B------:R0:W-:Y:S04]  /*fc80*/  STL [R1+0xbc], R24 ;  /* 0x0000bc1801007387 */ /* 0x0001e80000100800 */
[----:B------:R-:W3:Y:S04]  /*fc90*/  LDL.64 R22, [R1+0xf60] ;  /* 0x000f600001167983 */ /* 0x000ee80000100a00 */
[----:B0-----:R-:W3:Y:S04]  /*fca0*/  LDL.64 R24, [R1+0xf68] ;  /* 0x000f680001187983 */ /* 0x001ee80000100a00 */
[----:B--2---:R0:W-:Y:S04]  /*fcb0*/  STL [R1+0xb4], R19 ;  /* 0x0000b41301007387 */ /* 0x0041e80000100800 */
[----:B------:R-:W2:Y:S04]  /*fcc0*/  LDL.64 R14, [R1+0xf58] ;  /* 0x000f5800010e7983 */ /* 0x000ea80000100a00 */
[----:B0-----:R-:W2:Y:S04]  /*fcd0*/  LDL.64 R18, [R1+0xe20] ;  /* 0x000e200001127983 */ /* 0x001ea80000100a00 */
[----:B------:R-:W-:Y:S04]  /*fce0*/  STL [R1+0xb0], R5 ;  /* 0x0000b00501007387 */ /* 0x000fe80000100800 */
[----:B------:R-:W-:Y:S04]  /*fcf0*/  STL [R1+0xac], R7 ;  /* 0x0000ac0701007387 */ /* 0x000fe80000100800 */
[----:B------:R-:W-:Y:S04]  /*fd00*/  STL [R1+0xa8], R9 ;  /* 0x0000a80901007387 */ /* 0x000fe80000100800 */
[----:B------:R4:W-:Y:S02]  /*fd10*/  STL [R1+0xa4], R11 ;  /* 0x0000a40b01007387 */ /* 0x0009e40000100800 */
[----:B----4-:R-:W-:-:S02]  /*fd20*/  IMAD.WIDE R10, R0, 0x2, R12 ;  /* 0x00000002000a7825 */ /* 0x010fc400078e020c */
[----:B------:R0:W4:Y:S02]  /*fd30*/  LDG.E.U16 R13, [R2.64] ;  /* 0x00000006020d7981 */ /* 0x000124000c1e1500 */
[C---:B------:R-:W-:Y:S02]  /*fd40*/  IMAD.WIDE R6, R0.reuse, 0x2, R20 ;  /* 0x0000000200067825 */ /* 0x040fe400078e0214 */
[----:B------:R-:W4:Y:S02]  /*fd50*/  LDL.64 R20, [R1+0xf48] ;  /* 0x000f480001147983 */ /* 0x000f240000100a00 */
[C---:B------:R-:W-:Y:S02]  /*fd60*/  IMAD.WIDE R4, R0.reuse, 0x2, R28 ;  /* 0x0000000200047825 */ /* 0x040fe400078e021c */
[----:B------:R-:W4:Y:S04]  /*fd70*/  LDG.E.U16 R28, [R10.64] ;  /* 0x000000060a1c7981 */ /* 0x000f28000c1e1500 */
[----:B0-----:R-:W4:Y:S01]  /*fd80*/  LDG.E.U16 R3, [R6.64] ;  /* 0x0000000606037981 */ /* 0x001f22000c1e1500 */
[----:B------:R-:W-:-:S03]  /*fd90*/  IMAD.WIDE R8, R0, 0x2, R16 ;  /* 0x0000000200087825 */ /* 0x000fc600078e0210 */
[----:B------:R2:W4:Y:S04]  /*fda0*/  LDG.E.U16 R2, [R4.64] ;  /* 0x0000000604027981 */ /* 0x000528000c1e1500 */
[----:B------:R3:W4:Y:S04]  /*fdb0*/  LDG.E.U16 R29, [R8.64] ;  /* 0x00000006081d7981 */ /* 0x000728000c1e1500 */
[----:B------:R-:W4:Y:S01]  /*fdc0*/  LDL.64 R16, [R1+0xf50] ;  /* 0x000f500001107983 */ /* 0x000f220000100a00 */
[----:B---3--:R-:W-:-:S05]  /*fdd0*/  IMAD.WIDE R8, R0, 0x2, R26 ;  /* 0x0000000200087825 */ /* 0x008fca00078e021a */
[----:B------:R0:W3:Y:S01]  /*fde0*/  LDG.E.U16 R26, [R8.64] ;  /* 0x00000006081a7981 */ /* 0x0000e2000c1e1500 */
[----:B--2---:R-:W-:-:S03]  /*fdf0*/  IMAD.WIDE R4, R0, 0x2, R18 ;  /* 0x0000000200047825 */ /* 0x004fc600078e0212 */
[----:B----4-:R1:W-:Y:S04]  /*fe00*/  STL [R1+0xa0], R13 ;  /* 0x0000a00d01007387 */ /* 0x0103e80000100800 */
[----:B-1----:R-:W2:Y:S04]  /*fe10*/  LDL.64 R12, [R1+0xe18] ;  /* 0x000e1800010c7983 */ /* 0x002ea80000100a00 */
[----:B------:R-:W-:Y:S04]  /*fe20*/  STL [R1+0x98], R3 ;  /* 0x0000980301007387 */ /* 0x000fe80000100800 */
[----:B------:R1:W-:Y:S04]  /*fe30*/  STL [R1+0x9c], R2 ;  /* 0x00009c0201007387 */ /* 0x0003e80000100800 */
[----:B------:R-:W4:Y:S01]  /*fe40*/  LDL.64 R18, [R1+0xf40] ;  /* 0x000f400001127983 */ /* 0x000f220000100a00 */
[----:B-1----:R-:W-:-:S03]  /*fe50*/  IMAD.WIDE R2, R0, 0x2, R14 ;  /* 0x0000000200027825 */ /* 0x002fc600078e020e */
[----:B------:R-:W3:Y:S04]  /*fe60*/  LDL.64 R14, [R1+0xf38] ;  /* 0x000f3800010e7983 */ /* 0x000ee80000100a00 */
[----:B------:R1:W-:Y:S04]  /*fe70*/  STL [R1+0x94], R29 ;  /* 0x0000941d01007387 */ /* 0x0003e80000100800 */
[----:B0-----:R-:W3:Y:S01]  /*fe80*/  LDL.64 R8, [R1+0xf30] ;  /* 0x000f300001087983 */ /* 0x001ee20000100a00 */
[----:B------:R-:W-:-:S03]  /*fe90*/  IMAD.WIDE R6, R0, 0x2, R22 ;  /* 0x0000000200067825 */ /* 0x000fc600078e0216 */
[----:B------:R0:W-:Y:S04]  /*fea0*/  STL [R1+0x90], R28 ;  /* 0x0000901c01007387 */ /* 0x0001e80000100800 */
[----:B-1----:R1:W3:Y:S01]  /*feb0*/  LDG.E.U16 R29, [R6.64] ;  /* 0x00000006061d7981 */ /* 0x0022e2000c1e1500 */
[----:B------:R-:W-:-:S03]  /*fec0*/  IMAD.WIDE R10, R0, 0x2, R24 ;  /* 0x00000002000a7825 */ /* 0x000fc600078e0218 */
[----:B------:R1:W3:Y:S04]  /*fed0*/  LDG.E.U16 R24, [R4.64] ;  /* 0x0000000604187981 */ /* 0x0002e8000c1e1500 */
[----:B0-----:R2:W3:Y:S01]  /*fee0*/  LDG.E.U16 R28, [R2.64] ;  /* 0x00000006021c7981 */ /* 0x0014e2000c1e1500 */
[----:B-1----:R-:W-:-:S03]  /*fef0*/  IMAD.WIDE R6, R0, 0x2, R16 ;  /* 0x0000000200067825 */ /* 0x002fc600078e0210 */
[----:B------:R-:W3:Y:S04]  /*ff00*/  LDL.64 R16, [R1+0xe10] ;  /* 0x000e100001107983 */ /* 0x000ee80000100a00 */
[----:B------:R0:W3:Y:S04]  /*ff10*/  LDG.E.U16 R25, [R10.64] ;  /* 0x000000060a197981 */ /* 0x0000e8000c1e1500 */
[----:B------:R1:W3:Y:S04]  /*ff20*/  LDG.E.U16 R27, [R6.64] ;  /* 0x00000006061b7981 */ /* 0x0002e8000c1e1500 */
[----:B0-----:R-:W3:Y:S04]  /*ff30*/  LDL.64 R10, [R1+0xf20] ;  /* 0x000f2000010a7983 */ /* 0x001ee80000100a00 */
[----:B-1----:R-:W3:Y:S01]  /*ff40*/  LDL.64 R6, [R1+0xf18] ;  /* 0x000f180001067983 */ /* 0x002ee20000100a00 */
[----:B------:R-:W-:-:S05]  /*ff50*/  IMAD.WIDE R4, R0, 0x2, R20 ;  /* 0x0000000200047825 */ /* 0x000fca00078e0214 */
[----:B------:R4:W3:Y:S01]  /*ff60*/  LDG.E.U16 R23, [R4.64] ;  /* 0x0000000604177981 */ /* 0x0008e2000c1e1500 */
[----:B--2---:R-:W-:-:S03]  /*ff70*/  IMAD.WIDE R2, R0, 0x2, R12 ;  /* 0x0000000200027825 */ /* 0x004fc600078e020c */
[----:B------:R-:W2:Y:S04]  /*ff80*/  LDL.64 R12, [R1+0xf28] ;  /* 0x000f2800010c7983 */ /* 0x000ea80000100a00 */
[----:B------:R3:W2:Y:S01]  /*ff90*/  LDG.E.U16 R22, [R2.64] ;  /* 0x0000000602167981 */ /* 0x0006a2000c1e1500 */
[----:B----4-:R-:W-:-:S05]  /*ffa0*/  IMAD.WIDE R4, R0, 0x2, R18 ;  /* 0x0000000200047825 */ /* 0x010fca00078e0212 */
[----:B------:R0:W4:Y:S01]  /*ffb0*/  LDG.E.U16 R21, [R4.64] ;  /* 0x0000000604157981 */ /* 0x000122000c1e1500 */
[----:B---3--:R-:W-:-:S03]  /*ffc0*/  IMAD.WIDE R2, R0, 0x2, R14 ;  /* 0x0000000200027825 */ /* 0x008fc600078e020e */
[----:B------:R-:W3:Y:S04]  /*ffd0*/  LDL.64 R14, [R1+0xe08] ;  /* 0x000e0800010e7983 */ /* 0x000ee80000100a00 */
[----:B------:R1:W3:Y:S04]  /*ffe0*/  LDG.E.U16 R20, [R2.64] ;  /* 0x0000000602147981 */ /* 0x0002e8000c1e1500 */
[----:B0-----:R-:W3:Y:S01]  /*fff0*/  LDL.64 R4, [R1+0xf08] ;  /* 0x000f080001047983 */ /* 0x001ee20000100a00 */
[----:B-1----:R-:W-:-:S03]  /*10000*/  IMAD.WIDE R2, R0, 0x2, R8 ;  /* 0x0000000200027825 */ /* 0x002fc600078e0208 */
[----:B------:R-:W3:Y:S04]  /*10010*/  LDL.64 R8, [R1+0xf10] ;  /* 0x000f100001087983 */ /* 0x000ee80000100a00 */
[----:B------:R0:W3:Y:S04]  /*10020*/  LDG.E.U16 R19, [R2.64] ;  /* 0x0000000602137981 */ /* 0x0000e8000c1e1500 */
[----:B------:R1:W-:Y:S01]  /*10030*/  STL [R1+0x8c], R26 ;  /* 0x00008c1a01007387 */ /* 0x0003e20000100800 */
[----:B0-----:R-:W-:-:S05]  /*10040*/  IMAD.WIDE R2, R0, 0x2, R16 ;  /* 0x0000000200027825 */ /* 0x001fca00078e0210 */
[----:B-1----:R2:W3:Y:S02]  /*10050*/  LDG.E.U16 R26, [R2.64] ;  /* 0x00000006021a7981 */ /* 0x0024e4000c1e1500 */
[C---:B--2---:R-:W-:Y:S02]  /*10060*/  IMAD.WIDE R2, R0.reuse, 0x2, R12 ;  /* 0x0000000200027825 */ /* 0x044fe400078e020c */
[----:B------:R-:W2:Y:S04]  /*10070*/  LDL.64 R12, [R1+0xf00] ;  /* 0x000f0000010c7983 */ /* 0x000ea80000100a00 */
[----:B------:R0:W4:Y:S02]  /*10080*/  LDG.E.U16 R18, [R2.64] ;  /* 0x0000000602127981 */ /* 0x000124000c1e1500 */
[----:B0-----:R-:W-:-:S02]  /*10090*/  IMAD.WIDE R2, R0, 0x2, R10 ;  /* 0x0000000200027825 */ /* 0x001fc400078e020a */
[----:B------:R-:W4:Y:S04]  /*100a0*/  LDL.64 R10, [R1+0xe00] ;  /* 0x000e0000010a7983 */ /* 0x000f280000100a00 */
[----:B------:R0:W-:Y:S04]  /*100b0*/  STL [R1+0x88], R25 ;  /* 0x0000881901007387 */ /* 0x0001e80000100800 */
[----:B------:R-:W-:Y:S04]  /*100c0*/  STL [R1+0x84], R29 ;  /* 0x0000841d01007387 */ /* 0x000fe80000100800 */
[----:B------:R1:W-:Y:S04]  /*100d0*/  STL [R1+0x80], R24 ;  /* 0x0000801801007387 */ /* 0x0003e80000100800 */
[----:B0-----:R0:W4:Y:S02]  /*100e0*/  LDG.E.U16 R25, [R2.64] ;  /* 0x0000000602197981 */ /* 0x001124000c1e1500 */
[----:B0-----:R-:W-:-:S02]  /*100f0*/  IMAD.WIDE R2, R0, 0x2, R6 ;  /* 0x0000000200027825 */ /* 0x001fc400078e0206 */
[----:B------:R-:W4:Y:S04]  /*10100*/  LDL.64 R6, [R1+0xef8] ;  /* 0x000ef80001067983 */ /* 0x000f280000100a00 */
[----:B-1----:R3:W4:Y:S04]  /*10110*/  LDG.E.U16 R24, [R2.64] ;  /* 0x0000000602187981 */ /* 0x002728000c1e1500 */
[----:B------:R-:W-:Y:S01]  /*10120*/  STL [R1+0x7c], R28 ;  /* 0x00007c1c01007387 */ /* 0x000fe20000100800 */
[----:B---3--:R-:W-:-:S03]  /*10130*/  IMAD.WIDE R2, R0, 0x2, R14 ;  /* 0x0000000200027825 */ /* 0x008fc600078e020e */
[----:B------:R-:W3:Y:S04]  /*10140*/  LDL.64 R14, [R1+0xef0] ;  /* 0x000ef000010e7983 */ /* 0x000ee80000100a00 */
[----:B------:R0:W3:Y:S02]  /*10150*/  LDG.E.U16 R17, [R2.64] ;  /* 0x0000000602117981 */ /* 0x0000e4000c1e1500 */
[C---:B0-----:R-:W-:Y:S02]  /*10160*/  IMAD.WIDE R2, R0.reuse, 0x2, R8 ;  /* 0x0000000200027825 */ /* 0x041fe400078e0208 */
[----:B------:R-:W3:Y:S04]  /*10170*/  LDL.64 R8, [R1+0xee8] ;  /* 0x000ee80001087983 */ /* 0x000ee80000100a00 */
[----:B------:R0:W3:Y:S04]  /*10180*/  LDG.E.U16 R16, [R2.64] ;  /* 0x0000000602107981 */ /* 0x0000e8000c1e1500 */
[----:B------:R-:W-:Y:S04]  /*10190*/  STL [R1+0x78], R27 ;  /* 0x0000781b01007387 */ /* 0x000fe80000100800 */
[----:B------:R1:W-:Y:S01]  /*101a0*/  STL [R1+0x74], R23 ;  /* 0x0000741701007387 */ /* 0x0003e20000100800 */
[----:B0-----:R-:W-:-:S03]  /*101b0*/  IMAD.WIDE R2, R0, 0x2, R4 ;  /* 0x0000000200027825 */ /* 0x001fc600078e0204 */
[----:B------:R-:W3:Y:S04]  /*101c0*/  LDL.64 R4, [R1+0xdf8] ;  /* 0x000df80001047983 */ /* 0x000ee80000100a00 */
[----:B------:R0:W-:Y:S04]  /*101d0*/  STL [R1+0x70], R22 ;  /* 0x0000701601007387 */ /* 0x0001e80000100800 */
[----:B-1----:R2:W3:Y:S02]  /*101e0*/  LDG.E.U16 R23, [R2.64] ;  /* 0x0000000602177981 */ /* 0x0024e4000c1e1500 */
[----:B--2---:R-:W-:-:S02]  /*101f0*/  IMAD.WIDE R2, R0, 0x2, R12 ;  /* 0x0000000200027825 */ /* 0x004fc400078e020c */
[----:B------:R-:W2:Y:S04]  /*10200*/  LDL.64 R12, [R1+0xee0] ;  /* 0x000ee000010c7983 */ /* 0x000ea80000100a00 */
[----:B0-----:R0:W2:Y:S04]  /*10210*/  LDG.E.U16 R22, [R2.64] ;  /* 0x0000000602167981 */ /* 0x0010a8000c1e1500 */
[----:B----4-:R1:W-:Y:S01]  /*10220*/  STL [R1+0x6c], R21 ;  /* 0x00006c1501007387 */ /* 0x0103e20000100800 */
[----:B0-----:R-:W-:-:S03]  /*10230*/  IMAD.WIDE R2, R0, 0x2, R10 ;  /* 0x0000000200027825 */ /* 0x001fc600078e020a */
[----:B------:R-:W4:Y:S04]  /*10240*/  LDL.64 R10, [R1+0xed8] ;  /* 0x000ed800010a7983 */ /* 0x000f280000100a00 */
[----:B-1----:R0:W4:Y:S04]  /*10250*/  LDG.E.U16 R21, [R2.64] ;  /* 0x0000000602157981 */ /* 0x002128000c1e1500 */
[----:B------:R1:W-:Y:S01]  /*10260*/  STL [R1+0x68], R20 ;  /* 0x0000681401007387 */ /* 0x0003e20000100800 */
[----:B0-----:R-:W-:-:S03]  /*10270*/  IMAD.WIDE R2, R0, 0x2, R6 ;  /* 0x0000000200027825 */ /* 0x001fc600078e0206 */
[----:B------:R-:W4:Y:S04]  /*10280*/  LDL.64 R6, [R1+0xed0] ;  /* 0x000ed00001067983 */ /* 0x000f280000100a00 */
[----:B-1----:R3:W4:Y:S04]  /*10290*/  LDG.E.U16 R20, [R2.64] ;  /* 0x0000000602147981 */ /* 0x002728000c1e1500 */
[----:B------:R0:W-:Y:S01]  /*102a0*/  STL [R1+0x64], R19 ;  /* 0x0000641301007387 */ /* 0x0001e20000100800 */
[----:B---3--:R-:W-:-:S03]  /*102b0*/  IMAD.WIDE R2, R0, 0x2, R14 ;  /* 0x0000000200027825 */ /* 0x008fc600078e020e */
[----:B------:R-:W3:Y:S04]  /*102c0*/  LDL.64 R14, [R1+0xdf0] ;  /* 0x000df000010e7983 */ /* 0x000ee80000100a00 */
[----:B0-----:R0:W3:Y:S04]  /*102d0*/  LDG.E.U16 R19, [R2.64] ;  /* 0x0000000602137981 */ /* 0x0010e8000c1e1500 */
[----:B------:R-:W-:Y:S01]  /*102e0*/  STL [R1+0x60], R26 ;  /* 0x0000601a01007387 */ /* 0x000fe20000100800 */
[----:B0-----:R-:W-:-:S03]  /*102f0*/  IMAD.WIDE R2, R0, 0x2, R8 ;  /* 0x0000000200027825 */ /* 0x001fc600078e0208 */
[----:B------:R-:W3:Y:S04]  /*10300*/  LDL.64 R8, [R1+0xec8] ;  /* 0x000ec80001087983 */ /* 0x000ee80000100a00 */
[----:B------:R0:W3:Y:S04]  /*10310*/  LDG.E.U16 R28, [R2.64] ;  /* 0x00000006021c7981 */ /* 0x0000e8000c1e1500 */
[----:B------:R1:W-:Y:S01]  /*10320*/  STL [R1+0x5c], R18 ;  /* 0x00005c1201007387 */ /* 0x0003e20000100800 */
[----:B0-----:R-:W-:-:S03]  /*10330*/  IMAD.WIDE R2, R0, 0x2, R4 ;  /* 0x0000000200027825 */ /* 0x001fc600078e0204 */
[----:B------:R-:W3:Y:S04]  /*10340*/  LDL.64 R4, [R1+0xec0] ;  /* 0x000ec00001047983 */ /* 0x000ee80000100a00 */
[----:B-1----:R2:W3:Y:S04]  /*10350*/  LDG.E.U16 R18, [R2.64] ;  /* 0x0000000602127981 */ /* 0x0024e8000c1e1500 */
[----:B------:R0:W-:Y:S01]  /*10360*/  STL [R1+0x58], R25 ;  /* 0x0000581901007387 */ /* 0x0001e20000100800 */
[----:B--2---:R-:W-:-:S03]  /*10370*/  IMAD.WIDE R2, R0, 0x2, R12 ;  /* 0x0000000200027825 */ /* 0x004fc600078e020c */
[----:B------:R-:W2:Y:S04]  /*10380*/  LDL.64 R12, [R1+0xeb8] ;  /* 0x000eb800010c7983 */ /* 0x000ea80000100a00 */
[----:B------:R4:W2:Y:S04]  /*10390*/  LDG.E.U16 R27, [R2.64] ;  /* 0x00000006021b7981 */ /* 0x0008a8000c1e1500 */
[----:B------:R-:W-:Y:S01]  /*103a0*/  STL [R1+0x54], R24 ;  /* 0x0000541801007387 */ /* 0x000fe20000100800 */
[----:B----4-:R-:W-:-:S03]  /*103b0*/  IMAD.WIDE R2, R0, 0x2, R10 ;  /* 0x0000000200027825 */ /* 0x010fc600078e020a */
[----:B------:R-:W4:Y:S04]  /*103c0*/  LDL.64 R10, [R1+0xde8] ;  /* 0x000de800010a7983 */ /* 0x000f280000100a00 */
[----:B------:R1:W4:Y:S04]  /*103d0*/  LDG.E.U16 R26, [R2.64] ;  /* 0x00000006021a7981 */ /* 0x000328000c1e1500 */
[----:B------:R-:W-:Y:S01]  /*103e0*/  STL [R1+0x50], R17 ;  /* 0x0000501101007387 */ /* 0x000fe20000100800 */
[----:B-1----:R-:W-:-:S03]  /*103f0*/  IMAD.WIDE R2, R0, 0x2, R6 ;  /* 0x0000000200027825 */ /* 0x002fc600078e0206 */
[----:B------:R-:W4:Y:S04]  /*10400*/  LDL.64 R6, [R1+0xeb0] ;  /* 0x000eb00001067983 */ /* 0x000f280000100a00 */
[----:B------:R1:W-:Y:S04]  /*10410*/  STL [R1+0x4c], R16 ;  /* 0x00004c1001007387 */ /* 0x0003e80000100800 */
[----:B0-----:R3:W4:Y:S04]  /*10420*/  LDG.E.U16 R25, [R2.64] ;  /* 0x0000000602197981 */ /* 0x001728000c1e1500 */
[----:B-1----:R-:W4:Y:S01]  /*10430*/  LDL.64 R16, [R1+0xea8] ;  /* 0x000ea80001107983 */ /* 0x002f220000100a00 */
[----:B---3--:R-:W-:-:S03]  /*10440*/  IMAD.WIDE R2, R0, 0x2, R14 ;  /* 0x0000000200027825 */ /* 0x008fc600078e020e */
[----:B------:R0:W-:Y:S04]  /*10450*/  STL [R1+0x48], R23 ;  /* 0x0000481701007387 */ /* 0x0001e80000100800 */
[----:B------:R-:W3:Y:S04]  /*10460*/  LDL.64 R14, [R1+0xea0] ;  /* 0x000ea000010e7983 */ /* 0x000ee80000100a00 */
[----:B------:R1:W3:Y:S04]  /*10470*/  LDG.E.U16 R24, [R2.64] ;  /* 0x0000000602187981 */ /* 0x0002e8000c1e1500 */
[----:B------:R0:W-:Y:S01]  /*10480*/  STL [R1+0x44], R22 ;  /* 0x0000441601007387 */ /* 0x0001e20000100800 */
[----:B-1----:R-:W-:-:S03]  /*10490*/  IMAD.WIDE R2, R0, 0x2, R8 ;  /* 0x0000000200027825 */ /* 0x002fc600078e0208 */
[----:B------:R-:W3:Y:S04]  /*104a0*/  LDL.64 R8, [R1+0xde0] ;  /* 0x000de00001087983 */ /* 0x000ee80000100a00 */
[----:B0-----:R0:W3:Y:S02]  /*104b0*/  LDG.E.U16 R23, [R2.64] ;  /* 0x0000000602177981 */ /* 0x0010e4000c1e1500 */
[C---:B0-----:R-:W-:Y:S02]  /*104c0*/  IMAD.WIDE R2, R0.reuse, 0x2, R4 ;  /* 0x0000000200027825 */ /* 0x041fe400078e0204 */
[----:B------:R-:W3:Y:S04]  /*104d0*/  LDL.64 R4, [R1+0xe98] ;  /* 0x000e980001047983 */ /* 0x000ee80000100a00 */
[----:B------:R2:W3:Y:S04]  /*104e0*/  LDG.E.U16 R22, [R2.64] ;  /* 0x0000000602167981 */ /* 0x0004e8000c1e1500 */
[----:B------:R0:W-:Y:S04]  /*104f0*/  STL [R1+0x40], R21 ;  /* 0x0000401501007387 */ /* 0x0001e80000100800 */
[----:B------:R1:W-:Y:S01]  /*10500*/  STL [R1+0x3c], R20 ;  /* 0x00003c1401007387 */ /* 0x0003e20000100800 */
[----:B--2---:R-:W-:-:S03]  /*10510*/  IMAD.WIDE R2, R0, 0x2, R12 ;  /* 0x0000000200027825 */ /* 0x004fc600078e020c */
[----:B------:R-:W2:Y:S04]  /*10520*/  LDL.64 R12, [R1+0xdd8] ;  /* 0x000dd800010c7983 */ /* 0x000ea80000100a00 */
[----:B0-----:R4:W2:Y:S02]  /*10530*/  LDG.E.U16 R21, [R2.64] ;  /* 0x0000000602157981 */ /* 0x0018a4000c1e1500 */
[C---:B----4-:R-:W-:Y:S02]  /*10540*/  IMAD.WIDE R2, R0.reuse, 0x2, R10 ;  /* 0x0000000200027825 */ /* 0x050fe400078e020a */
[----:B------:R-:W4:Y:S04]  /*10550*/  LDL.64 R10, [R1+0xdd0] ;  /* 0x000dd000010a7983 */ /* 0x000f280000100a00 */
[----:B-1----:R0:W2:Y:S04]  /*10560*/  LDG.E.U16 R20, [R2.64] ;  /* 0x0000000602147981 */ /* 0x0020a8000c1e1500 */
[----:B------:R1:W-:Y:S04]  /*10570*/  STL [R1+0x38], R19 ;  /* 0x0000381301007387 */ /* 0x0003e80000100800 */
[----:B------:R-:W-:Y:S01]  /*10580*/  STL [R1+0x34], R28 ;  /* 0x0000341c01007387 */ /* 0x000fe20000100800 */
[----:B0-----:R-:W-:-:S03]  /*10590*/  IMAD.WIDE R2, R0, 0x2, R6 ;  /* 0x0000000200027825 */ /* 0x001fc600078e0206 */
[----:B------:R-:W2:Y:S04]  /*105a0*/  LDL.64 R6, [R1+0xdc8] ;  /* 0x000dc80001067983 */ /* 0x000ea80000100a00 */
[----:B-1----:R0:W2:Y:S04]  /*105b0*/  LDG.E.U16 R19, [R2.64] ;  /* 0x0000000602137981 */ /* 0x0020a8000c1e1500 */
[----:B------:R1:W-:Y:S01]  /*105c0*/  STL [R1+0x30], R18 ;  /* 0x0000301201007387 */ /* 0x0003e20000100800 */
[----:B0-----:R-:W-:-:S05]  /*105d0*/  IMAD.WIDE R2, R0, 0x2, R16 ;  /* 0x0000000200027825 */ /* 0x001fca00078e0210 */
[----:B-1----:R3:W2:Y:S02]  /*105e0*/  LDG.E.U16 R18, [R2.64] ;  /* 0x0000000602127981 */ /* 0x0026a4000c1e1500 */
[----:B---3--:R-:W-:-:S05]  /*105f0*/  IMAD.WIDE R2, R0, 0x2, R14 ;  /* 0x0000000200027825 */ /* 0x008fca00078e020e */
[----:B------:R0:W3:Y:S02]  /*10600*/  LDG.E.U16 R17, [R2.64] ;  /* 0x0000000602117981 */ /* 0x0000e4000c1e1500 */
[----:B0-----:R-:W-:-:S05]  /*10610*/  IMAD.WIDE R2, R0, 0x2, R8 ;  /* 0x0000000200027825 */ /* 0x001fca00078e0208 */
[----:B------:R0:W2:Y:S02]  /*10620*/  LDG.E.U16 R16, [R2.64] ;  /* 0x0000000602107981 */ /* 0x0000a4000c1e1500 */
[----:B0-----:R-:W-:-:S05]  /*10630*/  IMAD.WIDE R2, R0, 0x2, R4 ;  /* 0x0000000200027825 */ /* 0x001fca00078e0204 */
[----:B------:R-:W2:Y:S04]  /*10640*/  LDG.E.U16 R29, [R2.64] ;  /* 0x00000006021d7981 */ /* 0x000ea8000c1e1500 */
[----:B------:R-:W-:Y:S04]  /*10650*/  STL [R1+0x2c], R27 ;  /* 0x00002c1b01007387 */ /* 0x000fe80000100800 */
[----:B------:R-:W-:Y:S04]  /*10660*/  STL [R1+0x28], R26 ;  /* 0x0000281a01007387 */ /* 0x000fe80000100800 */
[----:B------:R-:W3:Y:S04]  /*10670*/  LDL.64 R8, [R1+0xdc0] ;  /* 0x000dc00001087983 */ /* 0x000ee80000100a00 */
[----:B------:R-:W3:Y:S04]  /*10680*/  LDL.64 R4, [R1+0xdb8] ;  /* 0x000db80001047983 */ /* 0x000ee80000100a00 */
[----:B------:R-:W-:Y:S04]  /*10690*/  STL [R1+0x24], R25 ;  /* 0x0000241901007387 */ /* 0x000fe80000100800 */
[----:B--2---:R0:W-:Y:S04]  /*106a0*/  STL [R1+0x19f0], R29 ;  /* 0x0019f01d01007387 */ /* 0x0041e80000100800 */
[----:B0-----:R-:W2:Y:S02]  /*106b0*/  LDL R29, [R1+0x1c0] ;  /* 0x0001c000011d7983 */ /* 0x001ea40000100800 */
[----:B--2---:R-:W-:-:S05]  /*106c0*/  IMAD.WIDE R2, R29, 0x2, R12 ;  /* 0x000000021d027825 */ /* 0x004fca00078e020c */
[----:B------:R4:W2:Y:S02]  /*106d0*/  LDG.E.U16 R28, [R2.64] ;  /* 0x00000006021c7981 */ /* 0x0008a4000c1e1500 */
[----:B----4-:R-:W-:-:S05]  /*106e0*/  IMAD.WIDE R2, R29, 0x2, R10 ;  /* 0x000000021d027825 */ /* 0x010fca00078e020a */
[----:B------:R0:W4:Y:S04]  /*106f0*/  LDG.E.U16 R27, [R2.64] ;  /* 0x00000006021b7981 */ /* 0x000128000c1e1500 */
[----:B------:R-:W-:Y:S01]  /*10700*/  STL [R1+0x20], R24 ;  /* 0x0000201801007387 */ /* 0x000fe20000100800 */
[----:B0-----:R-:W-:-:S05]  /*10710*/  IMAD.WIDE R2, R29, 0x2, R6 ;  /* 0x000000021d027825 */ /* 0x001fca00078e0206 */
[----:B------:R3:W4:Y:S02]  /*10720*/  LDG.E.U16 R25, [R2.64] ;  /* 0x0000000602197981 */ /* 0x000724000c1e1500 */
[C---:B---3--:R-:W-:Y:S02]  /*10730*/  IMAD.WIDE R2, R29.reuse, 0x2, R8 ;  /* 0x000000021d027825 */ /* 0x048fe400078e0208 */
[----:B--2---:R-:W-:Y:S04]  /*10740*/  STL [R1+0x19f4], R28 ;  /* 0x0019f41c01007387 */ /* 0x004fe80000100800 */
[----:B------:R-:W2:Y:S04]  /*10750*/  LDL.64 R14, [R1+0xdb0] ;  /* 0x000db000010e7983 */ /* 0x000ea80000100a00 */
[----:B------:R0:W-:Y:S04]  /*10760*/  STL [R1+0x1c], R23 ;  /* 0x00001c1701007387 */ /* 0x0001e80000100800 */
[----:B------:R-:W3:Y:S04]  /*10770*/  LDL.64 R12, [R1+0xda8] ;  /* 0x000da800010c7983 */ /* 0x000ee80000100a00 */
[----:B0-----:R0:W3:Y:S04]  /*10780*/  LDG.E.U16 R23, [R2.64] ;  /* 0x0000000602177981 */ /* 0x0010e8000c1e1500 */
[----:B----4-:R-:W-:Y:S04]  /*10790*/  STL [R1+0x19f8], R27 ;  /* 0x0019f81b01007387 */ /* 0x010fe80000100800 */
[----:B------:R-:W-:Y:S01]  /*107a0*/  STL [R1+0x18], R22 ;  /* 0x0000181601007387 */ /* 0x000fe20000100800 */
[----:B0-----:R-:W-:-:S03]  /*107b0*/  IMAD.WIDE R2, R29, 0x2, R4 ;  /* 0x000000021d027825 */ /* 0x001fc600078e0204 */
[----:B------:R-:W4:Y:S04]  /*107c0*/  LDL.64 R6, [R1+0xda0] ;  /* 0x000da00001067983 */ /* 0x000f280000100a00 */
[----:B------:R0:W-:Y:S04]  /*107d0*/  STL [R1+0x14], R21 ;  /* 0x0000141501007387 */ /* 0x0001e80000100800 */
[----:B------:R-:W-:Y:S04]  /*107e0*/  STL [R1+0x19fc], R25 ;  /* 0x0019fc1901007387 */ /* 0x000fe80000100800 */
[----:B------:R-:W4:Y:S04]  /*107f0*/  LDL.64 R8, [R1+0xd98] ;  /* 0x000d980001087983 */ /* 0x000f280000100a00 */
[----:B0-----:R2:W4:Y:S04]  /*10800*/  LDG.E.U16 R21, [R2.64] ;  /* 0x0000000602157981 */ /* 0x001528000c1e1500 */
[----:B------:R-:W-:Y:S01]  /*10810*/  STL [R1+0x10], R20 ;  /* 0x0000101401007387 */ /* 0x000fe20000100800 */
[----:B--2---:R-:W-:-:S03]  /*10820*/  IMAD.WIDE R2, R29, 0x2, R14 ;  /* 0x000000021d027825 */ /* 0x004fc600078e020e */
[----:B---3--:R-:W-:Y:S04]  /*10830*/  STL [R1+0x19d4], R23 ;  /* 0x0019d41701007387 */ /* 0x008fe80000100800 */
[----:B------:R0:W-:Y:S04]  /*10840*/  STL [R1+0xc], R19 ;  /* 0x00000c1301007387 */ /* 0x0001e80000100800 */
[----:B------:R-:W2:Y:S04]  /*10850*/  LDL.64 R10, [R1+0xd90] ;  /* 0x000d9000010a7983 */ /* 0x000ea80000100a00 */
[----:B------:R-:W3:Y:S04]  /*10860*/  LDL.64 R4, [R1+0xd88] ;  /* 0x000d880001047983 */ /* 0x000ee80000100a00 */
[----:B0-----:R0:W2:Y:S04]  /*10870*/  LDG.E.U16 R19, [R2.64] ;  /* 0x0000000602137981 */ /* 0x0010a8000c1e1500 */
[----:B------:R-:W-:Y:S01]  /*10880*/  STL [R1+0x8], R18 ;  /* 0x0000081201007387 */ /* 0x000fe20000100800 */
[----:B0-----:R-:W-:-:S03]  /*10890*/  IMAD.WIDE R2, R29, 0x2, R12 ;  /* 0x000000021d027825 */ /* 0x001fc600078e020c */
[----:B----4-:R-:W-:Y:S04]  /*108a0*/  STL [R1+0x19d8], R21 ;  /* 0x0019d81501007387 */ /* 0x010fe80000100800 */
[----:B------:R-:W-:Y:S04]  /*108b0*/  STL [R1+0x4], R17 ;  /* 0x0000041101007387 */ /* 0x000fe80000100800 */
[----:B--2---:R-:W-:Y:S04]  /*108c0*/  STL [R1+0x19dc], R19 ;  /* 0x0019dc1301007387 */ /* 0x004fe80000100800 */
[----:B------:R0:W-:Y:S01]  /*108d0*/  STL [R1], R16 ;  /* 0x0000001001007387 */ /* 0x0001e20000100800 */
[----:B---3--:R-:W-:-:S03]  /*108e0*/  IMAD.WIDE R4, R29, 0x2, R4 ;  /* 0x000000021d047825 */ /* 0x008fc600078e0204 */
[----:B------:R-:W2:Y:S04]  /*108f0*/  LDL.64 R12, [R1+0xd80] ;  /* 0x000d8000010c7983 */ /* 0x000ea80000100a00 */
[----:B0-----:R0:W3:Y:S02]  /*10900*/  LDG.E.U16 R16, [R2.64] ;  /* 0x0000000602107981 */ /* 0x0010e4000c1e1500 */
[----:B0-----:R-:W-:-:S05]  /*10910*/  IMAD.WIDE R2, R29, 0x2, R6 ;  /* 0x000000021d027825 */ /* 0x001fca00078e0206 */
[----:B------:R0:W4:Y:S02]  /*10920*/  LDG.E.U16 R14, [R2.64] ;  /* 0x00000006020e7981 */ /* 0x000124000c1e1500 */
[----:B0-----:R-:W-:-:S05]  /*10930*/  IMAD.WIDE R2, R29, 0x2, R8 ;  /* 0x000000021d027825 */ /* 0x001fca00078e0208 */
[----:B------:R0:W2:Y:S02]  /*10940*/  LDG.E.U16 R0, [R2.64] ;  /* 0x0000000602007981 */ /* 0x0000a4000c1e1500 */
[----:B0-----:R-:W-:-:S06]  /*10950*/  IMAD.WIDE R2, R29, 0x2, R10 ;  /* 0x000000021d027825 */ /* 0x001fcc00078e020a */
[----:B------:R0:W2:Y:S04]  /*10960*/  LDG.E.U16 R2, [R2.64] ;  /* 0x0000000602027981 */ /* 0x0000a8000c1e1500 */
[----:B0-----:R0:W2:Y:S04]  /*10970*/  LDG.E.U16 R3, [R4.64] ;  /* 0x0000000604037981 */ /* 0x0010a8000c1e1500 */
[----:B---3--:R1:W-:Y:S04]  /*10980*/  STL [R1+0x19e0], R16 ;  /* 0x0019e01001007387 */ /* 0x0083e80000100800 */
[----:B------:R-:W3:Y:S04]  /*10990*/  LDL.64 R6, [R1+0xd78] ;  /* 0x000d780001067983 */ /* 0x000ee80000100a00 */
[----:B----4-:R-:W-:Y:S04]  /*109a0*/  STL [R1+0x19e4], R14 ;  /* 0x0019e40e01007387 */ /* 0x010fe80000100800 */
[----:B-1----:R-:W4:Y:S04]  /*109b0*/  LDL.64 R16, [R1+0xd70] ;  /* 0x000d700001107983 */ /* 0x002f280000100a00 */
[----:B------:R-:W4:Y:S04]  /*109c0*/  LDL.64 R8, [R1+0xd68] ;  /* 0x000d680001087983 */ /* 0x000f280000100a00 */
[----:B--2---:R-:W-:Y:S04]  /*109d0*/  STL [R1+0x19e8], R0 ;  /* 0x0019e80001007387 */ /* 0x004fe80000100800 */
[----:B------:R-:W-:Y:S04]  /*109e0*/  STL [R1+0x19ec], R2 ;  /* 0x0019ec0201007387 */ /* 0x000fe80000100800 */
[----:B------:R-:W2:Y:S04]  /*109f0*/  LDL.64 R18, [R1+0xd60] ;  /* 0x000d600001127983 */ /* 0x000ea80000100a00 */
[----:B------:R-:W2:Y:S01]  /*10a00*/  LDL.64 R10, [R1+0xd58] ;  /* 0x000d5800010a7983 */ /* 0x000ea20000100a00 */
[----:B0-----:R-:W-:-:S03]  /*10a10*/  IMAD.WIDE R4, R29, 0x2, R12 ;  /* 0x000000021d047825 */ /* 0x001fc600078e020c */
[----:B------:R0:W-:Y:S04]  /*10a20*/  STL [R1+0x1a00], R3 ;  /* 0x001a000301007387 */ /* 0x0001e80000100800 */
[----:B------:R-:W2:Y:S04]  /*10a30*/  LDL.64 R12, [R1+0xd50] ;  /* 0x000d5000010c7983 */ /* 0x000ea80000100a00 */
[----:B------:R1:W2:Y:S04]  /*10a40*/  LDG.E.U16 R4, [R4.64] ;  /* 0x0000000604047981 */ /* 0x0002a8000c1e1500 */
[----:B0-----:R-:W2:Y:S01]  /*10a50*/  LDL.64 R2, [R1+0xd48] ;  /* 0x000d480001027983 */ /* 0x001ea20000100a00 */
[----:B---3--:R-:W-:-:S05]  /*10a60*/  IMAD.WIDE R6, R29, 0x2, R6 ;  /* 0x000000021d067825 */ /* 0x008fca00078e0206 */
[----:B-1----:R4:W3:Y:S02]  /*10a70*/  LDG.E.U16 R5, [R6.64] ;  /* 0x0000000606057981 */ /* 0x0028e4000c1e1500 */
[----:B----4-:R-:W-:-:S04]  /*10a80*/  IMAD.WIDE R6, R29, 0x2, R16 ;  /* 0x000000021d067825 */ /* 0x010fc800078e0210 */
[C---:B------:R-:W-:Y:S02]  /*10a90*/  IMAD.WIDE R8, R29.reuse, 0x2, R8 ;  /* 0x000000021d087825 */ /* 0x040fe400078e0208 */
[----:B------:R0:W4:Y:S04]  /*10aa0*/  LDG.E.U16 R6, [R6.64] ;  /* 0x0000000606067981 */ /* 0x000128000c1e1500 */
[----:B0-----:R2:W4:Y:S02]  /*10ab0*/  LDG.E.U16 R7, [R8.64] ;  /* 0x0000000608077981 */ /* 0x001524000c1e1500 */
[----:B--2---:R-:W-:-:S04]  /*10ac0*/  IMAD.WIDE R8, R29, 0x2, R18 ;  /* 0x000000021d087825 */ /* 0x004fc800078e0212 */
[C---:B------:R-:W-:Y:S02]  /*10ad0*/  IMAD.WIDE R10, R29.reuse, 0x2, R10 ;  /* 0x000000021d0a7825 */ /* 0x040fe400078e020a */
[----:B------:R0:W2:Y:S04]  /*10ae0*/  LDG.E.U16 R8, [R8.64] ;  /* 0x0000000608087981 */ /* 0x0000a8000c1e1500 */
[----:B0-----:R0:W2:Y:S02]  /*10af0*/  LDG.E.U16 R9, [R10.64] ;  /* 0x000000060a097981 */ /* 0x0010a4000c1e1500 */
[----:B0-----:R-:W-:-:S06]  /*10b00*/  IMAD.WIDE R10, R29, 0x2, R12 ;  /* 0x000000021d0a7825 */ /* 0x001fcc00078e020c */
[----:B------:R0:W2:Y:S04]  /*10b10*/  LDG.E.U16 R10, [R10.64] ;  /* 0x000000060a0a7981 */ /* 0x0000a8000c1e1500 */
[----:B------:R-:W-:Y:S04]  /*10b20*/  STL [R1+0x19b8], R4 ;  /* 0x0019b80401007387 */ /* 0x000fe80000100800 */
[----:B------:R-:W2:Y:S01]  /*10b30*/  LDL.64 R14, [R1+0xd40] ;  /* 0x000d4000010e7983 */ /* 0x000ea20000100a00 */
[----:B------:R-:W-:-:S05]  /*10b40*/  IMAD.WIDE R12, R29, 0x2, R2 ;  /* 0x000000021d0c7825 */ /* 0x000fca00078e0202 */
[----:B0-----:R0:W2:Y:S04]  /*10b50*/  LDG.E.U16 R11, [R12.64] ;  /* 0x000000060c0b7981 */ /* 0x0010a8000c1e1500 */
[----:B---3--:R-:W-:Y:S04]  /*10b60*/  STL [R1+0x19bc], R5 ;  /* 0x0019bc0501007387 */ /* 0x008fe80000100800 */
[----:B----4-:R-:W-:Y:S04]  /*10b70*/  STL [R1+0x19c0], R6 ;  /* 0x0019c00601007387 */ /* 0x010fe80000100800 */
[----:B------:R-:W3:Y:S04]  /*10b80*/  LDL.64 R16, [R1+0xd38] ;  /* 0x000d380001107983 */ /* 0x000ee80000100a00 */
[----:B------:R1:W-:Y:S04]  /*10b90*/  STL [R1+0x19c4], R7 ;  /* 0x0019c40701007387 */ /* 0x0003e80000100800 */
[----:B-1----:R-:W4:Y:S04]  /*10ba0*/  LDL.64 R6, [R1+0xd30] ;  /* 0x000d300001067983 */ /* 0x002f280000100a00 */
[----:B--2---:R-:W-:Y:S04]  /*10bb0*/  STL [R1+0x19c8], R8 ;  /* 0x0019c80801007387 */ /* 0x004fe80000100800 */
[----:B------:R1:W-:Y:S04]  /*10bc0*/  STL [R1+0x19cc], R9 ;  /* 0x0019cc0901007387 */ /* 0x0003e80000100800 */
[----:B-1----:R-:W2:Y:S04]  /*10bd0*/  LDL.64 R8, [R1+0xd28] ;  /* 0x000d280001087983 */ /* 0x002ea80000100a00 */
[----:B------:R-:W-:Y:S04]  /*10be0*/  STL [R1+0x19d0], R10 ;  /* 0x0019d00a01007387 */ /* 0x000fe80000100800 */
[----:B------:R-:W2:Y:S01]  /*10bf0*/  LDL.64 R2, [R1+0xd20] ;  /* 0x000d200001027983 */ /* 0x000ea20000100a00 */
[----:B0-----:R-:W-:-:S05]  /*10c00*/  IMAD.WIDE R12, R29, 0x2, R14 ;  /* 0x000000021d0c7825 */ /* 0x001fca00078e020e */
[----:B------:R3:W2:Y:S04]  /*10c10*/  LDG.E.U16 R15, [R12.64] ;  /* 0x000000060c0f7981 */ /* 0x0006a8000c1e1500 */
[----:B------:R0:W-:Y:S04]  /*10c20*/  STL [R1+0x1a04], R11 ;  /* 0x001a040b01007387 */ /* 0x0001e80000100800 */
[----:B------:R-:W2:Y:S01]  /*10c30*/  LDL.64 R4, [R1+0xd18] ;  /* 0x000d180001047983 */ /* 0x000ea20000100a00 */
[----:B---3--:R-:W-:-:S05]  /*10c40*/  IMAD.WIDE R12, R29, 0x2, R16 ;  /* 0x000000021d0c7825 */ /* 0x008fca00078e0210 */
[----:B------:R4:W3:Y:S02]  /*10c50*/  LDG.E.U16 R17, [R12.64] ;  /* 0x000000060c117981 */ /* 0x0008e4000c1e1500 */
[----:B----4-:R-:W-:-:S05]  /*10c60*/  IMAD.WIDE R12, R29, 0x2, R6 ;  /* 0x000000021d0c7825 */ /* 0x010fca00078e0206 */
[----:B------:R2:W4:Y:S02]  /*10c70*/  LDG.E.U16 R18, [R12.64] ;  /* 0x000000060c127981 */ /* 0x000524000c1e1500 */
[----:B--2---:R-:W-:-:S05]  /*10c80*/  IMAD.WIDE R12, R29, 0x2, R8 ;  /* 0x000000021d0c7825 */ /* 0x004fca00078e0208 */
[----:B------:R1:W2:Y:S02]  /*10c90*/  LDG.E.U16 R20, [R12.64] ;  /* 0x000000060c147981 */ /* 0x0002a4000c1e1500 */
[----:B-1----:R-:W-:-:S05]  /*10ca0*/  IMAD.WIDE R12, R29, 0x2, R2 ;  /* 0x000000021d0c7825 */ /* 0x002fca00078e0202 */
[----:B------:R1:W2:Y:S04]  /*10cb0*/  LDG.E.U16 R22, [R12.64] ;  /* 0x000000060c167981 */ /* 0x0002a8000c1e1500 */
[----:B------:R-:W-:Y:S01]  /*10cc0*/  STL [R1+0x19a0], R15 ;  /* 0x0019a00f01007387 */ /* 0x000fe20000100800 */
[----:B-1----:R-:W-:-:S05]  /*10cd0*/  IMAD.WIDE R12, R29, 0x2, R4 ;  /* 0x000000021d0c7825 */ /* 0x002fca00078e0204 */
[----:B------:R-:W2:Y:S04]  /*10ce0*/  LDG.E.U16 R24, [R12.64] ;  /* 0x000000060c187981 */ /* 0x000ea8000c1e1500 */
[----:B---3--:R-:W-:Y:S04]  /*10cf0*/  STL [R1+0x19a4], R17 ;  /* 0x0019a41101007387 */ /* 0x008fe80000100800 */
[----:B------:R-:W3:Y:S04]  /*10d00*/  LDL.64 R6, [R1+0xd10] ;  /* 0x000d100001067983 */ /* 0x000ee80000100a00 */
[----:B----4-:R-:W-:Y:S04]  /*10d10*/  STL [R1+0x19a8], R18 ;  /* 0x0019a81201007387 */ /* 0x010fe80000100800 */
[----:B--2---:R-:W-:Y:S04]  /*10d20*/  STL [R1+0x19ac], R20 ;  /* 0x0019ac1401007387 */ /* 0x004fe80000100800 */
[----:B------:R-:W2:Y:S04]  /*10d30*/  LDL.64 R8, [R1+0xd08] ;  /* 0x000d080001087983 */ /* 0x000ea80000100a00 */
[----:B------:R-:W-:Y:S04]  /*10d40*/  STL [R1+0x19b0], R22 ;  /* 0x0019b01601007387 */ /* 0x000fe80000100800 */
[----:B0-----:R-:W4:Y:S04]  /*10d50*/  LDL.LU R11, [R1+0x18c] ;  /* 0x00018c00010b7983 */ /* 0x001f280000300800 */
[----:B------:R-:W4:Y:S04]  /*10d60*/  LDL.LU R19, [R1+0x188] ;  /* 0x0001880001137983 */ /* 0x000f280000300800 */
[----:B------:R-:W4:Y:S04]  /*10d70*/  LDL.LU R21, [R1+0x184] ;  /* 0x0001840001157983 */ /* 0x000f280000300800 */
[----:B------:R-:W4:Y:S04]  /*10d80*/  LDL.LU R23, [R1+0x180] ;  /* 0x0001800001177983 */ /* 0x000f280000300800 */
[----:B------:R0:W-:Y:S04]  /*10d90*/  STL [R1+0x19b4], R24 ;  /* 0x0019b41801007387 */ /* 0x0001e80000100800 */
[----:B------:R-:W4:Y:S04]  /*10da0*/  LDL.LU R3, [R1+0x10c] ;  /* 0x00010c0001037983 */ /* 0x000f280000300800 */
[----:B------:R-:W1:Y:S04]  /*10db0*/  S2R R2, SR_TID.X ;  /* 0x0000000000027919 */ /* 0x000e680000002100 */
[----:B------:R-:W4:Y:S01]  /*10dc0*/  LDL.LU R25, [R1+0x108] ;  /* 0x0001080001197983 */ /* 0x000f220000300800 */
[----:B-1----:R-:W-:-:S04]  /*10dd0*/  LOP3.LUT R5, R2, 0x7f, RZ, 0xc0, !PT ;  /* 0x0000007f02057812 */ /* 0x002fc800078ec0ff */
[----:B0-----:R-:W-:Y:S01]  /*10de0*/  SHF.L.U32 R24, R5, 0x1, RZ ;  /* 0x0000000105187819 */ /* 0x001fe200000006ff */
[C---:B---3--:R-:W-:Y:S02]  /*10df0*/  IMAD.WIDE R12, R29.reuse, 0x2, R6 ;  /* 0x000000021d0c7825 */ /* 0x048fe400078e0206 */
[----:B------:R-:W3:Y:S04]  /*10e00*/  LDL.LU R6, [R1+0x104] ;  /* 0x0001040001067983 */ /* 0x000ee80000300800 */
[----:B------:R2:W3:Y:S04]  /*10e10*/  LDG.E.U16 R26, [R12.64] ;  /* 0x000000060c1a7981 */ /* 0x0004e8000c1e1500 */
[----:B------:R-:W3:Y:S04]  /*10e20*/  LDL.LU R27, [R1+0x100] ;  /* 0x00010000011b7983 */ /* 0x000ee80000300800 */
[----:B------:R-:W3:Y:S01]  /*10e30*/  LDL.LU R28, [R1+0x8c] ;  /* 0x00008c00011c7983 */ /* 0x000ee20000300800 */
[----:B--2---:R-:W-:-:S03]  /*10e40*/  IMAD.WIDE R12, R29, 0x2, R8 ;  /* 0x000000021d0c7825 */ /* 0x004fc600078e0208 */
[----:B------:R-:W2:Y:S04]  /*10e50*/  LDL.LU R29, [R1+0x88] ;  /* 0x00008800011d7983 */ /* 0x000ea80000300800 */
[----:B------:R-:W2:Y:S04]  /*10e60*/  LDL.LU R22, [R1+0x80] ;  /* 0x0000800001167983 */ /* 0x000ea80000300800 */
[----:B------:R-:W2:Y:S04]  /*10e70*/  LDL.LU R20, [R1+0xc] ;  /* 0x00000c0001147983 */ /* 0x000ea80000300800 */
[----:B------:R-:W2:Y:S04]  /*10e80*/  LDL.LU R18, [R1+0x8] ;  /* 0x0000080001127983 */ /* 0x000ea80000300800 */
[----:B------:R-:W2:Y:S04]  /*10e90*/  LDL.LU R17, [R1+0x4] ;  /* 0x0000040001117983 */ /* 0x000ea80000300800 */
[----:B------:R0:W2:Y:S04]  /*10ea0*/  LDG.E.U16 R12, [R12.64] ;  /* 0x000000060c0c7981 */ /* 0x0000a8000c1e1500 */
[----:B------:R-:W2:Y:S04]  /*10eb0*/  LDL.LU R15, [R1] ;  /* 0x00000000010f7983 */ /* 0x000ea80000300800 */
[----:B------:R-:W-:Y:S06]  /*10ec0*/  BAR.SYNC.DEFER_BLOCKING 0x0 ;  /* 0x0000000000007b1d */ /* 0x000fec0000010000 */
        /* <DEDUP_REMOVED lines=8> */
[----:B0-----:R-:W2:Y:S04]  /*10f50*/  LDL.LU R13, [R1+0x84] ;  /* 0x00008400010d7983 */ /* 0x001ea80000300800 */
[----:B----4-:R0:W-:Y:S04]  /*10f60*/  STS.U16 [R24+0x10000], R11 ;  /* 0x0100000b18007388 */ /* 0x0101e80000000400 */
[----:B------:R1:W-:Y:S04]  /*10f70*/  STS.U16 [R24+0x10100], R19 ;  /* 0x0101001318007388 */ /* 0x0003e80000000400 */
[----:B------:R4:W-:Y:S04]  /*10f80*/  STS.U16 [R24+0x10200], R21 ;  /* 0x0102001518007388 */ /* 0x0009e80000000400 */
[----:B0-----:R-:W2:Y:S04]  /*10f90*/  LDL.LU R11, [R1+0x1a04] ;  /* 0x001a0400010b7983 */ /* 0x001ea80000300800 */
[----:B-1----:R-:W2:Y:S04]  /*10fa0*/  LDL.LU R19, [R1+0x7c] ;  /* 0x00007c0001137983 */ /* 0x002ea80000300800 */
[----:B------:R0:W-:Y:S04]  /*10fb0*/  STS.U16 [R24+0x10300], R23 ;  /* 0x0103001718007388 */ /* 0x0001e80000000400 */
[----:B----4-:R-:W2:Y:S04]  /*10fc0*/  LDL.LU R21, [R1+0x78] ;  /* 0x0000780001157983 */ /* 0x010ea80000300800 */
[----:B0-----:R-:W2:Y:S01]  /*10fd0*/  LDL.LU R23, [R1+0x74] ;  /* 0x0000740001177983 */ /* 0x001ea20000300800 */
[----:B------:R-:W-:-:S03]  /*10fe0*/  LOP3.LUT R2, R2, 0x7f, RZ, 0xc0, !PT ;  /* 0x0000007f02027812 */ /* 0x000fc600078ec0ff */
[----:B------:R0:W-:Y:S02]  /*10ff0*/  STS.U16 [R24+0x12000], R3 ;  /* 0x0120000318007388 */ /* 0x0001e40000000400 */
[----:B------:R-:W-:Y:S02]  /*11000*/  IMAD.SHL.U32 R2, R2, 0x2, RZ ;  /* 0x0000000202027824 */ /* 0x000fe400078e00ff */
[----:B------:R1:W-:Y:S03]  /*11010*/  STS.U16 [R24+0x12100], R25 ;  /* 0x0121001918007388 */ /* 0x0003e60000000400 */
[----:B------:R-:W-:Y:S01]  /*11020*/  LOP3.LUT R2, R2, 0x10, RZ, 0x3c, !PT ;  /* 0x0000001002027812 */ /* 0x000fe200078e3cff */
[----:B0-----:R-:W2:Y:S04]  /*11030*/  LDL.LU R3, [R1+0x1a00] ;  /* 0x001a000001037983 */ /* 0x001ea80000300800 */
[----:B-1----:R-:W2:Y:S04]  /*11040*/  LDL.LU R25, [R1+0x19fc] ;  /* 0x0019fc0001197983 */ /* 0x002ea80000300800 */
[----:B---3--:R0:W-:Y:S04]  /*11050*/  STS.U16 [R24+0x12200], R6 ;  /* 0x0122000618007388 */ /* 0x0081e80000000400 */
[----:B------:R1:W-:Y:S04]  /*11060*/  STS.U16 [R24+0x12300], R27 ;  /* 0x0123001b18007388 */ /* 0x0003e80000000400 */
[----:B------:R3:W-:Y:S04]  /*11070*/  STS.U16 [R24+0x14000], R28 ;  /* 0x0140001c18007388 */ /* 0x0007e80000000400 */
[----:B0-----:R-:W4:Y:S04]  /*11080*/  LDL.LU R6, [R1+0x70] ;  /* 0x0000700001067983 */ /* 0x001f280000300800 */
[----:B-1----:R-:W4:Y:S04]  /*11090*/  LDL.LU R27, [R1+0x19f8] ;  /* 0x0019f800011b7983 */ /* 0x002f280000300800 */
[----:B---3--:R-:W2:Y:S04]  /*110a0*/  LDL.LU R28, [R1+0x19f4] ;  /* 0x0019f400011c7983 */ /* 0x008ea80000300800 */
[----:B--2---:R0:W-:Y:S04]  /*110b0*/  STS.U16 [R24+0x14100], R29 ;  /* 0x0141001d18007388 */ /* 0x0041e80000000400 */
[----:B0-----:R-:W2:Y:S04]  /*110c0*/  LDL.LU R29, [R1+0x19f0] ;  /* 0x0019f000011d7983 */ /* 0x001ea80000300800 */
        /* <DEDUP_REMOVED lines=11> */
[----:B------:R0:W-:Y:S04]  /*11180*/  STS.U16 [R2+0x12500], R0 ;  /* 0x0125000002007388 */ /* 0x0001e80000000400 */
[----:B------:R1:W-:Y:S04]  /*11190*/  STS.U16 [R2+0x12600], R14 ;  /* 0x0126000e02007388 */ /* 0x0003e80000000400 */
[----:B------:R1:W-:Y:S04]  /*111a0*/  STS.U16 [R2+0x12700], R16 ;  /* 0x0127001002007388 */ /* 0x0003e80000000400 */
[----:B0-----:R-:W3:Y:S04]  /*111b0*/  LDL.LU R0, [R1+0x16c] ;  /* 0x00016c0001007983 */ /* 0x001ee80000300800 */
[----:B-1----:R-:W3:Y:S04]  /*111c0*/  LDL.LU R14, [R1+0x168] ;  /* 0x00016800010e7983 */ /* 0x002ee80000300800 */
        /* <DEDUP_REMOVED lines=9> */
[----:B0-----:R-:W3:Y:S01]  /*11260*/  LDL.LU R23, [R1+0x6c] ;  /* 0x00006c0001177983 */ /* 0x001ee20000300800 */
[----:B------:R-:W-:-:S03]  /*11270*/  IMAD.SHL.U32 R10, R5, 0x2, RZ ;  /* 0x00000002050a7824 */ /* 0x000fc600078e00ff */
[----:B------:R-:W3:Y:S04]  /*11280*/  LDL.LU R13, [R1+0x15c] ;  /* 0x00015c00010d7983 */ /* 0x000ee80000300800 */
[----:B------:R-:W3:Y:S04]  /*11290*/  LDL.LU R22, [R1+0x158] ;  /* 0x0001580001167983 */ /* 0x000ee80000300800 */
[----:B------:R-:W3:Y:S04]  /*112a0*/  LDL.LU R20, [R1+0x154] ;  /* 0x0001540001147983 */ /* 0x000ee80000300800 */
[----:B------:R-:W3:Y:S04]  /*112b0*/  LDL.LU R18, [R1+0x150] ;  /* 0x0001500001127983 */ /* 0x000ee80000300800 */
[----:B------:R-:W3:Y:S04]  /*112c0*/  LDL.LU R9, [R1+0xdc] ;  /* 0x0000dc0001097983 */ /* 0x000ee80000300800 */
[----:B------:R-:W3:Y:S04]  /*112d0*/  LDL.LU R8, [R1+0xd8] ;  /* 0x0000d80001087983 */ /* 0x000ee80000300800 */
[----:B------:R-:W3:Y:S04]  /*112e0*/  LDL.LU R7, [R1+0xd4] ;  /* 0x0000d40001077983 */ /* 0x000ee80000300800 */
[----:B----4-:R0:W-:Y:S04]  /*112f0*/  STS.U16 [R2+0x14700], R6 ;  /* 0x0147000602007388 */ /* 0x0101e80000000400 */
[----:B0-----:R-:W4:Y:S04]  /*11300*/  LDL.LU R6, [R1+0xd0] ;  /* 0x0000d00001067983 */ /* 0x001f280000300800 */
[----:B------:R-:W4:Y:S04]  /*11310*/  LDL.LU R5, [R1+0x5c] ;  /* 0x00005c0001057983 */ /* 0x000f280000300800 */
[----:B--2---:R0:W-:Y:S04]  /*11320*/  STS.U16 [R2+0x16400], R29 ;  /* 0x0164001d02007388 */ /* 0x0041e80000000400 */
[----:B------:R1:W-:Y:S04]  /*11330*/  STS.U16 [R2+0x16500], R28 ;  /* 0x0165001c02007388 */ /* 0x0003e80000000400 */
[----:B------:R2:W-:Y:S01]  /*11340*/  STS.U16 [R2+0x16600], R27 ;  /* 0x0166001b02007388 */ /* 0x0005e20000000400 */
[----:B0-----:R-:W-:-:S03]  /*11350*/  LOP3.LUT R29, R10, 0x20, RZ, 0x3c, !PT ;  /* 0x000000200a1d7812 */ /* 0x001fc600078e3cff */
[----:B------:R0:W-:Y:S04]  /*11360*/  STS.U16 [R2+0x16700], R25 ;  /* 0x0167001902007388 */ /* 0x0001e80000000400 */
[----:B-1----:R-:W4:Y:S04]  /*11370*/  LDL.LU R28, [R1+0x60] ;  /* 0x00006000011c7983 */ /* 0x002f280000300800 */
[----:B--2---:R-:W2:Y:S04]  /*11380*/  LDL.LU R27, [R1+0x64] ;  /* 0x00006400011b7983 */ /* 0x004ea80000300800 */
[----:B0-----:R-:W2:Y:S04]  /*11390*/  LDL.LU R2, [R1+0x19ec] ;  /* 0x0019ec0001027983 */ /* 0x001ea80000300800 */
[----:B------:R-:W2:Y:S04]  /*113a0*/  LDL.LU R25, [R1+0x68] ;  /* 0x0000680001197983 */ /* 0x000ea80000300800 */
[----:B---3--:R0:W-:Y:S04]  /*113b0*/  STS.U16 [R29+0x10800], R0 ;  /* 0x010800001d007388 */ /* 0x0081e80000000400 */
[----:B------:R1:W-:Y:S04]  /*113c0*/  STS.U16 [R29+0x10900], R14 ;  /* 0x0109000e1d007388 */ /* 0x0003e80000000400 */
[----:B------:R3:W-:Y:S04]  /*113d0*/  STS.U16 [R29+0x10a00], R16 ;  /* 0x010a00101d007388 */ /* 0x0007e80000000400 */
[----:B0-----:R-:W4:Y:S04]  /*113e0*/  LDL.LU R0, [R1+0x19e8] ;  /* 0x0019e80001007983 */ /* 0x001f280000300800 */
[----:B-1----:R-:W4:Y:S04]  /*113f0*/  LDL.LU R14, [R1+0x19e4] ;  /* 0x0019e400010e7983 */ /* 0x002f280000300800 */
[----:B---3--:R-:W3:Y:S04]  /*11400*/  LDL.LU R16, [R1+0x19e0] ;  /* 0x0019e00001107983 */ /* 0x008ee80000300800 */
[----:B------:R0:W-:Y:S04]  /*11410*/  STS.U16 [R29+0x10b00], R4 ;  /* 0x010b00041d007388 */ /* 0x0001e80000000400 */
[----:B------:R1:W-:Y:S04]  /*11420*/  STS.U16 [R29+0x12800], R17 ;  /* 0x012800111d007388 */ /* 0x0003e80000000400 */
[----:B------:R1:W-:Y:S04]  /*11430*/  STS.U16 [R29+0x12900], R15 ;  /* 0x0129000f1d007388 */ /* 0x0003e80000000400 */
[----:B0-----:R-:W3:Y:S04]  /*11440*/  LDL.LU R4, [R1+0x58] ;  /* 0x0000580001047983 */ /* 0x001ee80000300800 */
[----:B-1----:R-:W3:Y:S04]  /*11450*/  LDL.LU R17, [R1+0x54] ;  /* 0x0000540001117983 */ /* 0x002ee80000300800 */
[----:B------:R-:W3:Y:S04]  /*11460*/  LDL.LU R15, [R1+0x50] ;  /* 0x00005000010f7983 */ /* 0x000ee80000300800 */
[----:B------:R0:W-:Y:S04]  /*11470*/  STS.U16 [R29+0x12a00], R19 ;  /* 0x012a00131d007388 */ /* 0x0001e80000000400 */
[----:B------:R1:W-:Y:S04]  /*11480*/  STS.U16 [R29+0x12b00], R21 ;  /* 0x012b00151d007388 */ /* 0x0003e80000000400 */
[----:B------:R1:W-:Y:S04]  /*11490*/  STS.U16 [R29+0x14800], R23 ;  /* 0x014800171d007388 */ /* 0x0003e80000000400 */
[----:B0-----:R-:W3:Y:S04]  /*114a0*/  LDL.LU R19, [R1+0x19dc] ;  /* 0x0019dc0001137983 */ /* 0x001ee80000300800 */
[----:B-1----:R-:W3:Y:S04]  /*114b0*/  LDL.LU R21, [R1+0x19d8] ;  /* 0x0019d80001157983 */ /* 0x002ee80000300800 */
[----:B------:R-:W3:Y:S01]  /*114c0*/  LDL.LU R23, [R1+0x19d4] ;  /* 0x0019d40001177983 */ /* 0x000ee20000300800 */
[----:B------:R-:W-:-:S03]  /*114d0*/  LOP3.LUT R10, R10, 0x30, RZ, 0x3c, !PT ;  /* 0x000000300a0a7812 */ /* 0x000fc600078e3cff */
[----:B--2---:R-:W-:Y:S04]  /*114e0*/  STS.U16 [R29+0x14900], R25 ;  /* 0x014900191d007388 */ /* 0x004fe80000000400 */
[----:B------:R-:W-:Y:S04]  /*114f0*/  STS.U16 [R29+0x14a00], R27 ;  /* 0x014a001b1d007388 */ /* 0x000fe80000000400 */
[----:B----4-:R-:W-:Y:S04]  /*11500*/  STS.U16 [R29+0x14b00], R28 ;  /* 0x014b001c1d007388 */ /* 0x010fe80000000400 */
        /* <DEDUP_REMOVED lines=12> */
[----:B-1----:R-:W4:Y:S04]  /*115d0*/  LDL.LU R8, [R1+0x148] ;  /* 0x0001480001087983 */ /* 0x002f280000300800 */
[----:B------:R0:W-:Y:S04]  /*115e0*/  STS.U16 [R10+0x12f00], R6 ;  /* 0x012f00060a007388 */ /* 0x0001e80000000400 */
[----:B--2---:R-:W2:Y:S04]  /*115f0*/  LDL.LU R7, [R1+0x144] ;  /* 0x0001440001077983 */ /* 0x004ea80000300800 */
[----:B------:R1:W-:Y:S04]  /*11600*/  STS.U16 [R10+0x14c00], R5 ;  /* 0x014c00050a007388 */ /* 0x0003e80000000400 */
[----:B0-----:R-:W2:Y:S04]  /*11610*/  LDL.LU R6, [R1+0x140] ;  /* 0x0001400001067983 */ /* 0x001ea80000300800 */
[----:B------:R0:W-:Y:S04]  /*11620*/  STS.U16 [R10+0x14d00], R4 ;  /* 0x014d00040a007388 */ /* 0x0001e80000000400 */
[----:B-1----:R-:W2:Y:S04]  /*11630*/  LDL.LU R5, [R1+0xcc] ;  /* 0x0000cc0001057983 */ /* 0x002ea80000300800 */
        /* <DEDUP_REMOVED lines=9> */
[----:B------:R-:W2:Y:S01]  /*116d0*/  LDL.LU R22, [R1+0xb4] ;  /* 0x0000b40001167983 */ /* 0x000ea20000300800 */
[----:B------:R-:W-:-:S03]  /*116e0*/  LOP3.LUT R16, R24, 0x40, RZ, 0x3c, !PT ;  /* 0x0000004018107812 */ /* 0x000fc600078e3cff */
[----:B------:R-:W2:Y:S04]  /*116f0*/  LDL.LU R20, [R1+0xb0] ;  /* 0x0000b00001147983 */ /* 0x000ea80000300800 */
[----:B------:R0:W-:Y:S04]  /*11700*/  STS.U16 [R10+0x14e00], R17 ;  /* 0x014e00110a007388 */ /* 0x0001e80000000400 */
[----:B------:R-:W2:Y:S04]  /*11710*/  LDL.LU R18, [R1+0x3c] ;  /* 0x00003c0001127983 */ /* 0x000ea80000300800 */
[----:B------:R1:W-:Y:S04]  /*11720*/  STS.U16 [R10+0x14f00], R15 ;  /* 0x014f000f0a007388 */ /* 0x0003e80000000400 */
[----:B0-----:R-:W2:Y:S04]  /*11730*/  LDL.LU R17, [R1+0x38] ;  /* 0x0000380001117983 */ /* 0x001ea80000300800 */
[----:B------:R0:W-:Y:S04]  /*11740*/  STS.U16 [R10+0x16c00], R14 ;  /* 0x016c000e0a007388 */ /* 0x0001e80000000400 */
[----:B-1----:R-:W2:Y:S04]  /*11750*/  LDL.LU R15, [R1+0x34] ;  /* 0x00003400010f7983 */ /* 0x002ea80000300800 */
[----:B------:R1:W-:Y:S04]  /*11760*/  STS.U16 [R10+0x16d00], R0 ;  /* 0x016d00000a007388 */ /* 0x0003e80000000400 */
[----:B0-----:R-:W2:Y:S04]  /*11770*/  LDL.LU R14, [R1+0x44] ;  /* 0x00004400010e7983 */ /* 0x001ea80000300800 */
[----:B------:R0:W-:Y:S04]  /*11780*/  STS.U16 [R10+0x16e00], R2 ;  /* 0x016e00020a007388 */ /* 0x0001e80000000400 */
[----:B-1----:R-:W2:Y:S04]  /*11790*/  LDL.LU R0, [R1+0x48] ;  /* 0x0000480001007983 */ /* 0x002ea80000300800 */
[----:B------:R1:W-:Y:S04]  /*117a0*/  STS.U16 [R10+0x16f00], R3 ;  /* 0x016f00030a007388 */ /* 0x0003e80000000400 */
[----:B0-----:R-:W2:Y:S04]  /*117b0*/  LDL.LU R2, [R1+0x4c] ;  /* 0x00004c0001027983 */ /* 0x001ea80000300800 */
[----:B-1----:R-:W2:Y:S04]  /*117c0*/  LDL.LU R10, [R1+0x19d0] ;  /* 0x0019d000010a7983 */ /* 0x002ea80000300800 */
[----:B------:R-:W2:Y:S04]  /*117d0*/  LDL.LU R3, [R1+0xc0] ;  /* 0x0000c00001037983 */ /* 0x000ea80000300800 */
[----:B---3--:R0:W-:Y:S04]  /*117e0*/  STS.U16 [R16+0x11000], R9 ;  /* 0x0110000910007388 */ /* 0x0081e80000000400 */
[----:B----4-:R1:W-:Y:S04]  /*117f0*/  STS.U16 [R16+0x11100], R8 ;  /* 0x0111000810007388 */ /* 0x0103e80000000400 */
[----:B0-----:R-:W2:Y:S04]  /*11800*/  LDL.LU R9, [R1+0x19cc] ;  /* 0x0019cc0001097983 */ /* 0x001ea80000300800 */
[----:B-1----:R-:W4:Y:S04]  /*11810*/  LDL.LU R8, [R1+0x19c8] ;  /* 0x0019c80001087983 */ /* 0x002f280000300800 */
[----:B--2---:R0:W-:Y:S04]  /*11820*/  STS.U16 [R16+0x11200], R7 ;  /* 0x0112000710007388 */ /* 0x0041e80000000400 */
[----:B------:R1:W-:Y:S04]  /*11830*/  STS.U16 [R16+0x11300], R6 ;  /* 0x0113000610007388 */ /* 0x0003e80000000400 */
[----:B0-----:R-:W2:Y:S04]  /*11840*/  LDL.LU R7, [R1+0x19c4] ;  /* 0x0019c40001077983 */ /* 0x001ea80000300800 */
[----:B-1----:R-:W2:Y:S04]  /*11850*/  LDL.LU R6, [R1+0x19c0] ;  /* 0x0019c00001067983 */ /* 0x002ea80000300800 */
[----:B------:R0:W-:Y:S04]  /*11860*/  STS.U16 [R16+0x13000], R5 ;  /* 0x0130000510007388 */ /* 0x0001e80000000400 */
[----:B------:R1:W-:Y:S04]  /*11870*/  STS.U16 [R16+0x13100], R13 ;  /* 0x0131000d10007388 */ /* 0x0003e80000000400 */
[----:B------:R1:W-:Y:S04]  /*11880*/  STS.U16 [R16+0x13200], R4 ;  /* 0x0132000410007388 */ /* 0x0003e80000000400 */
[----:B0-----:R-:W2:Y:S04]  /*11890*/  LDL.LU R5, [R1+0x19bc] ;  /* 0x0019bc0001057983 */ /* 0x001ea80000300800 */
[----:B-1----:R-:W2:Y:S04]  /*118a0*/  LDL.LU R13, [R1+0x30] ;  /* 0x00003000010d7983 */ /* 0x002ea80000300800 */
[----:B------:R-:W2:Y:S01]  /*118b0*/  LDL.LU R4, [R1+0x19b8] ;  /* 0x0019b80001047983 */ /* 0x000ea20000300800 */
[----:B------:R-:W-:-:S03]  /*118c0*/  LOP3.LUT R24, R24, 0x50, RZ, 0x3c, !PT ;  /* 0x0000005018187812 */ /* 0x000fc600078e3cff */
[----:B------:R-:W-:Y:S04]  /*118d0*/  STS.U16 [R16+0x13300], R3 ;  /* 0x0133000310007388 */ /* 0x000fe80000000400 */
[----:B------:R-:W-:Y:S04]  /*118e0*/  STS.U16 [R16+0x15000], R2 ;  /* 0x0150000210007388 */ /* 0x000fe80000000400 */
[----:B------:R-:W-:Y:S04]  /*118f0*/  STS.U16 [R16+0x15100], R0 ;  /* 0x0151000010007388 */ /* 0x000fe80000000400 */
[----:B------:R-:W-:Y:S04]  /*11900*/  STS.U16 [R16+0x15200], R14 ;  /* 0x0152000e10007388 */ /* 0x000fe80000000400 */
[----:B------:R-:W-:Y:S04]  /*11910*/  STS.U16 [R16+0x15300], R19 ;  /* 0x0153001310007388 */ /* 0x000fe80000000400 */
[----:B--2---:R-:W-:Y:S04]  /*11920*/  STS.U16 [R16+0x17000], R4 ;  /* 0x0170000410007388 */ /* 0x004fe80000000400 */
        /* <DEDUP_REMOVED lines=14> */
[----:B------:R0:W-:Y:S04]  /*11a10*/  STS.U16 [R24+0x15500], R17 ;  /* 0x0155001118007388 */ /* 0x0001e80000000400 */
[----:B--2---:R-:W2:Y:S04]  /*11a20*/  LDL.LU R18, [R1+0x124] ;  /* 0x0001240001127983 */ /* 0x004ea80000300800 */
[----:B------:R1:W-:Y:S04]  /*11a30*/  STS.U16 [R24+0x15600], R15 ;  /* 0x0156000f18007388 */ /* 0x0003e80000000400 */
[----:B0-----:R-:W2:Y:S04]  /*11a40*/  LDL.LU R17, [R1+0x120] ;  /* 0x0001200001117983 */ /* 0x001ea80000300800 */
[----:B-1----:R-:W2:Y:S04]  /*11a50*/  LDL.LU R15, [R1+0xac] ;  /* 0x0000ac00010f7983 */ /* 0x002ea80000300800 */
[----:B------:R0:W-:Y:S04]  /*11a60*/  STS.U16 [R24+0x15700], R13 ;  /* 0x0157000d18007388 */ /* 0x0001e80000000400 */
[----:B------:R-:W2:Y:S04]  /*11a70*/  LDL.LU R7, [R1+0x28] ;  /* 0x0000280001077983 */ /* 0x000ea80000300800 */
[----:B------:R-:W2:Y:S04]  /*11a80*/  LDL.LU R6, [R1+0x24] ;  /* 0x0000240001067983 */ /* 0x000ea80000300800 */
[----:B0-----:R-:W0:Y:S04]  /*11a90*/  S2R R13, SR_TID.X ;  /* 0x00000000000d7919 */ /* 0x001e280000002100 */
[----:B------:R-:W2:Y:S04]  /*11aa0*/  LDL.LU R5, [R1+0x20] ;  /* 0x0000200001057983 */ /* 0x000ea80000300800 */
[----:B------:R-:W2:Y:S04]  /*11ab0*/  LDL.LU R3, [R1+0x11c] ;  /* 0x00011c0001037983 */ /* 0x000ea80000300800 */
[----:B------:R-:W2:Y:S04]  /*11ac0*/  LDL.LU R2, [R1+0x118] ;  /* 0x0001180001027983 */ /* 0x000ea80000300800 */
[----:B------:R-:W2:Y:S04]  /*11ad0*/  LDL.LU R14, [R1+0x114] ;  /* 0x00011400010e7983 */ /* 0x000ea80000300800 */
[----:B------:R-:W2:Y:S04]  /*11ae0*/  LDL.LU R16, [R1+0x110] ;  /* 0x0001100001107983 */ /* 0x000ea80000300800 */
[----:B------:R-:W2:Y:S01]  /*11af0*/  LDL.LU R19, [R1+0x9c] ;  /* 0x00009c0001137983 */ /* 0x000ea20000300800 */
[----:B0-----:R-:W-:-:S03]  /*11b00*/  LOP3.LUT R13, R13, 0x7f, RZ, 0xc0, !PT ;  /* 0x0000007f0d0d7812 */ /* 0x001fc600078ec0ff */
[----:B------:R-:W2:Y:S01]  /*11b10*/  LDL.LU R21, [R1+0x98] ;  /* 0x0000980001157983 */ /* 0x000ea20000300800 */
[----:B------:R-:W-:-:S03]  /*11b20*/  SHF.L.U32 R0, R13, 0x1, RZ ;  /* 0x000000010d007819 */ /* 0x000fc600000006ff */
[----:B------:R-:W2:Y:S04]  /*11b30*/  LDL.LU R23, [R1+0x94] ;  /* 0x0000940001177983 */ /* 0x000ea80000300800 */
[----:B------:R-:W2:Y:S04]  /*11b40*/  LDL.LU R25, [R1+0x90] ;  /* 0x0000900001197983 */ /* 0x000ea80000300800 */
[----:B------:R-:W2:Y:S04]  /*11b50*/  LDL.LU R27, [R1+0x1c] ;  /* 0x00001c00011b7983 */ /* 0x000ea80000300800 */
[----:B------:R-:W2:Y:S01]  /*11b60*/  LDL.LU R28, [R1+0x18] ;  /* 0x00001800011c7983 */ /* 0x000ea20000300800 */
[----:B------:R-:W-:-:S03]  /*11b70*/  LOP3.LUT R4, R0, 0x60, RZ, 0x3c, !PT ;  /* 0x0000006000047812 */ /* 0x000fc600078e3cff */
[----:B------:R-:W2:Y:S04]  /*11b80*/  LDL.LU R29, [R1+0x14] ;  /* 0x00001400011d7983 */ /* 0x000ea80000300800 */
[----:B------:R-:W2:Y:S04]  /*11b90*/  LDL.LU R13, [R1+0x10] ;  /* 0x00001000010d7983 */ /* 0x000ea80000300800 */
[----:B----4-:R0:W-:Y:S04]  /*11ba0*/  STS.U16 [R24+0x17400], R8 ;  /* 0x0174000818007388 */ /* 0x0101e80000000400 */
[----:B------:R1:W-:Y:S04]  /*11bb0*/  STS.U16 [R24+0x17500], R9 ;  /* 0x0175000918007388 */ /* 0x0003e80000000400 */
[----:B------:R4:W-:Y:S04]  /*11bc0*/  STS.U16 [R24+0x17600], R10 ;  /* 0x0176000a18007388 */ /* 0x0009e80000000400 */
[----:B0-----:R-:W2:Y:S04]  /*11bd0*/  LDL.LU R8, [R1+0x2c] ;  /* 0x00002c0001087983 */ /* 0x001ea80000300800 */
[----:B-1----:R-:W2:Y:S04]  /*11be0*/  LDL.LU R9, [R1+0xa0] ;  /* 0x0000a00001097983 */ /* 0x002ea80000300800 */
[----:B----4-:R-:W4:Y:S04]  /*11bf0*/  LDL.LU R10, [R1+0xa4] ;  /* 0x0000a400010a7983 */ /* 0x010f280000300800 */
[----:B------:R0:W-:Y:S04]  /*11c00*/  STS.U16 [R24+0x17700], R11 ;  /* 0x0177000b18007388 */ /* 0x0001e80000000400 */
[----:B0-----:R-:W4:Y:S04]  /*11c10*/  LDL.LU R24, [R1+0x19b4] ;  /* 0x0019b40001187983 */ /* 0x001f280000300800 */
[----:B------:R-:W4:Y:S04]  /*11c20*/  LDL.LU R11, [R1+0xa8] ;  /* 0x0000a800010b7983 */ /* 0x000f280000300800 */
[----:B---3--:R0:W-:Y:S04]  /*11c30*/  STS.U16 [R4+0x11800], R22 ;  /* 0x0118001604007388 */ /* 0x0081e80000000400 */
[----:B------:R1:W-:Y:S04]  /*11c40*/  STS.U16 [R4+0x11900], R20 ;  /* 0x0119001404007388 */ /* 0x0003e80000000400 */
[----:B0-----:R-:W3:Y:S04]  /*11c50*/  LDL.LU R22, [R1+0x19b0] ;  /* 0x0019b00001167983 */ /* 0x001ee80000300800 */
[----:B-1----:R-:W3:Y:S04]  /*11c60*/  LDL.LU R20, [R1+0x19ac] ;  /* 0x0019ac0001147983 */ /* 0x002ee80000300800 */
[----:B--2---:R0:W-:Y:S04]  /*11c70*/  STS.U16 [R4+0x11a00], R18 ;  /* 0x011a001204007388 */ /* 0x0041e80000000400 */
[----:B------:R1:W-:Y:S04]  /*11c80*/  STS.U16 [R4+0x11b00], R17 ;  /* 0x011b001104007388 */ /* 0x0003e80000000400 */
[----:B------:R2:W-:Y:S04]  /*11c90*/  STS.U16 [R4+0x13800], R15 ;  /* 0x0138000f04007388 */ /* 0x0005e80000000400 */
[----:B0-----:R-:W3:Y:S04]  /*11ca0*/  LDL.LU R18, [R1+0x19a8] ;  /* 0x0019a80001127983 */ /* 0x001ee80000300800 */
[----:B-1----:R-:W3:Y:S04]  /*11cb0*/  LDL.LU R17, [R1+0x19a4] ;  /* 0x0019a40001117983 */ /* 0x002ee80000300800 */
[----:B--2---:R-:W2:Y:S01]  /*11cc0*/  LDL.LU R15, [R1+0x19a0] ;  /* 0x0019a000010f7983 */ /* 0x004ea20000300800 */
[----:B------:R-:W-:-:S03]  /*11cd0*/  LOP3.LUT R0, R0, 0x70, RZ, 0x3c, !PT ;  /* 0x0000007000007812 */ /* 0x000fc600078e3cff */
[----:B----4-:R-:W-:Y:S04]  /*11ce0*/  STS.U16 [R4+0x13900], R11 ;  /* 0x0139000b04007388 */ /* 0x010fe80000000400 */
[----:B------:R-:W-:Y:S04]  /*11cf0*/  STS.U16 [R4+0x13a00], R10 ;  /* 0x013a000a04007388 */ /* 0x000fe80000000400 */
[----:B------:R-:W-:Y:S04]  /*11d00*/  STS.U16 [R4+0x13b00], R9 ;  /* 0x013b000904007388 */ /* 0x000fe80000000400 */
[----:B------:R-:W-:Y:S04]  /*11d10*/  STS.U16 [R4+0x15800], R8 ;  /* 0x0158000804007388 */ /* 0x000fe80000000400 */
[----:B------:R-:W-:Y:S04]  /*11d20*/  STS.U16 [R4+0x15900], R7 ;  /* 0x0159000704007388 */ /* 0x000fe80000000400 */
[----:B------:R-:W-:Y:S04]  /*11d30*/  STS.U16 [R4+0x15a00], R6 ;  /* 0x015a000604007388 */ /* 0x000fe80000000400 */
[----:B------:R-:W-:Y:S04]  /*11d40*/  STS.U16 [R4+0x15b00], R5 ;  /* 0x015b000504007388 */ /* 0x000fe80000000400 */
[----:B--2---:R-:W-:Y:S04]  /*11d50*/  STS.U16 [R4+0x17800], R15 ;  /* 0x0178000f04007388 */ /* 0x004fe80000000400 */
        /* <DEDUP_REMOVED lines=9> */
[----:B0-----:R-:W0:Y:S04]  /*11df0*/  S2R R21, SR_TID.X ;  /* 0x0000000000157919 */ /* 0x001e280000002100 */
[----:B------:R-:W-:Y:S04]  /*11e00*/  STS.U16 [R0+0x13e00], R23 ;  /* 0x013e001700007388 */ /* 0x000fe80000000400 */
        /* <DEDUP_REMOVED lines=8> */
[----:B------:R-:W-:Y:S01]  /*11e90*/  STS.U16 [R0+0x17f00], R12 ;  /* 0x017f000c00007388 */ /* 0x000fe20000000400 */
[C---:B0-----:R-:W-:Y:S01]  /*11ea0*/  LOP3.LUT R28, R21.reuse, 0x7, RZ, 0xc0, !PT ;  /* 0x00000007151c7812 */ /* 0x041fe200078ec0ff */
[C---:B------:R-:W-:Y:S01]  /*11eb0*/  IMAD.SHL.U32 R25, R21.reuse, 0x2, RZ ;  /* 0x0000000215197824 */ /* 0x040fe200078e00ff */
[----:B------:R-:W-:-:S03]  /*11ec0*/  LOP3.LUT R27, R21, 0x10, RZ, 0xc0, !PT ;  /* 0x00000010151b7812 */ /* 0x000fc600078ec0ff */
[----:B------:R-:W-:Y:S02]  /*11ed0*/  IMAD R2, R28, 0x90, RZ ;  /* 0x000000901c027824 */ /* 0x000fe400078e02ff */
[----:B------:R-:W-:-:S03]  /*11ee0*/  IMAD.SHL.U32 R27, R27, 0x40, RZ ;  /* 0x000000401b1b7824 */ /* 0x000fc600078e00ff */
[----:B------:R-:W-:-:S04]  /*11ef0*/  LOP3.LUT R2, R2, 0x10, R25, 0x78, !PT ;  /* 0x0000001002027812 */ /* 0x000fc800078e7819 */
[----:B------:R-:W-:Y:S01]  /*11f00*/  LOP3.LUT R2, R2, R27, RZ, 0xfc, !PT ;  /* 0x0000001b02027212 */ /* 0x000fe200078efcff */
[----:B------:R-:W-:Y:S06]  /*11f10*/  BAR.SYNC.DEFER_BLOCKING 0x0 ;  /* 0x0000000000007b1d */ /* 0x000fec0000010000 */
[----:B------:R-:W0:Y:S04]  /*11f20*/  LDSM.16.MT88.4 R12, [R2] ;  /* 0x00000000020c783b */ /* 0x000e280000004200 */
[----:B0-----:R-:W-:Y:S04]  /*11f30*/  STL.64 [R1+0x1998], R14 ;  /* 0x0019980e01007387 */ /* 0x001fe80000100a00 */
[----:B------:R-:W-:Y:S04]  /*11f40*/  STL.64 [R1+0x1990], R12 ;  /* 0x0019900c01007387 */ /* 0x000fe80000100a00 */
[----:B------:R-:W-:Y:S04]  /*11f50*/  STL [R1+0x1298], R28 ;  /* 0x0012981c01007387 */ /* 0x000fe80000100800 */
[----:B------:R-:W2:Y:S01]  /*11f60*/  LDL R20, [R1+0xd00] ;  /* 0x000d000001147983 */ /* 0x000ea20000100800 */
[----:B------:R-:W-:-:S02]  /*11f70*/  LOP3.LUT R23, R21, 0x7, RZ, 0xc0, !PT ;  /* 0x0000000715177812 */ /* 0x000fc400078ec0ff */
[----:B------:R-:W-:Y:S01]  /*11f80*/  LOP3.LUT R21, R21, 0x60, RZ, 0xc0, !PT ;  /* 0x0000006015157812 */ /* 0x000fe200078ec0ff */
[----:B------:R-:W-:Y:S01]  /*11f90*/  IMAD R29, R28, 0x90, RZ ;  /* 0x000000901c1d7824 */ /* 0x000fe200078e02ff */
[----:B------:R-:W0:Y:S02]  /*11fa0*/  LDSM.16.MT88.4 R12, [R2+0x800] ;  /* 0x00080000020c783b */ /* 0x000e240000004200 */
[----:B------:R-:W-:-:S05]  /*11fb0*/  LEA R4, R21, R23, 0x4 ;  /* 0x0000001715047211 */ /* 0x000fca00078e20ff */
[----:B------:R-:W-:Y:S01]  /*11fc0*/  IMAD.SHL.U32 R4, R4, 0x10, RZ ;  /* 0x0000001004047824 */ /* 0x000fe200078e00ff */
[----:B------:R-:W-:Y:S01]  /*11fd0*/  LOP3.LUT R29, R29, 0x10, R25, 0x78, !PT ;  /* 0x000000101d1d7812 */ /* 0x000fe200078e7819 */
[----:B------:R-:W-:-:S03]  /*11fe0*/  IMAD R0, R28, 0x90, RZ ;  /* 0x000000901c007824 */ /* 0x000fc600078e02ff */
[----:B------:R-:W-:Y:S01]  /*11ff0*/  LOP3.LUT R4, R4, 0x30, R25, 0x78, !PT ;  /* 0x0000003004047812 */ /* 0x000fe200078e7819 */
[----:B------:R-:W-:Y:S01]  /*12000*/  IMAD R3, R28, 0x90, RZ ;  /* 0x000000901c037824 */ /* 0x000fe200078e02ff */
[----:B------:R-:W-:-:S03]  /*12010*/  LOP3.LUT R29, R29, R27, RZ, 0xfc, !PT ;  /* 0x0000001b1d1d7212 */ /* 0x000fc600078efcff */
[----:B------:R-:W-:Y:S01]  /*12020*/  IMAD R4, R23, 0x400, R4 ;  /* 0x0000040017047824 */ /* 0x000fe200078e0204 */
[--C-:B------:R-:W-:Y:S02]  /*12030*/  LOP3.LUT R0, R0, 0x10, R25.reuse, 0x78, !PT ;  /* 0x0000001000007812 */ /* 0x100fe400078e7819 */
[----:B------:R-:W-:Y:S02]  /*12040*/  LOP3.LUT R29, R29, 0x40, RZ, 0x3c, !PT ;  /* 0x000000401d1d7812 */ /* 0x000fe400078e3cff */
[----:B------:R-:W-:Y:S01]  /*12050*/  LOP3.LUT R3, R3, 0x10, R25, 0x78, !PT ;  /* 0x0000001003037812 */ /* 0x000fe200078e7819 */
[----:B------:R-:W1:Y:S01]  /*12060*/  LDSM.16.M88.4 R4, [R4+0x10000] ;  /* 0x010000000404783b */ /* 0x000e620000000200 */
[-C--:B------:R-:W-:Y:S02]  /*12070*/  LOP3.LUT R0, R0, R27.reuse, RZ, 0xfc, !PT ;  /* 0x0000001b00007212 */ /* 0x080fe400078efcff */
[----:B------:R-:W-:Y:S02]  /*12080*/  LOP3.LUT R3, R3, R27, RZ, 0xfc, !PT ;  /* 0x0000001b03037212 */ /* 0x000fe400078efcff */
[----:B------:R-:W3:Y:S01]  /*12090*/  LDSM.16.MT88.4 R24, [R29] ;  /* 0x000000001d18783b */ /* 0x000ee20000004200 */
[----:B------:R-:W-:-:S05]  /*120a0*/  LOP3.LUT R0, R0, 0x20, RZ, 0x3c, !PT ;  /* 0x0000002000007812 */ /* 0x000fca00078e3cff */
[----:B------:R-:W4:Y:S01]  /*120b0*/  LDSM.16.MT88.4 R16, [R0] ;  /* 0x000000000010783b */ /* 0x000f220000004200 */
[----:B0-----:R-:W-:Y:S01]  /*120c0*/  IMAD.MOV.U32 R23, RZ, RZ, R13 ;  /* 0x000000ffff177224 */ /* 0x001fe200078e000d */
[----:B------:R-:W-:Y:S01]  /*120d0*/  MOV R21, R15 ;  /* 0x0000000f00157202 */ /* 0x000fe20000000f00 */
[----:B------:R-:W-:Y:S01]  /*120e0*/  IMAD.MOV.U32 R22, RZ, RZ, R14 ;  /* 0x000000ffff167224 */ /* 0x000fe200078e000e */
[----:B-1----:R-:W-:Y:S04]  /*120f0*/  STL [R1+0x197c], R6 ;  /* 0x00197c0601007387 */ /* 0x002fe80000100800 */
[----:B------:R-:W-:Y:S04]  /*12100*/  STL [R1+0x1978], R7 ;  /* 0x0019780701007387 */ /* 0x000fe80000100800 */
[----:B---3--:R-:W-:Y:S04]  /*12110*/  STL.64 [R1+0x1988], R26 ;  /* 0x0019881a01007387 */ /* 0x008fe80000100a00 */
[----:B------:R0:W-:Y:S02]  /*12120*/  STL.64 [R1+0x1980], R24 ;  /* 0x0019801801007387 */ /* 0x0001e40000100a00 */
[----:B0-----:R-:W-:-:S02]  /*12130*/  MOV R24, R12 ;  /* 0x0000000c00187202 */ /* 0x001fc40000000f00 */
[----:B------:R-:W0:Y:S01]  /*12140*/  LDSM.16.MT88.4 R12, [R0+0x800] ;  /* 0x00080000000c783b */ /* 0x000e220000004200 */
[----:B----4-:R-:W-:Y:S01]  /*12150*/  HMMA.16816.F32.BF16 R16, R16, R4, RZ ;  /* 0x000000041010723c */ /* 0x010fe200000418ff */
[----:B0-----:R-:W-:Y:S02]  /*12160*/  IMAD.MOV.U32 R6, RZ, RZ, R14 ;  /* 0x000000ffff067224 */ /* 0x001fe400078e000e */
[----:B------:R0:W-:Y:S01]  /*12170*/  STL.64 [R1+0x30], R12 ;  /* 0x0000300c01007387 */ /* 0x0001e20000100a00 */
[----:B------:R-:W-:-:S03]  /*12180*/  IMAD.MOV.U32 R7, RZ, RZ, R15 ;  /* 0x000000ffff077224 */ /* 0x000fc600078e000f */
[----:B------:R-:W3:Y:S04]  /*12190*/  LDL.LU.64 R14, [R1+0x1998] ;  /* 0x00199800010e7983 */ /* 0x000ee80000300a00 */
[----:B0-----:R-:W3:Y:S11]  /*121a0*/  LDL.LU.64 R12, [R1+0x1990] ;  /* 0x00199000010c7983 */ /* 0x001ef60000300a00 */
[----:B------:R-:W-:Y:S01]  /*121b0*/  @!UPT UIADD3 URZ, URZ, URZ, URZ ;  /* 0x0000003f3f3ff290 */ /* 0x000fe2000fffe03f */
[----:B------:R-:W-:Y:S04]  /*121c0*/  STL.64 [R1+0x1970], R18 ;  /* 0x0019701201007387 */ /* 0x000fe80000100a00 */
[----:B------:R0:W-:Y:S02]  /*121d0*/  STL.64 [R1+0x1968], R16 ;  /* 0x0019681001007387 */ /* 0x0001e40000100a00 */
[----:B0-----:R-:W-:Y:S02]  /*121e0*/  MOV R16, R24 ;  /* 0x0000001800107202 */ /* 0x001fe40000000f00 */
[----:B------:R-:W0:Y:S01]  /*121f0*/  LDSM.16.MT88.4 R24, [R29+0x800] ;  /* 0x000800001d18783b */ /* 0x000e220000004200 */
[----:B------:R-:W-:Y:S01]  /*12200*/  LOP3.LUT R3, R3, 0x60, RZ, 0x3c, !PT ;  /* 0x0000006003037812 */ /* 0x000fe200078e3cff */
[----:B------:R-:W-:Y:S01]  /*12210*/  IMAD.MOV.U32 R17, RZ, RZ, R23 ;  /* 0x000000ffff117224 */ /* 0x000fe200078e0017 */
[----:B------:R-:W-:Y:S01]  /*12220*/  MOV R19, R21 ;  /* 0x0000001500137202 */ /* 0x000fe20000000f00 */
[----:B------:R-:W-:-:S02]  /*12230*/  IMAD.MOV.U32 R18, RZ, RZ, R22 ;  /* 0x000000ffff127224 */ /* 0x000fc400078e0016 */
[----:B------:R-:W-:Y:S04]  /*12240*/  LDSM.16.MT88.4 R8, [R3] ;  /* 0x000000000308783b */ /* 0x000fe80000004200 */
[----:B0-----:R-:W-:Y:S04]  /*12250*/  STL.64 [R1+0x10], R24 ;  /* 0x0000101801007387 */ /* 0x001fe80000100a00 */
[----:B------:R-:W-:Y:S04]  /*12260*/  STL.64 [R1+0x18], R26 ;  /* 0x0000181a01007387 */ /* 0x000fe80000100a00 */
[----:B------:R-:W0:Y:S04]  /*12270*/  LDSM.16.MT88.4 R24, [R3+0x800] ;  /* 0x000800000318783b */ /* 0x000e280000004200 */
[----:B0-----:R-:W-:Y:S04]  /*12280*/  STL.64 [R1+0x20], R24 ;  /* 0x0000201801007387 */ /* 0x001fe80000100a00 */
[----:B------:R-:W-:Y:S04]  /*12290*/  STL.64 [R1+0x28], R26 ;  /* 0x0000281a01007387 */ /* 0x000fe80000100a00 */
[----:B------:R-:W0:Y:S04]  /*122a0*/  LDSM.16.MT88.4 R24, [R2+0x1000] ;  /* 0x001000000218783b */ /* 0x000e280000004200 */
[----:B--2---:R-:W1:Y:S04]  /*122b0*/  LDSM.16.M88.4 R20, [R20+0x10000] ;  /* 0x010000001414783b */ /* 0x004e680000000200 */
[----:B0-----:R-:W-:Y:S01]  /*122c0*/  STL.64 [R1+0x40], R24 ;  /* 0x0000401801007387 */ /* 0x001fe20000100a00 */
[----:B------:R-:W-:-:S03]  /*122d0*/  IMAD.MOV.U32 R28, RZ, RZ, R27 ;  /* 0x000000ffff1c7224 */ /* 0x000fc600078e001b */
[----:B------:R-:W-:Y:S04]  /*122e0*/  STL [R1+0x48], R26 ;  /* 0x0000481a01007387 */ /* 0x000fe80000100800 */
[----:B------:R-:W0:Y:S04]  /*122f0*/  LDSM.16.MT88.4 R24, [R0+0x1000] ;  /* 0x001000000018783b */ /* 0x000e280000004200 */
[----:B-1----:R-:W-:Y:S04]  /*12300*/  STL [R1+0x1904], R22 ;  /* 0x0019041601007387 */ /* 0x002fe80000100800 */
[----:B------:R-:W-:Y:S04]  /*12310*/  STL [R1+0x1900], R23 ;  /* 0x0019001701007387 */ /* 0x000fe80000100800 */
[----:B0-----:R-:W-:Y:S04]  /*12320*/  STL.64 [R1+0x60], R24 ;  /* 0x0000601801007387 */ /* 0x001fe80000100a00 */
[----:B------:R0:W-:Y:S04]  /*12330*/  STL.64 [R1+0x68], R26 ;  /* 0x0000681a01007387 */ /* 0x0001e80000100a00 */
[----:B0-----:R-:W2:Y:S04]  /*12340*/  LDL.LU.64 R26, [R1+0x1988] ;  /* 0x00198800011a7983 */ /* 0x001ea80000300a00 */
[----:B------:R-:W2:Y:S02]  /*12350*/  LDL.LU.64 R24, [R1+0x1980] ;  /* 0x0019800001187983 */ /* 0x000ea40000300a00 */
[-C--:B--2---:R-:W-:Y:S11]  /*12360*/  HMMA.16816.F32.BF16 R24, R24, R4.reuse, RZ ;  /* 0x000000041818723c */ /* 0x084ff600000418ff */
[----:B------:R-:W-:Y:S11]  /*12370*/  @!UPT UIADD3 URZ, URZ, URZ, URZ ;  /* 0x0000003f3f3ff290 */ /* 0x000ff6000fffe03f */
[----:B------:R-:W-:Y:S01]  /*12380*/  @!UPT UIADD3 URZ, URZ, URZ, URZ ;  /* 0x0000003f3f3ff290 */ /* 0x000fe2000fffe03f */
[----:B------:R0:W-:Y:S04]  /*12390*/  STL.64 [R1+0x1960], R26 ;  /* 0x0019601a01007387 */ /* 0x0001e80000100a00 */
[----:B------:R1:W-:Y:S01]  /*123a0*/  STL.64 [R1+0x1958], R24 ;  /* 0x0019581801007387 */ /* 0x0003e20000100a00 */
[----:B0-----:R-:W-:Y:S01]  /*123b0*/  IMAD.MOV.U32 R26, RZ, RZ, R6 ;  /* 0x000000ffff1a7224 */ /* 0x001fe200078e0006 */
[----:B------:R-:W-:Y:S02]  /*123c0*/  MOV R27, R7 ;  /* 0x00000007001b7202 */ /* 0x000fe40000000f00 */
[----:B-1----:R-:W2:Y:S04]  /*123d0*/  LDL.LU R24, [R1+0x30] ;  /* 0x0000300001187983 */ /* 0x002ea80000300800 */
[----:B------:R-:W2:Y:S04]  /*123e0*/  LDL.LU R25, [R1+0x34] ;  /* 0x0000340001197983 */ /* 0x000ea80000300800 */
[----:B------:R-:W4:Y:S04]  /*123f0*/  LDL.LU R6, [R1+0x197c] ;  /* 0x00197c0001067983 */ /* 0x000f280000300800 */
[----:B------:R-:W4:Y:S01]  /*12400*/  LDL.LU R7, [R1+0x1978] ;  /* 0x0019780001077983 */ /* 0x000f220000300800 */
[-C--:B------:R-:W-:Y:S08]  /*12410*/  HMMA.16816.F32.BF16 R8, R8, R4.reuse, RZ ;  /* 0x000000040808723c */ /* 0x080ff000000418ff */
[----:B---3--:R-:W-:Y:S11]  /*12420*/  HMMA.16816.F32.BF16 R12, R12, R4, RZ ;  /* 0x000000040c0c723c */ /* 0x008ff600000418ff */
[----:B------:R-:W-:Y:S04]  /*12430*/  @!UPT UIADD3 URZ, URZ, URZ, URZ ;  /* 0x0000003f3f3ff290 */ /* 0x000fe8000fffe03f */
[----:B------:R-:W-:Y:S04]  /*12440*/  STL.64 [R1+0x1950], R10 ;  /* 0x0019500a01007387 */ /* 0x000fe80000100a00 */
[----:B------:R0:W-:Y:S04]  /*12450*/  STL.64 [R1+0x1948], R8 ;  /* 0x0019480801007387 */ /* 0x0001e80000100a00 */
[----:B0-----:R-:W3:Y:S04]  /*12460*/  LDL.LU R8, [R1+0x10] ;  /* 0x0000100001087983 */ /* 0x001ee80000300800 */
[----:B------:R-:W3:Y:S04]  /*12470*/  LDL.LU R9, [R1+0x14] ;  /* 0x0000140001097983 */ /* 0x000ee80000300800 */
[----:B------:R-:W3:Y:S04]  /*12480*/  LDL.LU R10, [R1+0x18] ;  /* 0x00001800010a7983 */ /* 0x000ee80000300800 */
[----:B------:R-:W3:Y:S01]  /*12490*/  LDL.LU R11, [R1+0x1c] ;  /* 0x00001c00010b7983 */ /* 0x000ee20000300800 */
[-C--:B----4-:R-:W-:Y:S03]  /*124a0*/  HMMA.16816.F32.BF16 R12, R16, R6.reuse, R12 ;  /* 0x00000006100c723c */ /* 0x090fe6000004180c */
[----:B------:R-:W2:Y:S04]  /*124b0*/  LDL.LU.64 R18, [R1+0x1970] ;  /* 0x0019700001127983 */ /* 0x000ea80000300a00 */
[----:B------:R-:W2:Y:S11]  /*124c0*/  LDL.LU.64 R16, [R1+0x1968] ;  /* 0x0019680001107983 */ /* 0x000eb60000300a00 */
[----:B------:R-:W-:Y:S05]  /*124d0*/  @!UPT UIADD3 URZ, URZ, URZ, URZ ;  /* 0x0000003f3f3ff290 */ /* 0x000fea000fffe03f */
[----:B------:R-:W-:Y:S04]  /*124e0*/  STL.64 [R1+0x1940], R14 ;  /* 0x0019400e01007387 */ /* 0x000fe80000100a00 */
[----:B------:R0:W-:Y:S04]  /*124f0*/  STL.64 [R1+0x1938], R12 ;  /* 0x0019380c01007387 */ /* 0x0001e80000100a00 */
[----:B0-----:R-:W4:Y:S04]  /*12500*/  LDL.LU R12, [R1+0x20] ;  /* 0x00002000010c7983 */ /* 0x001f280000300800 */
[----:B------:R-:W4:Y:S04]  /*12510*/  LDL.LU R13, [R1+0x24] ;  /* 0x00002400010d7983 */ /* 0x000f280000300800 */
[----:B------:R-:W4:Y:S04]  /*12520*/  LDL.LU R14, [R1+0x28] ;  /* 0x00002800010e7983 */ /* 0x000f280000300800 */
[----:B------:R-:W4:Y:S01]  /*12530*/  LDL.LU R15, [R1+0x2c] ;  /* 0x00002c00010f7983 */ /* 0x000f220000300800 */
[----:B--2---:R-:W-:Y:S03]  /*12540*/  HMMA.16816.F32.BF16 R16, R24, R6, R16 ;  /* 0x000000061810723c */ /* 0x004fe60000041810 */
[----:B------:R-:W0:Y:S11]  /*12550*/  LDSM.16.MT88.4 R24, [R29+0x1000] ;  /* 0x001000001d18783b */ /* 0x000e360000004200 */
[----:B------:R-:W-:Y:S09]  /*12560*/  @!UPT UIADD3 URZ, URZ, URZ, URZ ;  /* 0x0000003f3f3ff290 */ /* 0x000ff2000fffe03f */
[----:B------:R-:W-:Y:S04]  /*12570*/  STL.64 [R1+0x1930], R18 ;  /* 0x0019301201007387 */ /* 0x000fe80000100a00 */
[----:B------:R1:W-:Y:S04]  /*12580*/  STL.64 [R1+0x1928], R16 ;  /* 0x0019281001007387 */ /* 0x0003e80000100a00 */
[----:B-1----:R-:W2:Y:S04]  /*12590*/  LDL.LU R16, [R1+0x40] ;  /* 0x0000400001107983 */ /* 0x002ea80000300800 */
[----:B------:R-:W2:Y:S04]  /*125a0*/  LDL.LU R17, [R1+0x44] ;  /* 0x0000440001117983 */ /* 0x000ea80000300800 */
[----:B------:R-:W2:Y:S04]  /*125b0*/  LDL.LU R18, [R1+0x48] ;  /* 0x0000480001127983 */ /* 0x000ea80000300800 */
[----:B0-----:R-:W-:Y:S04]  /*125c0*/  STL.64 [R1+0x50], R24 ;  /* 0x0000501801007387 */ /* 0x001fe80000100a00 */
[----:B------:R-:W-:Y:S04]  /*125d0*/  STL.64 [R1+0x58], R26 ;  /* 0x0000581a01007387 */ /* 0x000fe80000100a00 */
[----:B------:R-:W0:Y:S04]  /*125e0*/  LDSM.16.MT88.4 R24, [R3+0x1000] ;  /* 0x001000000318783b */ /* 0x000e280000004200 */
[----:B0-----:R-:W-:Y:S01]  /*125f0*/  STL.64 [R1+0x70], R24 ;  /* 0x0000701801007387 */ /* 0x001fe20000100a00 */
[----:B------:R-:W-:-:S03]  /*12600*/  IMAD.MOV.U32 R4, RZ, RZ, R27 ;  /* 0x000000ffff047224 */ /* 0x000fc600078e001b */
[----:B------:R-:W-:Y:S04]  /*12610*/  STL [R1+0x78], R26 ;  /* 0x0000781a01007387 */ /* 0x000fe80000100800 */
[----:B------:R-:W0:Y:S01]  /*12620*/  LDSM.16.MT88.4 R24, [R2+0x1800] ;  /* 0x001800000218783b */ /* 0x000e220000004200 */
[----:B------:R-:W-:-:S03]  /*12630*/  IMAD.MOV.U32 R19, RZ, RZ, R28 ;  /* 0x000000ffff137224 */ /* 0x000fc600078e001c */
[----:B0-----:R-:W-:Y:S01]  /*12640*/  STL [R1+0x80], R24 ;  /* 0x0000801801007387 */ /* 0x001fe20000100800 */
[----:B------:R-:W-:Y:S01]  /*12650*/  MOV R28, R25 ;  /* 0x00000019001c7202 */ /* 0x000fe20000000f00 */
[----:B------:R-:W-:Y:S02]  /*12660*/  IMAD.MOV.U32 R5, RZ, RZ, R26 ;  /* 0x000000ffff057224 */ /* 0x000fe400078e001a */
[----:B------:R-:W-:Y:S04]  /*12670*/  STL [R1+0x8c], R27 ;  /* 0x00008c1b01007387 */ /* 0x000fe80000100800 */
[----:B------:R-:W0:Y:S02]  /*12680*/  LDSM.16.MT88.4 R24, [R0+0x1800] ;  /* 0x001800000018783b */ /* 0x000e240000004200 */
[----:B0-----:R-:W-:-:S02]  /*12690*/  IMAD.MOV.U32 R22, RZ, RZ, R26 ;  /* 0x000000ffff167224 */ /* 0x001fc400078e001a */
[----:B------:R0:W-:Y:S01]  /*126a0*/  STL.64 [R1+0x90], R24 ;  /* 0x0000901801007387 */ /* 0x0001e20000100a00 */
[----:B------:R-:W-:-:S03]  /*126b0*/  MOV R23, R27 ;  /* 0x0000001b00177202 */ /* 0x000fc60000000f00 */
[----:B------:R-:W3:Y:S04]  /*126c0*/  LDL.LU.64 R26, [R1+0x1960] ;  /* 0x00196000011a7983 */ /* 0x000ee80000300a00 */
[----:B0-----:R-:W3:Y:S02]  /*126d0*/  LDL.LU.64 R24, [R1+0x1958] ;  /* 0x0019580001187983 */ /* 0x001ee40000300a00 */
[-C--:B---3--:R-:W-:Y:S02]  /*126e0*/  HMMA.16816.F32.BF16 R24, R8, R6.reuse, R24 ;  /* 0x000000060818723c */ /* 0x088fe40000041818 */
[----:B------:R-:W4:Y:S04]  /*126f0*/  LDL.LU.64 R10, [R1+0x1950] ;  /* 0x00195000010a7983 */ /* 0x000f280000300a00 */
[----:B------:R-:W4:Y:S11]  /*12700*/  LDL.LU.64 R8, [R1+0x1948] ;  /* 0x0019480001087983 */ /* 0x000f360000300a00 */
[----:B------:R-:W-:Y:S06]  /*12710*/  @!UPT UIADD3 URZ, URZ, URZ, URZ ;  /* 0x0000003f3f3ff290 */ /* 0x000fec000fffe03f */
[----:B------:R-:W-:Y:S04]  /*12720*/  STL.64 [R1+0x1920], R26 ;  /* 0x0019201a01007387 */ /* 0x000fe80000100a00 */
[----:B------:R0:W-:Y:S04]  /*12730*/  STL.64 [R1+0x1918], R24 ;  /* 0x0019181801007387 */ /* 0x0001e80000100a00 */
[----:B0-----:R-:W3:Y:S04]  /*12740*/  LDL.LU R24, [R1+0x60] ;  /* 0x0000600001187983 */ /* 0x001ee80000300800 */
[----:B------:R-:W3:Y:S04]  /*12750*/  LDL.LU R25, [R1+0x64] ;  /* 0x0000640001197983 */ /* 0x000ee80000300800 */
[----:B------:R-:W3:Y:S04]  /*12760*/  LDL.LU R26, [R1+0x68] ;  /* 0x00006800011a7983 */ /* 0x000ee80000300800 */
[----:B------:R-:W3:Y:S01]  /*12770*/  LDL.LU R27, [R1+0x6c] ;  /* 0x00006c00011b7983 */ /* 0x000ee20000300800 */
[----:B----4-:R-:W-:Y:S03]  /*12780*/  HMMA.16816.F32.BF16 R8, R12, R6, R8 ;  /* 0x000000060c08723c */ /* 0x010fe60000041808 */
        /* <DEDUP_REMOVED lines=10> */
[----:B------:R-:W3:Y:S04]  /*12830*/  LDL.LU.64 R18, [R1+0x1930] ;  /* 0x0019300001127983 */ /* 0x000ee80000300a00 */
[----:B------:R-:W3:Y:S11]  /*12840*/  LDL.LU.64 R16, [R1+0x1928] ;  /* 0x0019280001107983 */ /* 0x000ef60000300a00 */
[----:B------:R-:W-:Y:S05]  /*12850*/  @!UPT UIADD3 URZ, URZ, URZ, URZ ;  /* 0x0000003f3f3ff290 */ /* 0x000fea000fffe03f */
[----:B------:R-:W-:Y:S04]  /*12860*/  STL.64 [R1+0x18f8], R14 ;  /* 0x0018f80e01007387 */ /* 0x000fe80000100a00 */
[----:B------:R0:W-:Y:S04]  /*12870*/  STL.64 [R1+0x18f0], R12 ;  /* 0x0018f00c01007387 */ /* 0x0001e80000100a00 */
[----:B0-----:R-:W2:Y:S04]  /*12880*/  LDL.LU R12, [R1+0x70] ;  /* 0x00007000010c7983 */ /* 0x001ea80000300800 */
[----:B------:R-:W2:Y:S04]  /*12890*/  LDL.LU R13, [R1+0x74] ;  /* 0x00007400010d7983 */ /* 0x000ea80000300800 */
[----:B------:R-:W2:Y:S01]  /*128a0*/  LDL.LU R14, [R1+0x78] ;  /* 0x00007800010e7983 */ /* 0x000ea20000300800 */
[----:B------:R-:W-:-:S03]  /*128b0*/  IMAD.MOV.U32 R15, RZ, RZ, R4 ;  /* 0x000000ffff0f7224 */ /* 0x000fc600078e0004 */
[----:B------:R-:W0:Y:S01]  /*128c0*/  S2R R4, SR_TID.X ;  /* 0x0000000000047919 */ /* 0x000e220000002100 */
[----:B---3--:R-:W-:Y:S03]  /*128d0*/  HMMA.16816.F32.BF16 R16, R24, R20, R16 ;  /* 0x000000141810723c */ /* 0x008fe60000041810 */
[----:B------:R-:W1:Y:S11]  /*128e0*/  LDSM.16.MT88.4 R24, [R29+0x1800] ;  /* 0x001800001d18783b */ /* 0x000e760000004200 */
[----:B------:R-:W-:Y:S09]  /*128f0*/  @!UPT UIADD3 URZ, URZ, URZ, URZ ;  /* 0x0000003f3f3ff290 */ /* 0x000ff2000fffe03f */
[----:B------:R-:W-:Y:S04]  /*12900*/  STL.64 [R1+0x18e8], R18 ;  /* 0x0018e81201007387 */ /* 0x000fe80000100a00 */
[----:B------:R3:W-:Y:S04]  /*12910*/  STL.64 [R1+0x18e0], R16 ;  /* 0x0018e01001007387 */ /* 0x0007e80000100a00 */
[----:B---3--:R-:W3:Y:S04]  /*12920*/  LDL.LU R16, [R1+0x80] ;  /* 0x0000800001107983 */ /* 0x008ee80000300800 */
[----:B------:R-:W3:Y:S04]  /*12930*/  LDL.LU R19, [R1+0x8c] ;  /* 0x00008c0001137983 */ /* 0x000ee80000300800 */
[----:B-1----:R-:W-:Y:S04]  /*12940*/  STL.64 [R1], R24 ;  /* 0x0000001801007387 */ /* 0x002fe80000100a00 */
[----:B------:R-:W-:Y:S04]  /*12950*/  STL.64 [R1+0x8], R26 ;  /* 0x0000081a01007387 */ /* 0x000fe80000100a00 */
[----:B------:R-:W1:Y:S01]  /*12960*/  LDSM.16.MT88.4 R24, [R3+0x1800] ;  /* 0x001800000318783b */ /* 0x000e620000004200 */
[----:B------:R-:W-:Y:S01]  /*12970*/  IMAD.MOV.U32 R17, RZ, RZ, R28 ;  /* 0x000000ffff117224 */ /* 0x000fe200078e001c */
[----:B------:R-:W-:-:S02]  /*12980*/  MOV R18, R5 ;  /* 0x0000000500127202 */ /* 0x000fc40000000f00 */
[C---:B0-----:R-:W-:Y:S02]  /*12990*/  LOP3.LUT R28, R4.reuse, 0x7, RZ, 0xc0, !PT ;  /* 0x00000007041c7812 */ /* 0x041fe400078ec0ff */
[C---:B------:R-:W-:Y:S01]  /*129a0*/  LOP3.LUT R5, R4.reuse, 0x60, RZ, 0xc0, !PT ;  /* 0x0000006004057812 */ /* 0x040fe200078ec0ff */
[----:B------:R-:W-:-:S04]  /*129b0*/  IMAD.SHL.U32 R4, R4, 0x2, RZ ;  /* 0x0000000204047824 */ /* 0x000fc800078e00ff */
[----:B------:R-:W-:Y:S01]  /*129c0*/  IMAD R5, R5, 0x10, R28 ;  /* 0x0000001005057824 */ /* 0x000fe200078e021c */
[----:B-1----:R-:W-:Y:S04]  /*129d0*/  STL.64 [R1+0x10], R24 ;  /* 0x0000101801007387 */ /* 0x002fe80000100a00 */
[----:B------:R-:W-:Y:S04]  /*129e0*/  STL.64 [R1+0x18], R26 ;  /* 0x0000181a01007387 */ /* 0x000fe80000100a00 */
[----:B------:R-:W0:Y:S01]  /*129f0*/  LDSM.16.MT88.4 R24, [R2+0x2000] ;  /* 0x002000000218783b */ /* 0x000e220000004200 */
[----:B------:R-:W-:-:S04]  /*12a00*/  SHF.L.U32 R5, R5, 0x4, RZ ;  /* 0x0000000405057819 */ /* 0x000fc800000006ff */
[----:B------:R-:W-:-:S05]  /*12a10*/  LOP3.LUT R5, R5, 0x30, R4, 0x78, !PT ;  /* 0x0000003005057812 */ /* 0x000fca00078e7804 */
[----:B------:R-:W-:-:S06]  /*12a20*/  IMAD R5, R28, 0x400, R5 ;  /* 0x000004001c057824 */ /* 0x000fcc00078e0205 */
[----:B------:R-:W1:Y:S04]  /*12a30*/  LDSM.16.M88.4 R4, [R5+0x10080] ;  /* 0x010080000504783b */ /* 0x000e680000000200 */
        /* <DEDUP_REMOVED lines=8> */
[----:B0-----:R-:W4:Y:S04]  /*12ac0*/  LDL.LU.64 R26, [R1+0x1920] ;  /* 0x00192000011a7983 */ /* 0x001f280000300a00 */
[----:B------:R-:W4:Y:S02]  /*12ad0*/  LDL.LU.64 R24, [R1+0x1918] ;  /* 0x0019180001187983 */ /* 0x000f240000300a00 */
[-C--:B----4-:R-:W-:Y:S02]  /*12ae0*/  HMMA.16816.F32.BF16 R24, R8, R20.reuse, R24 ;  /* 0x000000140818723c */ /* 0x090fe40000041818 */
[----:B------:R-:W2:Y:S04]  /*12af0*/  LDL.LU.64 R10, [R1+0x1910] ;  /* 0x00191000010a7983 */ /* 0x000ea80000300a00 */
[----:B------:R-:W2:Y:S11]  /*12b00*/  LDL.LU.64 R8, [R1+0x1908] ;  /* 0x0019080001087983 */ /* 0x000eb60000300a00 */
[----:B------:R-:W-:Y:S06]  /*12b10*/  @!UPT UIADD3 URZ, URZ, URZ, URZ ;  /* 0x0000003f3f3ff290 */ /* 0x000fec000fffe03f */
[----:B------:R0:W-:Y:S04]  /*12b20*/  STL.64 [R1+0x18d8], R26 ;  /* 0x0018d81a01007387 */ /* 0x0001e80000100a00 */
[----:B------:R1:W-:Y:S01]  /*12b30*/  STL.64 [R1+0x18d0], R24 ;  /* 0x0018d01801007387 */ /* 0x0003e20000100a00 */
[----:B0-----:R-:W-:Y:S01]  /*12b40*/  MOV R26, R22 ;  /* 0x00000016001a7202 */ /* 0x001fe20000000f00 */
[----:B------:R-:W-:Y:S02]  /*12b50*/  IMAD.MOV.U32 R27, RZ, RZ, R23 ;  /* 0x000000ffff1b7224 */ /* 0x000fe400078e0017 */
[----:B-1----:R-:W4:Y:S04]  /*12b60*/  LDL.LU R24, [R1+0x90] ;  /* 0x0000900001187983 */ /* 0x002f280000300800 */
[----:B------:R-:W4:Y:S04]  /*12b70*/  LDL.LU R25, [R1+0x94] ;  /* 0x0000940001197983 */ /* 0x000f280000300800 */
[----:B------:R-:W3:Y:S04]  /*12b80*/  LDL.LU R22, [R1+0x1904] ;  /* 0x0019040001167983 */ /* 0x000ee80000300800 */
[----:B------:R-:W3:Y:S01]  /*12b90*/  LDL.LU R23, [R1+0x1900] ;  /* 0x0019000001177983 */ /* 0x000ee20000300800 */
[----:B--2---:R-:W-:Y:S03]  /*12ba0*/  HMMA.16816.F32.BF16 R8, R12, R20, R8 ;  /* 0x000000140c08723c */ /* 0x004fe60000041808 */
[----:B------:R-:W3:Y:S04]  /*12bb0*/  LDL.LU.64 R14, [R1+0x18f8] ;  /* 0x0018f800010e7983 */ /* 0x000ee80000300a00 */
[----:B------:R-:W3:Y:S11]  /*12bc0*/  LDL.LU.64 R12, [R1+0x18f0] ;  /* 0x0018f000010c7983 */ /* 0x000ef60000300a00 */
[----:B------:R-:W-:Y:S05]  /*12bd0*/  @!UPT UIADD3 URZ, URZ, URZ, URZ ;  /* 0x0000003f3f3ff290 */ /* 0x000fea000fffe03f */
[----:B------:R-:W-:Y:S04]  /*12be0*/  STL.64 [R1+0x18c8], R10 ;  /* 0x0018c80a01007387 */ /* 0x000fe80000100a00 */
[----:B------:R0:W-:Y:S04]  /*12bf0*/  STL.64 [R1+0x18c0], R8 ;  /* 0x0018c00801007387 */ /* 0x0001e80000100a00 */
[----:B0-----:R-:W2:Y:S04]  /*12c00*/  LDL.LU R8, [R1] ;  /* 0x0000000001087983 */ /* 0x001ea80000300800 */
[----:B------:R-:W2:Y:S04]  /*12c10*/  LDL.LU R9, [R1+0x4] ;  /* 0x0000040001097983 */ /* 0x000ea80000300800 */
[----:B------:R-:W2:Y:S04]  /*12c20*/  LDL.LU R10, [R1+0x8] ;  /* 0x00000800010a7983 */ /* 0x000ea80000300800 */
[----:B------:R-:W2:Y:S01]  /*12c30*/  LDL.LU R11, [R1+0xc] ;  /* 0x00000c00010b7983 */ /* 0x000ea20000300800 */
[-C--:B---3--:R-:W-:Y:S03]  /*12c40*/  HMMA.16816.F32.BF16 R12, R16, R22.reuse, R12 ;  /* 0x00000016100c723c */ /* 0x088fe6000004180c */
[----:B------:R-:W4:Y:S04]  /*12c50*/  LDL.LU.64 R18, [R1+0x18e8] ;  /* 0x0018e80001127983 */ /* 0x000f280000300a00 */
[----:B------:R-:W4:Y:S11]  /*12c60*/  LDL.LU.64 R16, [R1+0x18e0] ;  /* 0x0018e00001107983 */ /* 0x000f360000300a00 */
[----:B------:R-:W-:Y:S05]  /*12c70*/  @!UPT UIADD3 URZ, URZ, URZ, URZ ;  /* 0x0000003f3f3ff290 */ /* 0x000fea000fffe03f */
[----:B------:R-:W-:Y:S04]  /*12c80*/  STL.64 [R1+0x18b8], R14 ;  /* 0x0018b80e01007387 */ /* 0x000fe80000100a00 */
[----:B------:R0:W-:Y:S04]  /*12c90*/  STL.64 [R1+0x18b0], R12 ;  /* 0x0018b00c01007387 */ /* 0x0001e80000100a00 */
[----:B0-----:R-:W3:Y:S04]  /*12ca0*/  LDL.LU R12, [R1+0x10] ;  /* 0x00001000010c7983 */ /* 0x001ee80000300800 */
[----:B------:R-:W3:Y:S04]  /*12cb0*/  LDL.LU R13, [R1+0x14] ;  /* 0x00001400010d7983 */ /* 0x000ee80000300800 */
[----:B------:R-:W3:Y:S04]  /*12cc0*/  LDL.LU R14, [R1+0x18] ;  /* 0x00001800010e7983 */ /* 0x000ee80000300800 */
[----:B------:R-:W3:Y:S01]  /*12cd0*/  LDL.LU R15, [R1+0x1c] ;  /* 0x00001c00010f7983 */ /* 0x000ee20000300800 */
[----:B----4-:R-:W-:Y:S03]  /*12ce0*/  HMMA.16816.F32.BF16 R16, R24, R22, R16 ;  /* 0x000000161810723c */ /* 0x010fe60000041810 */
[----:B------:R-:W0:Y:S11]  /*12cf0*/  LDSM.16.MT88.4 R24, [R29+0x2000] ;  /* 0x002000001d18783b */ /* 0x000e360000004200 */
[----:B------:R-:W-:Y:S09]  /*12d00*/  @!UPT UIADD3 URZ, URZ, URZ, URZ ;  /* 0x0000003f3f3ff290 */ /* 0x000ff2000fffe03f */
[----:B------:R-:W-:Y:S04]  /*12d10*/  STL.64 [R1+0x18a8], R18 ;  /* 0x0018a81201007387 */ /* 0x000fe80000100a00 */
[----:B------:R1:W-:Y:S04]  /*12d20*/  STL.64 [R1+0x18a0], R16 ;  /* 0x0018a01001007387 */ /* 0x0003e80000100a00 */
[----:B-1----:R-:W4:Y:S04]  /*12d30*/  LDL.LU R16, [R1+0x20] ;  /* 0x0000200001107983 */ /* 0x002f280000300800 */
[----:B------:R-:W4:Y:S04]  /*12d40*/  LDL.LU R17, [R1+0x24] ;  /* 0x0000240001117983 */ /* 0x000f280000300800 */
[----:B------:R-:W4:Y:S04]  /*12d50*/  LDL.LU R18, [R1+0x28] ;  /* 0x0000280001127983 */ /* 0x000f280000300800 */
[----:B0-----:R-:W-:Y:S04]  /*12d60*/  STL.64 [R1+0x40], R24 ;  /* 0x0000401801007387 */ /* 0x001fe80000100a00 */
[----:B------:R-:W-:Y:S04]  /*12d70*/  STL.64 [R1+0x48], R26 ;  /* 0x0000481a01007387 */ /* 0x000fe80000100a00 */
[----:B------:R-:W0:Y:S04]  /*12d80*/  LDSM.16.MT88.4 R24, [R3+0x2000] ;  /* 0x002000000318783b */ /* 0x000e280000004200 */
[----:B0-----:R-:W-:Y:S04]  /*12d90*/  STL.64 [R1+0x50], R24 ;  /* 0x0000501801007387 */ /* 0x001fe80000100a00 */
[----:B------:R-:W-:Y:S04]  /*12da0*/  STL.64 [R1+0x58], R26 ;  /* 0x0000581a01007387 */ /* 0x000fe80000100a00 */
[----:B------:R-:W0:Y:S01]  /*12db0*/  LDSM.16.MT88.4 R24, [R2+0x2800] ;  /* 0x002800000218783b */ /* 0x000e220000004200 */
[----:B------:R-:W-:-:S03]  /*12dc0*/  IMAD.MOV.U32 R19, RZ, RZ, R28 ;  /* 0x000000ffff137224 */ /* 0x000fc600078e001c */
[----:B0-----:R-:W-:Y:S01]  /*12dd0*/  STL.64 [R1+0x60], R24 ;  /* 0x0000601801007387 */ /* 0x001fe20000100a00 */
[----:B------:R-:W-:-:S03]  /*12de0*/  MOV R28, R27 ;  /* 0x0000001b001c7202 */ /* 0x000fc60000000f00 */
[----:B------:R-:W-:Y:S04]  /*12df0*/  STL [R1+0x68], R26 ;  /* 0x0000681a01007387 */ /* 0x000fe80000100800 */
[----:B------:R-:W0:Y:S02]  /*12e00*/  LDSM.16.MT88.4 R24, [R0+0x2800] ;  /* 0x002800000018783b */ /* 0x000e240000004200 */
[----:B0-----:R-:W-:Y:S02]  /*12e10*/  IMAD.MOV.U32 R6, RZ, RZ, R26 ;  /* 0x000000ffff067224 */ /* 0x001fe400078e001a */
[----:B------:R0:W-:Y:S01]  /*12e20*/  STL.64 [R1+0x70], R24 ;  /* 0x0000701801007387 */ /* 0x0001e20000100a00 */
[----:B------:R-:W-:-:S03]  /*12e30*/  IMAD.MOV.U32 R7, RZ, RZ, R27 ;  /* 0x000000ffff077224 */ /* 0x000fc600078e001b */
[----:B------:R-:W2:Y:S04]  /*12e40*/  LDL.LU.64 R26, [R1+0x18d8] ;  /* 0x0018d800011a7983 */ /* 0x000ea80000300a00 */
[----:B0-----:R-:W2:Y:S02]  /*12e50*/  LDL.LU.64 R24, [R1+0x18d0] ;  /* 0x0018d00001187983 */ /* 0x001ea40000300a00 */
[-C--:B--2---:R-:W-:Y:S02]  /*12e60*/  HMMA.16816.F32.BF16 R24, R8, R22.reuse, R24 ;  /* 0x000000160818723c */ /* 0x084fe40000041818 */
[----:B------:R-:W3:Y:S04]  /*12e70*/  LDL.LU.64 R10, [R1+0x18c8] ;  /* 0x0018c800010a7983 */ /* 0x000ee80000300a00 */
[----:B------:R-:W3:Y:S11]  /*12e80*/  LDL.LU.64 R8, [R1+0x18c0] ;  /* 0x0018c00001087983 */ /* 0x000ef60000300a00 */
[----:B------:R-:W-:Y:S06]  /*12e90*/  @!UPT UIADD3 URZ, URZ, URZ, URZ ;  /* 0x0000003f3f3ff290 */ /* 0x000fec000fffe03f */
[----:B------:R0:W-:Y:S04]  /*12ea0*/  STL.64 [R1+0x1898], R26 ;  /* 0x0018981a01007387 */ /* 0x0001e80000100a00 */
[----:B0-----:R-:W2:Y:S04]  /*12eb0*/  LDL R27, [R1+0xd00] ;  /* 0x000d0000011b7983 */ /* 0x001ea80000100800 */
[----:B------:R-:W-:Y:S01]  /*12ec0*/  STL.64 [R1+0x1890], R24 ;  /* 0x0018901801007387 */ /* 0x000fe20000100a00 */
[----:B---3--:R-:W-:Y:S03]  /*12ed0*/  HMMA.16816.F32.BF16 R8, R12, R22, R8 ;  /* 0x000000160c08723c */ /* 0x008fe60000041808 */
[----:B------:R-:W4:Y:S04]  /*12ee0*/  LDL.LU.64 R14, [R1+0x18b8] ;  /* 0x0018b800010e7983 */ /* 0x000f280000300a00 */
[----:B------:R-:W4:Y:S04]  /*12ef0*/  LDL.LU.64 R12, [R1+0x18b0] ;  /* 0x0018b000010c7983 */ /* 0x000f280000300a00 */
[----:B------:R-:W3:Y:S04]  /*12f00*/  LDL.LU R20, [R1+0x30] ;  /* 0x0000300001147983 */ /* 0x000ee80000300800 */
[----:B------:R-:W3:Y:S04]  /*12f10*/  LDL.LU R21, [R1+0x34] ;  /* 0x0000340001157983 */ /* 0x000ee80000300800 */
[----:B------:R-:W3:Y:S04]  /*12f20*/  LDL.LU R22, [R1+0x38] ;  /* 0x0000380001167983 */ /* 0x000ee80000300800 */
[----:B------:R-:W3:Y:S04]  /*12f30*/  LDL.LU R23, [R1+0x3c] ;  /* 0x00003c0001177983 */ /* 0x000ee80000300800 */
[----:B------:R-:W-:Y:S04]  /*12f40*/  STL.64 [R1+0x1888], R10 ;  /* 0x0018880a01007387 */ /* 0x000fe80000100a00 */
[----:B------:R0:W-:Y:S04]  /*12f50*/  STL.64 [R1+0x1880], R8 ;  /* 0x0018800801007387 */ /* 0x0001e80000100a00 */
[----:B0-----:R-:W2:Y:S04]  /*12f60*/  LDL.LU R8, [R1+0x40] ;  /* 0x0000400001087983 */ /* 0x001ea80000300800 */
[----:B------:R-:W2:Y:S04]  /*12f70*/  LDL.LU R9, [R1+0x44] ;  /* 0x0000440001097983 */ /* 0x000ea80000300800 */
[----:B------:R-:W2:Y:S04]  /*12f80*/  LDL.LU R10, [R1+0x48] ;  /* 0x00004800010a7983 */ /* 0x000ea80000300800 */
[----:B------:R-:W2:Y:S01]  /*12f90*/  LDL.LU R11, [R1+0x4c] ;  /* 0x00004c00010b7983 */ /* 0x000ea20000300800 */
[-C--:B----4-:R-:W-:Y:S03]  /*12fa0*/  HMMA.16816.F32.BF16 R12, R16, R4.reuse, R12 ;  /* 0x00000004100c723c */ /* 0x090fe6000004180c */
[----:B------:R-:W3:Y:S04]  /*12fb0*/  LDL.LU.64 R18, [R1+0x18a8] ;  /* 0x0018a80001127983 */ /* 0x000ee80000300a00 */
[----:B------:R-:W3:Y:S11]  /*12fc0*/  LDL.LU.64 R16, [R1+0x18a0] ;  /* 0x0018a00001107983 */ /* 0x000ef60000300a00 */
[----:B------:R-:W-:Y:S05]  /*12fd0*/  @!UPT UIADD3 URZ, URZ, URZ, URZ ;  /* 0x0000003f3f3ff290 */ /* 0x000fea000fffe03f */
[----:B------:R-:W-:Y:S04]  /*12fe0*/  STL.64 [R1+0x1870], R14 ;  /* 0x0018700e01007387 */ /* 0x000fe80000100a00 */
[----:B------:R0:W-:Y:S04]  /*12ff0*/  STL.64 [R1+0x1868], R12 ;  /* 0x0018680c01007387 */ /* 0x0001e80000100a00 */
[----:B0-----:R-:W4:Y:S04]  /*13000*/  LDL.LU R12, [R1+0x50] ;  /* 0x00005000010c7983 */ /* 0x001f280000300800 */
[----:B------:R-:W4:Y:S04]  /*13010*/  LDL.LU R13, [R1+0x54] ;  /* 0x00005400010d7983 */ /* 0x000f280000300800 */
[----:B------:R-:W4:Y:S04]  /*13020*/  LDL.LU R14, [R1+0x58] ;  /* 0x00005800010e7983 */ /* 0x000f280000300800 */
[----:B------:R-:W4:Y:S01]  /*13030*/  LDL.LU R15, [R1+0x5c] ;  /* 0x00005c00010f7983 */ /* 0x000f220000300800 */
[----:B---3--:R-:W-:Y:S03]  /*13040*/  HMMA.16816.F32.BF16 R20, R20, R4, R16 ;  /* 0x000000041414723c */ /* 0x008fe60000041810 */
[----:B------:R-:W0:Y:S11]  /*13050*/  LDSM.16.MT88.4 R16, [R29+0x2800] ;  /* 0x002800001d10783b */ /* 0x000e360000004200 */
[----:B------:R-:W-:Y:S09]  /*13060*/  @!UPT UIADD3 URZ, URZ, URZ, URZ ;  /* 0x0000003f3f3ff290 */ /* 0x000ff2000fffe03f */
[----:B------:R-:W-:Y:S04]  /*13070*/  STL.64 [R1+0x1860], R22 ;  /* 0x0018601601007387 */ /* 0x000fe80000100a00 */
[----:B------:R1:W-:Y:S04]  /*13080*/  STL.64 [R1+0x1858], R20 ;  /* 0x0018581401007387 */ /* 0x0003e80000100a00 */
[----:B-1----:R-:W3:Y:S04]  /*13090*/  LDL.LU R20, [R1+0x60] ;  /* 0x0000600001147983 */ /* 0x002ee80000300800 */
[----:B------:R-:W3:Y:S04]  /*130a0*/  LDL.LU R21, [R1+0x64] ;  /* 0x0000640001157983 */ /* 0x000ee80000300800 */
[----:B------:R-:W3:Y:S04]  /*130b0*/  LDL.LU R22, [R1+0x68] ;  /* 0x0000680001167983 */ /* 0x000ee80000300800 */
[----:B0-----:R-:W-:Y:S04]  /*130c0*/  STL.64 [R1], R16 ;  /* 0x0000001001007387 */ /* 0x001fe80000100a00 */
[----:B------:R-:W-:Y:S04]  /*130d0*/  STL.64 [R1+0x8], R18 ;  /* 0x0000081201007387 */ /* 0x000fe80000100a00 */
[----:B------:R-:W0:Y:S04]  /*130e0*/  LDSM.16.MT88.4 R16, [R3+0x2800] ;  /* 0x002800000310783b */ /* 0x000e280000004200 */
[----:B0-----:R-:W-:Y:S04]  /*130f0*/  STL.64 [R1+0x10], R16 ;  /* 0x0000101001007387 */ /* 0x001fe80000100a00 */
[----:B------:R-:W-:Y:S04]  /*13100*/  STL.64 [R1+0x18], R18 ;  /* 0x0000181201007387 */ /* 0x000fe80000100a00 */
[----:B------:R-:W0:Y:S01]  /*13110*/  LDSM.16.MT88.4 R16, [R2+0x3000] ;  /* 0x003000000210783b */ /* 0x000e220000004200 */
[----:B------:R-:W-:-:S03]  /*13120*/  MOV R23, R28 ;  /* 0x0000001c00177202 */ /* 0x000fc60000000f00 */
[----:B0-----:R-:W-:Y:S01]  /*13130*/  STL.64 [R1+0x20], R16 ;  /* 0x0000201001007387 */ /* 0x001fe20000100a00 */
[----:B------:R-:W-:-:S03]  /*13140*/  IMAD.MOV.U32 R28, RZ, RZ, R19 ;  /* 0x000000ffff1c7224 */ /* 0x000fc600078e0013 */
[----:B------:R-:W-:Y:S04]  /*13150*/  STL [R1+0x28], R18 ;  /* 0x0000281201007387 */ /* 0x000fe80000100800 */
[----:B--2---:R-:W0:Y:S04]  /*13160*/  LDSM.16.M88.4 R16, [R27+0x10080] ;  /* 0x010080001b10783b */ /* 0x004e280000000200 */
[----:B------:R-:W1:Y:S04]  /*13170*/  LDSM.16.MT88.4 R24, [R0+0x3000] ;  /* 0x003000000018783b */ /* 0x000e680000004200 */
[----:B0-----:R-:W-:Y:S04]  /*13180*/  STL [R1+0x17f4], R18 ;  /* 0x0017f41201007387 */ /* 0x001fe80000100800 */
[----:B------:R-:W-:Y:S04]  /*13190*/  STL [R1+0x17f0], R19 ;  /* 0x0017f01301007387 */ /* 0x000fe80000100800 */
[----:B-1----:R-:W-:Y:S04]  /*131a0*/  STL.64 [R1+0x30], R24 ;  /* 0x0000301801007387 */ /* 0x002fe80000100a00 */
[----:B------:R0:W-:Y:S04]  /*131b0*/  STL.64 [R1+0x38], R26 ;  /* 0x0000381a01007387 */ /* 0x0001e80000100a00 */
[----:B0-----:R-:W2:Y:S04]  /*131c0*/  LDL.LU.64 R26, [R1+0x1898] ;  /* 0x00189800011a7983 */ /* 0x001ea80000300a00 */
[----:B------:R-:W2:Y:S02]  /*131d0*/  LDL.LU.64 R24, [R1+0x1890] ;  /* 0x0018900001187983 */ /* 0x000ea40000300a00 */
[-C--:B--2---:R-:W-:Y:S02]  /*131e0*/  HMMA.16816.F32.BF16 R24, R8, R4.reuse, R24 ;  /* 0x000000040818723c */ /* 0x084fe40000041818 */
[----:B------:R-:W4:Y:S04]  /*131f0*/  LDL.LU.64 R10, [R1+0x1888] ;  /* 0x00188800010a7983 */ /* 0x000f280000300a00 */
[----:B------:R-:W4:Y:S11]  /*13200*/  LDL.LU.64 R8, [R1+0x1880] ;  /* 0x0018800001087983 */ /* 0x000f360000300a00 */
[----:B------:R-:W-:Y:S06]  /*13210*/  @!UPT UIADD3 URZ, URZ, URZ, URZ ;  /* 0x0000003f3f3ff290 */ /* 0x000fec000fffe03f */
[----:B------:R0:W-:Y:S04]  /*13220*/  STL.64 [R1+0x1850], R26 ;  /* 0x0018501a01007387 */ /* 0x0001e80000100a00 */
[----:B------:R1:W-:Y:S01]  /*13230*/  STL.64 [R1+0x1848], R24 ;  /* 0x0018481801007387 */ /* 0x0003e20000100a00 */
[----:B0-----:R-:W-:Y:S01]  /*13240*/  IMAD.MOV.U32 R26, RZ, RZ, R6 ;  /* 0x000000ffff1a7224 */ /* 0x001fe200078e0006 */
[----:B------:R-:W-:Y:S02]  /*13250*/  MOV R27, R7 ;  /* 0x00000007001b7202 */ /* 0x000fe40000000f00 */
[----:B-1----:R-:W2:Y:S04]  /*13260*/  LDL.LU R24, [R1+0x70] ;  /* 0x0000700001187983 */ /* 0x002ea80000300800 */
[----:B------:R-:W2:Y:S04]  /*13270*/  LDL.LU R25, [R1+0x74] ;  /* 0x0000740001197983 */ /* 0x000ea80000300800 */
[----:B------:R-:W3:Y:S04]  /*13280*/  LDL.LU R6, [R1+0x187c] ;  /* 0x00187c0001067983 */ /* 0x000ee80000300800 */
[----:B------:R-:W3:Y:S01]  /*13290*/  LDL.LU R7, [R1+0x1878] ;  /* 0x0018780001077983 */ /* 0x000ee20000300800 */
[----:B----4-:R-:W-:Y:S03]  /*132a0*/  HMMA.16816.F32.BF16 R8, R12, R4, R8 ;  /* 0x000000040c08723c */ /* 0x010fe60000041808 */
[----:B------:R-:W3:Y:S04]  /*132b0*/  LDL.LU.64 R14, [R1+0x1870] ;  /* 0x00187000010e7983 */ /* 0x000ee80000300a00 */
[----:B------:R-:W3:Y:S11]  /*132c0*/  LDL.LU.64 R12, [R1+0x1868] ;  /* 0x00186800010c7983 */ /* 0x000ef60000300a00 */
[----:B------:R-:W-:Y:S05]  /*132d0*/  @!UPT UIADD3 URZ, URZ, URZ, URZ ;  /* 0x0000003f3f3ff290 */ /* 0x000fea000fffe03f */
[----:B------:R-:W-:Y:S04]  /*132e0*/  STL.64 [R1+0x1840], R10 ;  /* 0x0018400a01007387 */ /* 0x000fe80000100a00 */
[----:B------:R0:W-:Y:S04]  /*132f0*/  STL.64 [R1+0x1838], R8 ;  /* 0x0018380801007387 */ /* 0x0001e80000100a00 */
[----:B0-----:R-:W4:Y:S04]  /*13300*/  LDL.LU R8, [R1] ;  /* 0x0000000001087983 */ /* 0x001f280000300800 */
[----:B------:R-:W4:Y:S04]  /*13310*/  LDL.LU R9, [R1+0x4] ;  /* 0x0000040001097983 */ /* 0x000f280000300800 */
[----:B------:R-:W4:Y:S04]  /*13320*/  LDL.LU R10, [R1+0x8] ;  /* 0x00000800010a7983 */ /* 0x000f280000300800 */
[----:B------:R-:W4:Y:S01]  /*13330*/  LDL.LU R11, [R1+0xc] ;  /* 0x00000c00010b7983 */ /* 0x000f220000300800 */
[-C--:B---3--:R-:W-:Y:S03]  /*13340*/  HMMA.16816.F32.BF16 R12, R20, R6.reuse, R12 ;  /* 0x00000006140c723c */ /* 0x088fe6000004180c */
[----:B------:R-:W2:Y:S04]  /*13350*/  LDL.LU.64 R22, [R1+0x1860] ;  /* 0x0018600001167983 */ /* 0x000ea80000300a00 */
[----:B------:R-:W2:Y:S11]  /*13360*/  LDL.LU.64 R20, [R1+0x1858] ;  /* 0x0018580001147983 */ /* 0x000eb60000300a00 */
[----:B------:R-:W-:Y:S05]  /*13370*/  @!UPT UIADD3 URZ, URZ, URZ, URZ ;  /* 0x0000003f3f3ff290 */ /* 0x000fea000fffe03f */
[----:B------:R-:W-:Y:S04]  /*13380*/  STL.64 [R1+0x1830], R14 ;  /* 0x0018300e01007387 */ /* 0x000fe80000100a00 */
[----:B------:R0:W-:Y:S04]  /*13390*/  STL.64 [R1+0x1828], R12 ;  /* 0x0018280c01007387 */ /* 0x0001e80000100a00 */
[----:B0-----:R-:W3:Y:S04]  /*133a0*/  LDL.LU R12, [R1+0x10] ;  /* 0x00001000010c7983 */ /* 0x001ee80000300800 */
[----:B------:R-:W3:Y:S04]  /*133b0*/  LDL.LU R13, [R1+0x14] ;  /* 0x00001400010d7983 */ /* 0x000ee80000300800 */
[----:B------:R-:W3:Y:S04]  /*133c0*/  LDL.LU R14, [R1+0x18] ;  /* 0x00001800010e7983 */ /* 0x000ee80000300800 */
[----:B------:R-:W3:Y:S01]  /*133d0*/  LDL.LU R15, [R1+0x1c] ;  /* 0x00001c00010f7983 */ /* 0x000ee20000300800 */
        /* <DEDUP_REMOVED lines=24> */
[----:B------:R-:W4:Y:S04]  /*13560*/  LDL.LU.64 R26, [R1+0x1850] ;  /* 0x00185000011a7983 */ /* 0x000f280000300a00 */
[----:B0-----:R-:W4:Y:S02]  /*13570*/  LDL.LU.64 R24, [R1+0x1848] ;  /* 0x0018480001187983 */ /* 0x001f240000300a00 */
[-C--:B----4-:R-:W-:Y:S02]  /*13580*/  HMMA.16816.F32.BF16 R24, R8, R6.reuse, R24 ;  /* 0x000000060818723c */ /* 0x090fe40000041818 */
[----:B------:R-:W3:Y:S04]  /*13590*/  LDL.LU.64 R10, [R1+0x1840] ;  /* 0x00184000010a7983 */ /* 0x000ee80000300a00 */
[----:B------:R-:W3:Y:S11]  /*135a0*/  LDL.LU.64 R8, [R1+0x1838] ;  /* 0x0018380001087983 */ /* 0x000ef60000300a00 */
[----:B------:R-:W-:Y:S06]  /*135b0*/  @!UPT UIADD3 URZ, URZ, URZ, URZ ;  /* 0x0000003f3f3ff290 */ /* 0x000fec000fffe03f */
[----:B------:R-:W-:Y:S04]  /*135c0*/  STL.64 [R1+0x1810], R26 ;  /* 0x0018101a01007387 */ /* 0x000fe80000100a00 */
[----:B------:R0:W-:Y:S04]  /*135d0*/  STL.64 [R1+0x1808], R24 ;  /* 0x0018081801007387 */ /* 0x0001e80000100a00 */
[----:B0-----:R-:W4:Y:S04]  /*135e0*/  LDL.LU R24, [R1+0x30] ;  /* 0x0000300001187983 */ /* 0x001f280000300800 */
[----:B------:R-:W4:Y:S04]  /*135f0*/  LDL.LU R25, [R1+0x34] ;  /* 0x0000340001197983 */ /* 0x000f280000300800 */
[----:B------:R-:W4:Y:S04]  /*13600*/  LDL.LU R26, [R1+0x38] ;  /* 0x00003800011a7983 */ /* 0x000f280000300800 */
[----:B------:R-:W4:Y:S01]  /*13610*/  LDL.LU R27, [R1+0x3c] ;  /* 0x00003c00011b7983 */ /* 0x000f220000300800 */
[----:B---3--:R-:W-:Y:S03]  /*13620*/  HMMA.16816.F32.BF16 R8, R12, R6, R8 ;  /* 0x000000060c08723c */ /* 0x008fe60000041808 */
        /* <DEDUP_REMOVED lines=10> */
[----:B------:R-:W4:Y:S04]  /*136d0*/  LDL.LU.64 R22, [R1+0x1820] ;  /* 0x0018200001167983 */ /* 0x000f280000300a00 */
[----:B------:R-:W4:Y:S11]  /*136e0*/  LDL.LU.64 R20, [R1+0x1818] ;  /* 0x0018180001147983 */ /* 0x000f360000300a00 */
        /* <DEDUP_REMOVED lines=8> */
[----:B----4-:R-:W-:Y:S03]  /*13770*/  HMMA.16816.F32.BF16 R20, R24, R16, R20 ;  /* 0x000000101814723c */ /* 0x010fe60000041814 */
[----:B------:R-:W1:Y:S11]  /*13780*/  LDSM.16.MT88.4 R24, [R29+0x3800] ;  /* 0x003800001d18783b */ /* 0x000e760000004200 */
[----:B------:R-:W-:Y:S09]  /*13790*/  @!UPT UIADD3 URZ, URZ, URZ, URZ ;  /* 0x0000003f3f3ff290 */ /* 0x000ff2000fffe03f */
[----:B------:R-:W-:Y:S04]  /*137a0*/  STL.64 [R1+0x17d8], R22 ;  /* 0x0017d81601007387 */ /* 0x000fe80000100a00 */
[----:B------:R4:W-:Y:S04]  /*137b0*/  STL.64 [R1+0x17d0], R20 ;  /* 0x0017d01401007387 */ /* 0x0009e80000100a00 */
[----:B----4-:R-:W4:Y:S04]  /*137c0*/  LDL.LU R20, [R1+0x60] ;  /* 0x0000600001147983 */ /* 0x010f280000300800 */
[----:B------:R-:W4:Y:S04]  /*137d0*/  LDL.LU R23, [R1+0x6c] ;  /* 0x00006c0001177983 */ /* 0x000f280000300800 */
        /* <DEDUP_REMOVED lines=24> */
[----:B0-----:R-:W3:Y:S04]  /*13960*/  LDL.LU.64 R26, [R1+0x1810] ;  /* 0x00181000011a7983 */ /* 0x001ee80000300a00 */
[----:B------:R-:W3:Y:S02]  /*13970*/  LDL.LU.64 R24, [R1+0x1808] ;  /* 0x0018080001187983 */ /* 0x000ee40000300a00 */
[-C--:B---3--:R-:W-:Y:S02]  /*13980*/  HMMA.16816.F32.BF16 R24, R8, R16.reuse, R24 ;  /* 0x000000100818723c */ /* 0x088fe40000041818 */
[----:B------:R-:W2:Y:S04]  /*13990*/  LDL.LU.64 R10, [R1+0x1800] ;  /* 0x00180000010a7983 */ /* 0x000ea80000300a00 */
[----:B------:R-:W2:Y:S11]  /*139a0*/  LDL.LU.64 R8, [R1+0x17f8] ;  /* 0x0017f80001087983 */ /* 0x000eb60000300a00 */
[----:B------:R-:W-:Y:S06]  /*139b0*/  @!UPT UIADD3 URZ, URZ, URZ, URZ ;  /* 0x0000003f3f3ff290 */ /* 0x000fec000fffe03f */
[----:B------:R0:W-:Y:S04]  /*139c0*/  STL.64 [R1+0x17c8], R26 ;  /* 0x0017c81a01007387 */ /* 0x0001e80000100a00 */
[----:B------:R1:W-:Y:S01]  /*139d0*/  STL.64 [R1+0x17c0], R24 ;  /* 0x0017c01801007387 */ /* 0x0003e20000100a00 */
[----:B0-----:R-:W-:Y:S01]  /*139e0*/  MOV R26, R18 ;  /* 0x00000012001a7202 */ /* 0x001fe20000000f00 */
[----:B------:R-:W-:Y:S02]  /*139f0*/  IMAD.MOV.U32 R27, RZ, RZ, R19 ;  /* 0x000000ffff1b7224 */ /* 0x000fe400078e0013 */
[----:B-1----:R-:W3:Y:S04]  /*13a00*/  LDL.LU R24, [R1+0x70] ;  /* 0x0000700001187983 */ /* 0x002ee80000300800 */
[----:B------:R-:W3:Y:S04]  /*13a10*/  LDL.LU R25, [R1+0x74] ;  /* 0x0000740001197983 */ /* 0x000ee80000300800 */
[----:B------:R-:W4:Y:S04]  /*13a20*/  LDL.LU R18, [R1+0x17f4] ;  /* 0x0017f40001127983 */ /* 0x000f280000300800 */
[----:B------:R-:W4:Y:S01]  /*13a30*/  LDL.LU R19, [R1+0x17f0] ;  /* 0x0017f00001137983 */ /* 0x000f220000300800 */
[----:B--2---:R-:W-:Y:S03]  /*13a40*/  HMMA.16816.F32.BF16 R8, R12, R16, R8 ;  /* 0x000000100c08723c */ /* 0x004fe60000041808 */
[----:B------:R-:W4:Y:S04]  /*13a50*/  LDL.LU.64 R14, [R1+0x17e8] ;  /* 0x0017e800010e7983 */ /* 0x000f280000300a00 */
[----:B------:R-:W4:Y:S11]  /*13a60*/  LDL.LU.64 R12, [R1+0x17e0] ;  /* 0x0017e000010c7983 */ /* 0x000f360000300a00 */
[----:B------:R-:W-:Y:S05]  /*13a70*/  @!UPT UIADD3 URZ, URZ, URZ, URZ ;  /* 0x0000003f3f3ff290 */ /* 0x000fea000fffe03f */
[----:B------:R-:W-:Y:S04]  /*13a80*/  STL.64 [R1+0x17b8], R10 ;  /* 0x0017b80a01007387 */ /* 0x000fe80000100a00 */
[----:B------:R0:W-:Y:S04]  /*13a90*/  STL.64 [R1+0x17b0], R8 ;  /* 0x0017b00801007387 */ /* 0x0001e80000100a00 */
[----:B0-----:R-:W2:Y:S04]  /*13aa0*/  LDL.LU R8, [R1] ;  /* 0x0000000001087983 */ /* 0x001ea80000300800 */
        /* <DEDUP_REMOVED lines=21> */
[----:B------:R-:W2:Y:S01]  /*13c00*/  LDL R17, [R1+0xd00] ;  /* 0x000d000001117983 */ /* 0x000ea20000100800 */
[----:B------:R-:W-:-:S03]  /*13c10*/  IMAD.MOV.U32 R23, RZ, RZ, R28 ;  /* 0x000000ffff177224 */ /* 0x000fc600078e001c */
[----:B--2---:R-:W-:Y:S04]  /*13c20*/  STL [R1+0x1788], R17 ;  /* 0x0017881101007387 */ /* 0x004fe80000100800 */
[----:B0-----:R-:W-:Y:S04]  /*13c30*/  STL.64 [R1+0x40], R24 ;  /* 0x0000401801007387 */ /* 0x001fe80000100a00 */
[----:B------:R-:W-:Y:S04]  /*13c40*/  STL.64 [R1+0x48], R26 ;  /* 0x0000481a01007387 */ /* 0x000fe80000100a00 */
[----:B------:R-:W0:Y:S04]  /*13c50*/  LDSM.16.MT88.4 R24, [R3+0x4000] ;  /* 0x004000000318783b */ /* 0x000e280000004200 */
[----:B0-----:R-:W-:Y:S04]  /*13c60*/  STL.64 [R1+0x50], R24 ;  /* 0x0000501801007387 */ /* 0x001fe80000100a00 */
[----:B------:R-:W-:Y:S04]  /*13c70*/  STL.64 [R1+0x58], R26 ;  /* 0x0000581a01007387 */ /* 0x000fe80000100a00 */
[----:B------:R-:W0:Y:S02]  /*13c80*/  LDSM.16.MT88.4 R24, [R2+0x4800] ;  /* 0x004800000218783b */ /* 0x000e240000004200 */
[----:B0-----:R-:W-:Y:S01]  /*13c90*/  MOV R17, R25 ;  /* 0x0000001900117202 */ /* 0x001fe20000000f00 */
[----:B------:R-:W-:Y:S01]  /*13ca0*/  IMAD.MOV.U32 R28, RZ, RZ, R26 ;  /* 0x000000ffff1c7224 */ /* 0x000fe200078e001a */
[----:B------:R-:W-:Y:S01]  /*13cb0*/  STL [R1+0x60], R24 ;  /* 0x0000601801007387 */ /* 0x000fe20000100800 */
[----:B------:R-:W-:-:S03]  /*13cc0*/  IMAD.MOV.U32 R16, RZ, RZ, R27 ;  /* 0x000000ffff107224 */ /* 0x000fc600078e001b */
[----:B------:R-:W0:Y:S02]  /*13cd0*/  LDSM.16.MT88.4 R24, [R0+0x4800] ;  /* 0x004800000018783b */ /* 0x000e240000004200 */
[----:B0-----:R-:W-:Y:S02]  /*13ce0*/  MOV R6, R26 ;  /* 0x0000001a00067202 */ /* 0x001fe40000000f00 */
[----:B------:R0:W-:Y:S01]  /*13cf0*/  STL.64 [R1+0x70], R24 ;  /* 0x0000701801007387 */ /* 0x0001e20000100a00 */
[----:B------:R-:W-:-:S03]  /*13d00*/  IMAD.MOV.U32 R7, RZ, RZ, R27 ;  /* 0x000000ffff077224 */ /* 0x000fc600078e001b */
[----:B------:R-:W2:Y:S04]  /*13d10*/  LDL.LU.64 R26, [R1+0x17c8] ;  /* 0x0017c800011a7983 */ /* 0x000ea80000300a00 */
[----:B0-----:R-:W2:Y:S02]  /*13d20*/  LDL.LU.64 R24, [R1+0x17c0] ;  /* 0x0017c00001187983 */ /* 0x001ea40000300a00 */
[-C--:B--2---:R-:W-:Y:S02]  /*13d30*/  HMMA.16816.F32.BF16 R24, R8, R18.reuse, R24 ;  /* 0x000000120818723c */ /* 0x084fe40000041818 */
[----:B------:R-:W4:Y:S04]  /*13d40*/  LDL.LU.64 R10, [R1+0x17b8] ;  /* 0x0017b800010a7983 */ /* 0x000f280000300a00 */
[----:B------:R-:W4:Y:S11]  /*13d50*/  LDL.LU.64 R8, [R1+0x17b0] ;  /* 0x0017b00001087983 */ /* 0x000f360000300a00 */
[----:B------:R-:W-:Y:S06]  /*13d60*/  @!UPT UIADD3 URZ, URZ, URZ, URZ ;  /* 0x0000003f3f3ff290 */ /* 0x000fec000fffe03f */
[----:B------:R-:W-:Y:S04]  /*13d70*/  STL.64 [R1+0x1780], R26 ;  /* 0x0017801a01007387 */ /* 0x000fe80000100a00 */
[----:B------:R0:W-:Y:S04]  /*13d80*/  STL.64 [R1+0x1778], R24 ;  /* 0x0017781801007387 */ /* 0x0001e80000100a00 */
[----:B0-----:R-:W2:Y:S04]  /*13d90*/  LDL.LU R24, [R1+0x30] ;  /* 0x0000300001187983 */ /* 0x001ea80000300800 */
[----:B------:R-:W2:Y:S04]  /*13da0*/  LDL.LU R25, [R1+0x34] ;  /* 0x0000340001197983 */ /* 0x000ea80000300800 */
[----:B------:R-:W2:Y:S04]  /*13db0*/  LDL.LU R26, [R1+0x38] ;  /* 0x00003800011a7983 */ /* 0x000ea80000300800 */
[----:B------:R-:W2:Y:S01]  /*13dc0*/  LDL.LU R27, [R1+0x3c] ;  /* 0x00003c00011b7983 */ /* 0x000ea20000300800 */
[----:B----4-:R-:W-:Y:S03]  /*13dd0*/  HMMA.16816.F32.BF16 R8, R12, R18, R8 ;  /* 0x000000120c08723c */ /* 0x010fe60000041808 */
        /* <DEDUP_REMOVED lines=24> */
[----:B-1----:R-:W2:Y:S01]  /*13f60*/  LDL.LU R20, [R1+0x60] ;  /* 0x0000600001147983 */ /* 0x002ea20000300800 */
[----:B------:R-:W-:-:S03]  /*13f70*/  IMAD.MOV.U32 R21, RZ, RZ, R17 ;  /* 0x000000ffff157224 */ /* 0x000fc600078e0011 */
[----:B------:R-:W2:Y:S04]  /*13f80*/  LDL.LU R17, [R1+0x1788] ;  /* 0x0017880001117983 */ /* 0x000ea80000300800 */
[----:B0-----:R-:W-:Y:S04]  /*13f90*/  STL.64 [R1], R24 ;  /* 0x0000001801007387 */ /* 0x001fe80000100a00 */
[----:B------:R-:W-:Y:S04]  /*13fa0*/  STL.64 [R1+0x8], R26 ;  /* 0x0000081a01007387 */ /* 0x000fe80000100a00 */
[----:B------:R-:W0:Y:S04]  /*13fb0*/  LDSM.16.MT88.4 R24, [R3+0x4800] ;  /* 0x004800000318783b */ /* 0x000e280000004200 */
[----:B0-----:R-:W-:Y:S04]  /*13fc0*/  STL.64 [R1+0x10], R24 ;  /* 0x0000101801007387 */ /* 0x001fe80000100a00 */
[----:B------:R-:W-:Y:S04]  /*13fd0*/  STL.64 [R1+0x18], R26 ;  /* 0x0000181a01007387 */ /* 0x000fe80000100a00 */
[----:B------:R-:W0:Y:S01]  /*13fe0*/  LDSM.16.MT88.4 R24, [R2+0x5000] ;  /* 0x005000000218783b */ /* 0x000e220000004200 */
[----:B------:R-:W-:Y:S01]  /*13ff0*/  IMAD.MOV.U32 R23, RZ, RZ, R16 ;  /* 0x000000ffff177224 */ /* 0x000fe200078e0010 */
[----:B------:R-:W-:-:S02]  /*14000*/  MOV R22, R28 ;  /* 0x0000001c00167202 */ /* 0x000fc40000000f00 */
[----:B0-----:R-:W-:Y:S01]  /*14010*/  STL.64 [R1+0x20], R24 ;  /* 0x0000201801007387 */ /* 0x001fe20000100a00 */
[----:B------:R-:W-:-:S03]  /*14020*/  IMAD.MOV.U32 R28, RZ, RZ, R27 ;  /* 0x000000ffff1c7224 */ /* 0x000fc600078e001b */
[----:B------:R-:W-:Y:S04]  /*14030*/  STL [R1+0x28], R26 ;  /* 0x0000281a01007387 */ /* 0x000fe80000100800 */
[----:B------:R-:W-:Y:S04]  /*14040*/  LDSM.16.MT88.4 R24, [R0+0x5000] ;  /* 0x005000000018783b */ /* 0x000fe80000004200 */
[----:B--2---:R-:W0:Y:S04]  /*14050*/  LDSM.16.M88.4 R16, [R17+0x10100] ;  /* 0x010100001110783b */ /* 0x004e280000000200 */
[----:B0-----:R-:W-:Y:S04]  /*14060*/  STL [R1+0x16dc], R18 ;  /* 0x0016dc1201007387 */ /* 0x001fe80000100800 */
[----:B------:R-:W-:Y:S04]  /*14070*/  STL [R1+0x16d8], R19 ;  /* 0x0016d81301007387 */ /* 0x000fe80000100800 */
[----:B------:R-:W-:Y:S04]  /*14080*/  STL.64 [R1+0x30], R24 ;  /* 0x0000301801007387 */ /* 0x000fe80000100a00 */
[----:B------:R0:W-:Y:S04]  /*14090*/  STL.64 [R1+0x38], R26 ;  /* 0x0000381a01007387 */ /* 0x0001e80000100a00 */
[----:B0-----:R-:W4:Y:S04]  /*140a0*/  LDL.LU.64 R26, [R1+0x1780] ;  /* 0x00178000011a7983 */ /* 0x001f280000300a00 */
[----:B------:R-:W4:Y:S02]  /*140b0*/  LDL.LU.64 R24, [R1+0x1778] ;  /* 0x0017780001187983 */ /* 0x000f240000300a00 */
[-C--:B----4-:R-:W-:Y:S02]  /*140c0*/  HMMA.16816.F32.BF16 R24, R8, R4.reuse, R24 ;  /* 0x000000040818723c */ /* 0x090fe40000041818 */
[----:B------:R-:W3:Y:S04]  /*140d0*/  LDL.LU.64 R10, [R1+0x1770] ;  /* 0x00177000010a7983 */ /* 0x000ee80000300a00 */
[----:B------:R-:W3:Y:S11]  /*140e0*/  LDL.LU.64 R8, [R1+0x1768] ;  /* 0x0017680001087983 */ /* 0x000ef60000300a00 */
[----:B------:R-:W-:Y:S06]  /*140f0*/  @!UPT UIADD3 URZ, URZ, URZ, URZ ;  /* 0x0000003f3f3ff290 */ /* 0x000fec000fffe03f */
[----:B------:R0:W-:Y:S04]  /*14100*/  STL.64 [R1+0x1738], R26 ;  /* 0x0017381a01007387 */ /* 0x0001e80000100a00 */
[----:B------:R1:W-:Y:S01]  /*14110*/  STL.64 [R1+0x1730], R24 ;  /* 0x0017301801007387 */ /* 0x0003e20000100a00 */
[----:B0-----:R-:W-:Y:S01]  /*14120*/  MOV R26, R6 ;  /* 0x00000006001a7202 */ /* 0x001fe20000000f00 */
[----:B------:R-:W-:Y:S02]  /*14130*/  IMAD.MOV.U32 R27, RZ, RZ, R7 ;  /* 0x000000ffff1b7224 */ /* 0x000fe400078e0007 */
[----:B-1----:R-:W2:Y:S04]  /*14140*/  LDL.LU R24, [R1+0x70] ;  /* 0x0000700001187983 */ /* 0x002ea80000300800 */
[----:B------:R-:W2:Y:S04]  /*14150*/  LDL.LU R25, [R1+0x74] ;  /* 0x0000740001197983 */ /* 0x000ea80000300800 */
[----:B------:R-:W4:Y:S04]  /*14160*/  LDL.LU R6, [R1+0x1764] ;  /* 0x0017640001067983 */ /* 0x000f280000300800 */
[----:B------:R-:W4:Y:S01]  /*14170*/  LDL.LU R7, [R1+0x1760] ;  /* 0x0017600001077983 */ /* 0x000f220000300800 */
[----:B---3--:R-:W-:Y:S03]  /*14180*/  HMMA.16816.F32.BF16 R8, R12, R4, R8 ;  /* 0x000000040c08723c */ /* 0x008fe60000041808 */
[----:B------:R-:W4:Y:S04]  /*14190*/  LDL.LU.64 R14, [R1+0x1758] ;  /* 0x00175800010e7983 */ /* 0x000f280000300a00 */
[----:B------:R-:W4:Y:S11]  /*141a0*/  LDL.LU.64 R12, [R1+0x1750] ;  /* 0x00175000010c7983 */ /* 0x000f360000300a00 */
[----:B------:R-:W-:Y:S05]  /*141b0*/  @!UPT UIADD3 URZ, URZ, URZ, URZ ;  /* 0x0000003f3f3ff290 */ /* 0x000fea000fffe03f */
[----:B------:R-:W-:Y:S04]  /*141c0*/  STL.64 [R1+0x1728], R10 ;  /* 0x0017280a01007387 */ /* 0x000fe80000100a00 */
[----:B------:R0:W-:Y:S04]  /*141d0*/  STL.64 [R1+0x1720], R8 ;  /* 0x0017200801007387 */ /* 0x0001e80000100a00 */
[----:B0-----:R-:W3:Y:S04]  /*141e0*/  LDL.LU R8, [R1] ;  /* 0x0000000001087983 */ /* 0x001ee80000300800 */
        /* <DEDUP_REMOVED lines=25> */
[----:B------:R-:W-:-:S03]  /*14380*/  MOV R4, R27 ;  /* 0x0000001b00047202 */ /* 0x000fc60000000f00 */
[----:B------:R-:W-:Y:S04]  /*14390*/  STL [R1+0x58], R26 ;  /* 0x0000581a01007387 */ /* 0x000fe80000100800 */
[----:B------:R-:W0:Y:S01]  /*143a0*/  LDSM.16.MT88.4 R24, [R2+0x5800] ;  /* 0x005800000218783b */ /* 0x000e220000004200 */
[----:B------:R-:W-:-:S03]  /*143b0*/  IMAD.MOV.U32 R23, RZ, RZ, R28 ;  /* 0x000000ffff177224 */ /* 0x000fc600078e001c */
[----:B0-----:R-:W-:Y:S01]  /*143c0*/  STL [R1+0x60], R24 ;  /* 0x0000601801007387 */ /* 0x001fe20000100800 */
[----:B------:R-:W-:Y:S02]  /*143d0*/  IMAD.MOV.U32 R28, RZ, RZ, R25 ;  /* 0x000000ffff1c7224 */ /* 0x000fe400078e0019 */
[----:B------:R-:W-:Y:S01]  /*143e0*/  IMAD.MOV.U32 R5, RZ, RZ, R26 ;  /* 0x000000ffff057224 */ /* 0x000fe200078e001a */
[----:B------:R-:W-:Y:S04]  /*143f0*/  STL [R1+0x6c], R27 ;  /* 0x00006c1b01007387 */ /* 0x000fe80000100800 */
[----:B------:R-:W0:Y:S02]  /*14400*/  LDSM.16.MT88.4 R24, [R0+0x5800] ;  /* 0x005800000018783b */ /* 0x000e240000004200 */
[----:B0-----:R-:W-:-:S02]  /*14410*/  MOV R18, R26 ;  /* 0x0000001a00127202 */ /* 0x001fc40000000f00 */
[----:B------:R0:W-:Y:S01]  /*14420*/  STL.64 [R1+0x70], R24 ;  /* 0x0000701801007387 */ /* 0x0001e20000100a00 */
[----:B------:R-:W-:-:S03]  /*14430*/  IMAD.MOV.U32 R19, RZ, RZ, R27 ;  /* 0x000000ffff137224 */ /* 0x000fc600078e001b */
        /* <DEDUP_REMOVED lines=43> */
[----:B------:R-:W-:Y:S01]  /*146f0*/  MOV R21, R28 ;  /* 0x0000001c00157202 */ /* 0x000fe20000000f00 */
[----:B------:R-:W-:Y:S01]  /*14700*/  IMAD.MOV.U32 R22, RZ, RZ, R5 ;  /* 0x000000ffff167224 */ /* 0x000fe200078e0005 */
[----:B0-----:R-:W-:-:S02]  /*14710*/  LOP3.LUT R28, R4, 0x7, RZ, 0xc0, !PT ;  /* 0x00000007041c7812 */ /* 0x001fc400078ec0ff */
[----:B------:R-:W-:-:S04]  /*14720*/  LOP3.LUT R5, R4, 0x60, RZ, 0xc0, !PT ;  /* 0x0000006004057812 */ /* 0x000fc800078ec0ff */
[----:B------:R-:W-:Y:S01]  /*14730*/  LEA R5, R5, R28, 0x4 ;  /* 0x0000001c05057211 */ /* 0x000fe200078e20ff */
[----:B------:R-:W-:-:S04]  /*14740*/  IMAD.SHL.U32 R4, R4, 0x2, RZ ;  /* 0x0000000204047824 */ /* 0x000fc800078e00ff */
[----:B------:R-:W-:Y:S01]  /*14750*/  IMAD.SHL.U32 R5, R5, 0x10, RZ ;  /* 0x0000001005057824 */ /* 0x000fe200078e00ff */
[----:B-1----:R-:W-:Y:S04]  /*14760*/  STL.64 [R1+0x10], R24 ;  /* 0x0000101801007387 */ /* 0x002fe80000100a00 */
[----:B------:R-:W-:Y:S04]  /*14770*/  STL.64 [R1+0x18], R26 ;  /* 0x0000181a01007387 */ /* 0x000fe80000100a00 */
[----:B------:R-:W0:Y:S01]  /*14780*/  LDSM.16.MT88.4 R24, [R2+0x6000] ;  /* 0x006000000218783b */ /* 0x000e220000004200 */
[----:B------:R-:W-:-:S05]  /*14790*/  LOP3.LUT R5, R5, 0x30, R4, 0x78, !PT ;  /* 0x0000003005057812 */ /* 0x000fca00078e7804 */
[----:B------:R-:W-:-:S06]  /*147a0*/  IMAD R5, R28, 0x400, R5 ;  /* 0x000004001c057824 */ /* 0x000fcc00078e0205 */
[----:B------:R-:W1:Y:S04]  /*147b0*/  LDSM.16.M88.4 R4, [R5+0x10180] ;  /* 0x010180000504783b */ /* 0x000e680000000200 */
[----:B0-----:R-:W-:Y:S01]  /*147c0*/  STL.64 [R1+0x20], R24 ;  /* 0x0000201801007387 */ /* 0x001fe20000100a00 */
[----:B------:R-:W-:-:S03]  /*147d0*/  MOV R28, R27 ;  /* 0x0000001b001c7202 */ /* 0x000fc60000000f00 */
        /* <DEDUP_REMOVED lines=14> */
[----:B0-----:R-:W-:Y:S02]  /*148c0*/  IMAD.MOV.U32 R26, RZ, RZ, R18 ;  /* 0x000000ffff1a7224 */ /* 0x001fe400078e0012 */
[----:B------:R-:W-:Y:S01]  /*148d0*/  IMAD.MOV.U32 R27, RZ, RZ, R19 ;  /* 0x000000ffff1b7224 */ /* 0x000fe200078e0013 */
        /* <DEDUP_REMOVED lines=32> */
[----:B------:R-:W2:Y:S01]  /*14ae0*/  LDL R17, [R1+0xd00] ;  /* 0x000d000001117983 */ /* 0x000ea20000100800 */
[----:B------:R-:W-:-:S03]  /*14af0*/  MOV R23, R28 ;  /* 0x0000001c00177202 */ /* 0x000fc60000000f00 */
[----:B--2---:R-:W-:Y:S04]  /*14b00*/  STL [R1+0x1670], R17 ;  /* 0x0016701101007387 */ /* 0x004fe80000100800 */
[----:B0-----:R-:W-:Y:S04]  /*14b10*/  STL.64 [R1+0x40], R24 ;  /* 0x0000401801007387 */ /* 0x001fe80000100a00 */
[----:B------:R-:W-:Y:S04]  /*14b20*/  STL.64 [R1+0x48], R26 ;  /* 0x0000481a01007387 */ /* 0x000fe80000100a00 */
[----:B------:R-:W0:Y:S04]  /*14b30*/  LDSM.16.MT88.4 R24, [R3+0x6000] ;  /* 0x006000000318783b */ /* 0x000e280000004200 */
[----:B0-----:R-:W-:Y:S04]  /*14b40*/  STL.64 [R1+0x50], R24 ;  /* 0x0000501801007387 */ /* 0x001fe80000100a00 */
[----:B------:R-:W-:Y:S04]  /*14b50*/  STL.64 [R1+0x58], R26 ;  /* 0x0000581a01007387 */ /* 0x000fe80000100a00 */
[----:B------:R-:W0:Y:S02]  /*14b60*/  LDSM.16.MT88.4 R24, [R2+0x6800] ;  /* 0x006800000218783b */ /* 0x000e240000004200 */
[----:B0-----:R-:W-:-:S02]  /*14b70*/  IMAD.MOV.U32 R17, RZ, RZ, R25 ;  /* 0x000000ffff117224 */ /* 0x001fc400078e0019 */
[----:B------:R-:W-:Y:S01]  /*14b80*/  STL [R1+0x60], R24 ;  /* 0x0000601801007387 */ /* 0x000fe20000100800 */
[----:B------:R-:W-:Y:S01]  /*14b90*/  IMAD.MOV.U32 R28, RZ, RZ, R26 ;  /* 0x000000ffff1c7224 */ /* 0x000fe200078e001a */
[----:B------:R-:W-:Y:S02]  /*14ba0*/  MOV R16, R27 ;  /* 0x0000001b00107202 */ /* 0x000fe40000000f00 */
        /* <DEDUP_REMOVED lines=10> */
[----:B------:R-:W-:Y:S04]  /*14c50*/  STL.64 [R1+0x1668], R26 ;  /* 0x0016681a01007387 */ /* 0x000fe80000100a00 */
[----:B------:R0:W-:Y:S04]  /*14c60*/  STL.64 [R1+0x1660], R24 ;  /* 0x0016601801007387 */ /* 0x0001e80000100a00 */
[----:B0-----:R-:W2:Y:S04]  /*14c70*/  LDL.LU R24, [R1+0x30] ;  /* 0x0000300001187983 */ /* 0x001ea80000300800 */
[----:B------:R-:W2:Y:S04]  /*14c80*/  LDL.LU R25, [R1+0x34] ;  /* 0x0000340001197983 */ /* 0x000ea80000300800 */
[----:B------:R-:W2:Y:S04]  /*14c90*/  LDL.LU R26, [R1+0x38] ;  /* 0x00003800011a7983 */ /* 0x000ea80000300800 */
[----:B------:R-:W2:Y:S01]  /*14ca0*/  LDL.LU R27, [R1+0x3c] ;  /* 0x00003c00011b7983 */ /* 0x000ea20000300800 */
[----:B---3--:R-:W-:Y:S03]  /*14cb0*/  HMMA.16816.F32.BF16 R8, R12, R18, R8 ;  /* 0x000000120c08723c */ /* 0x008fe60000041808 */
        /* <DEDUP_REMOVED lines=24> */
[----:B-1----:R-:W2:Y:S01]  /*14e40*/  LDL.LU R20, [R1+0x60] ;  /* 0x0000600001147983 */ /* 0x002ea20000300800 */
[----:B------:R-:W-:-:S03]  /*14e50*/  MOV R21, R17 ;  /* 0x0000001100157202 */ /* 0x000fc60000000f00 */
[----:B------:R-:W2:Y:S04]  /*14e60*/  LDL.LU R17, [R1+0x1670] ;  /* 0x0016700001117983 */ /* 0x000ea80000300800 */
[----:B0-----:R-:W-:Y:S04]  /*14e70*/  STL.64 [R1], R24 ;  /* 0x0000001801007387 */ /* 0x001fe80000100a00 */
[----:B------:R-:W-:Y:S04]  /*14e80*/  STL.64 [R1+0x8], R26 ;  /* 0x0000081a01007387 */ /* 0x000fe80000100a00 */
[----:B------:R-:W0:Y:S04]  /*14e90*/  LDSM.16.MT88.4 R24, [R3+0x6800] ;  /* 0x006800000318783b */ /* 0x000e280000004200 */
[----:B0-----:R-:W-:Y:S04]  /*14ea0*/  STL.64 [R1+0x10], R24 ;  /* 0x0000101801007387 */ /* 0x001fe80000100a00 */
[----:B------:R-:W-:Y:S04]  /*14eb0*/  STL.64 [R1+0x18], R26 ;  /* 0x0000181a01007387 */ /* 0x000fe80000100a00 */
[----:B------:R-:W0:Y:S01]  /*14ec0*/  LDSM.16.MT88.4 R24, [R2+0x7000] ;  /* 0x007000000218783b */ /* 0x000e220000004200 */
[----:B------:R-:W-:-:S02]  /*14ed0*/  IMAD.MOV.U32 R23, RZ, RZ, R16 ;  /* 0x000000ffff177224 */ /* 0x000fc400078e0010 */
[----:B------:R-:W-:Y:S01]  /*14ee0*/  IMAD.MOV.U32 R22, RZ, RZ, R28 ;  /* 0x000000ffff167224 */ /* 0x000fe200078e001c */
[----:B0-----:R-:W-:Y:S01]  /*14ef0*/  STL.64 [R1+0x20], R24 ;  /* 0x0000201801007387 */ /* 0x001fe20000100a00 */
[----:B------:R-:W-:-:S03]  /*14f00*/  MOV R28, R27 ;  /* 0x0000001b001c7202 */ /* 0x000fc60000000f00 */
[----:B------:R-:W-:Y:S04]  /*14f10*/  STL [R1+0x28], R26 ;  /* 0x0000281a01007387 */ /* 0x000fe80000100800 */
[----:B------:R-:W-:Y:S04]  /*14f20*/  LDSM.16.MT88.4 R24, [R0+0x7000] ;  /* 0x007000000018783b */ /* 0x000fe80000004200 */
[----:B--2---:R-:W0:Y:S04]  /*14f30*/  LDSM.16.M88.4 R16, [R17+0x10180] ;  /* 0x010180001110783b */ /* 0x004e280000000200 */
[----:B0-----:R-:W-:Y:S04]  /*14f40*/  STL [R1+0x15c4], R18 ;  /* 0x0015c41201007387 */ /* 0x001fe80000100800 */
[----:B------:R-:W-:Y:S04]  /*14f50*/  STL [R1+0x15c0], R19 ;  /* 0x0015c01301007387 */ /* 0x000fe80000100800 */
[----:B------:R-:W-:Y:S04]  /*14f60*/  STL.64 [R1+0x30], R24 ;  /* 0x0000301801007387 */ /* 0x000fe80000100a00 */
[----:B------:R0:W-:Y:S04]  /*14f70*/  STL.64 [R1+0x38], R26 ;  /* 0x0000381a01007387 */ /* 0x0001e80000100a00 */
[----:B0-----:R-:W3:Y:S04]  /*14f80*/  LDL.LU.64 R26, [R1+0x1668] ;  /* 0x00166800011a7983 */ /* 0x001ee80000300a00 */
[----:B------:R-:W3:Y:S02]  /*14f90*/  LDL.LU.64 R24, [R1+0x1660] ;  /* 0x0016600001187983 */ /* 0x000ee40000300a00 */
[-C--:B---3--:R-:W-:Y:S02]  /*14fa0*/  HMMA.16816.F32.BF16 R24, R8, R4.reuse, R24 ;  /* 0x000000040818723c */ /* 0x088fe40000041818 */
[----:B------:R-:W4:Y:S04]  /*14fb0*/  LDL.LU.64 R10, [R1+0x1658] ;  /* 0x00165800010a7983 */ /* 0x000f280000300a00 */
[----:B------:R-:W4:Y:S11]  /*14fc0*/  LDL.LU.64 R8, [R1+0x1650] ;  /* 0x0016500001087983 */ /* 0x000f360000300a00 */
[----:B------:R-:W-:Y:S06]  /*14fd0*/  @!UPT UIADD3 URZ, URZ, URZ, URZ ;  /* 0x0000003f3f3ff290 */ /* 0x000fec000fffe03f */
[----:B------:R0:W-:Y:S04]  /*14fe0*/  STL.64 [R1+0x1620], R26 ;  /* 0x0016201a01007387 */ /* 0x0001e80000100a00 */
[----:B------:R1:W-:Y:S01]  /*14ff0*/  STL.64 [R1+0x1618], R24 ;  /* 0x0016181801007387 */ /* 0x0003e20000100a00 */
[----:B0-----:R-:W-:Y:S02]  /*15000*/  IMAD.MOV.U32 R26, RZ, RZ, R6 ;  /* 0x000000ffff1a7224 */ /* 0x001fe400078e0006 */
[----:B------:R-:W-:Y:S01]  /*15010*/  IMAD.MOV.U32 R27, RZ, RZ, R7 ;  /* 0x000000ffff1b7224 */ /* 0x000fe200078e0007 */
        /* <DEDUP_REMOVED lines=39> */
[----:B------:R-:W-:-:S03]  /*15290*/  MOV R23, R28 ;  /* 0x0000001c00177202 */ /* 0x000fc60000000f00 */
[----:B0-----:R-:W-:Y:S01]  /*152a0*/  STL [R1+0x60], R24 ;  /* 0x0000601801007387 */ /* 0x001fe20000100800 */
[----:B------:R-:W-:Y:S01]  /*152b0*/  IMAD.MOV.U32 R28, RZ, RZ, R25 ;  /* 0x000000ffff1c7224 */ /* 0x000fe200078e0019 */
[----:B------:R-:W-:Y:S02]  /*152c0*/  MOV R5, R26 ;  /* 0x0000001a00057202 */ /* 0x000fe40000000f00 */
[----:B------:R-:W-:Y:S04]  /*152d0*/  STL [R1+0x6c], R27 ;  /* 0x00006c1b01007387 */ /* 0x000fe80000100800 */
[----:B------:R-:W0:Y:S02]  /*152e0*/  LDSM.16.MT88.4 R24, [R0+0x7800] ;  /* 0x007800000018783b */ /* 0x000e240000004200 */
[----:B0-----:R-:W-:-:S02]  /*152f0*/  IMAD.MOV.U32 R18, RZ, RZ, R26 ;  /* 0x000000ffff127224 */ /* 0x001fc400078e001a */
[----:B------:R0:W-:Y:S01]  /*15300*/  STL.64 [R1+0x70], R24 ;  /* 0x0000701801007387 */ /* 0x0001e20000100a00 */
[----:B------:R-:W-:-:S03]  /*15310*/  IMAD.MOV.U32 R19, RZ, RZ, R27 ;  /* 0x000000ffff137224 */ /* 0x000fc600078e001b */
        /* <DEDUP_REMOVED lines=31> */
[----:B------:R-:W-:-:S03]  /*15510*/  MOV R15, R4 ;  /* 0x00000004000f7202 */ /* 0x000fc60000000f00 */
        /* <DEDUP_REMOVED lines=12> */
[C---:B0-----:R-:W-:Y:S01]  /*155e0*/  LOP3.LUT R28, R4.reuse, 0x7, RZ, 0xc0, !PT ;  /* 0x00000007041c7812 */ /* 0x041fe200078ec0ff */
[----:B------:R-:W-:Y:S01]  /*155f0*/  IMAD.MOV.U32 R22, RZ, RZ, R5 ;  /* 0x000000ffff167224 */ /* 0x000fe200078e0005 */
[----:B------:R-:W-:-:S05]  /*15600*/  LOP3.LUT R5, R4, 0x60, RZ, 0xc0, !PT ;  /* 0x0000006004057812 */ /* 0x000fca00078ec0ff */
[----:B------:R-:W-:Y:S01]  /*15610*/  IMAD R5, R5, 0x10, R28 ;  /* 0x0000001005057824 */ /* 0x000fe200078e021c */
[----:B------:R-:W-:-:S03]  /*15620*/  SHF.L.U32 R4, R4, 0x1, RZ ;  /* 0x0000000104047819 */ /* 0x000fc600000006ff */
[----:B------:R-:W-:Y:S01]  /*15630*/  IMAD.SHL.U32 R5, R5, 0x10, RZ ;  /* 0x0000001005057824 */ /* 0x000fe200078e00ff */
[----:B-1----:R-:W-:Y:S04]  /*15640*/  STL.64 [R1+0x10], R24 ;  /* 0x0000101801007387 */ /* 0x002fe80000100a00 */
[----:B------:R-:W-:Y:S04]  /*15650*/  STL.64 [R1+0x18], R26 ;  /* 0x0000181a01007387 */ /* 0x000fe80000100a00 */
[----:B------:R-:W0:Y:S01]  /*15660*/  LDSM.16.MT88.4 R24, [R2+0x8000] ;  /* 0x008000000218783b */ /* 0x000e220000004200 */
[----:B------:R-:W-:-:S04]  /*15670*/  LOP3.LUT R5, R5, 0x30, R4, 0x78, !PT ;  /* 0x0000003005057812 */ /* 0x000fc800078e7804 */
[----:B------:R-:W-:-:S06]  /*15680*/  LEA R5, R28, R5, 0xa ;  /* 0x000000051c057211 */ /* 0x000fcc00078e50ff */
        /* <DEDUP_REMOVED lines=17> */
[----:B0-----:R-:W-:Y:S01]  /*157a0*/  IMAD.MOV.U32 R26, RZ, RZ, R18 ;  /* 0x000000ffff1a7224 */ /* 0x001fe200078e0012 */
[----:B------:R-:W-:Y:S02]  /*157b0*/  MOV R27, R19 ;  /* 0x00000013001b7202 */ /* 0x000fe40000000f00 */
        /* <DEDUP_REMOVED lines=41> */
[----:B0-----:R-:W-:Y:S01]  /*15a50*/  IMAD.MOV.U32 R17, RZ, RZ, R25 ;  /* 0x000000ffff117224 */ /* 0x001fe200078e0019 */
[----:B------:R-:W-:Y:S01]  /*15a60*/  MOV R28, R26 ;  /* 0x0000001a001c7202 */ /* 0x000fe20000000f00 */
[----:B------:R-:W-:Y:S01]  /*15a70*/  STL [R1+0x60], R24 ;  /* 0x0000601801007387 */ /* 0x000fe20000100800 */
[----:B------:R-:W-:-:S03]  /*15a80*/  IMAD.MOV.U32 R16, RZ, RZ, R27 ;  /* 0x000000ffff107224 */ /* 0x000fc600078e001b */
[----:B------:R-:W0:Y:S02]  /*15a90*/  LDSM.16.MT88.4 R24, [R0+0x8800] ;  /* 0x008800000018783b */ /* 0x000e240000004200 */
[----:B0-----:R-:W-:Y:S02]  /*15aa0*/  IMAD.MOV.U32 R6, RZ, RZ, R26 ;  /* 0x000000ffff067224 */ /* 0x001fe400078e001a */
[----:B------:R0:W-:Y:S01]  /*15ab0*/  STL.64 [R1+0x70], R24 ;  /* 0x0000701801007387 */ /* 0x0001e20000100a00 */
[----:B------:R-:W-:-:S03]  /*15ac0*/  MOV R7, R27 ;  /* 0x0000001b00077202 */ /* 0x000fc60000000f00 */
        /* <DEDUP_REMOVED lines=46> */
[----:B------:R-:W-:Y:S01]  /*15db0*/  MOV R23, R16 ;  /* 0x0000001000177202 */ /* 0x000fe20000000f00 */
[----:B------:R-:W-:-:S02]  /*15dc0*/  IMAD.MOV.U32 R22, RZ, RZ, R28 ;  /* 0x000000ffff167224 */ /* 0x000fc400078e001c */
        /* <DEDUP_REMOVED lines=255> */
[----:B0-----:R-:W-:Y:S01]  /*16dc0*/  MOV R26, R6 ;  /* 0x00000006001a7202 */ /* 0x001fe20000000f00 */
[----:B------:R-:W-:Y:S02]  /*16dd0*/  IMAD.MOV.U32 R27, RZ, RZ, R7 ;  /* 0x000000ffff1b7224 */ /* 0x000fe400078e0007 */
        /* <DEDUP_REMOVED lines=120> */
[----:B0-----:R-:W-:Y:S02]  /*17560*/  IMAD.MOV.U32 R26, RZ, RZ, R18 ;  /* 0x000000ffff1a7224 */ /* 0x001fe400078e0012 */
[----:B------:R-:W-:Y:S01]  /*17570*/  IMAD.MOV.U32 R27, RZ, RZ, R19 ;  /* 0x000000ffff1b7224 */ /* 0x000fe200078e0013 */
        /* <DEDUP_REMOVED lines=114> */
[----:B0-----:R-:W-:Y:S02]  /*17ca0*/  IMAD.MOV.U32 R26, RZ, RZ, R6 ;  /* 0x000000ffff1a7224 */ /* 0x001fe400078e0006 */
[----:B------:R-:W-:Y:S01]  /*17cb0*/  IMAD.MOV.U32 R27, RZ, RZ, R7 ;  /* 0x000000ffff1b7224 */ /* 0x000fe200078e0007 */
        /* <DEDUP_REMOVED lines=34> */
[----:B------:R-:W0:Y:S01]  /*17ee0*/  LDSM.16.MT88.4 R24, [R3+0xd000] ;  /* 0x00d000000318783b */ /* 0x000e220000004200 */
[----:B------:R-:W-:Y:S01]  /*17ef0*/  MOV R23, R28 ;  /* 0x0000001c00177202 */ /* 0x000fe20000000f00 */
[----:B0-----:R-:W-:-:S02]  /*17f00*/  IMAD.MOV.U32 R28, RZ, RZ, R26 ;  /* 0x000000ffff1c7224 */ /* 0x001fc400078e001a */
[----:B------:R-:W-:Y:S01]  /*17f10*/  STL.64 [R1+0x50], R24 ;  /* 0x0000501801007387 */ /* 0x000fe20000100a00 */
[----:B------:R-:W-:-:S03]  /*17f20*/  IMAD.MOV.U32 R4, RZ, RZ, R27 ;  /* 0x000000ffff047224 */ /* 0x000fc600078e001b */
[----:B------:R-:W0:Y:S04]  /*17f30*/  LDSM.16.MT88.4 R24, [R2+0xd800] ;  /* 0x00d800000218783b */ /* 0x000e280000004200 */
[----:B0-----:R-:W-:Y:S01]  /*17f40*/  STL.64 [R1+0x60], R24 ;  /* 0x0000601801007387 */ /* 0x001fe20000100a00 */
[----:B------:R-:W-:-:S03]  /*17f50*/  MOV R5, R26 ;  /* 0x0000001a00057202 */ /* 0x000fc60000000f00 */
[----:B------:R-:W-:Y:S04]  /*17f60*/  STL [R1+0x6c], R27 ;  /* 0x00006c1b01007387 */ /* 0x000fe80000100800 */
[----:B------:R-:W0:Y:S02]  /*17f70*/  LDSM.16.MT88.4 R24, [R0+0xd800] ;  /* 0x00d800000018783b */ /* 0x000e240000004200 */
[----:B0-----:R-:W-:Y:S02]  /*17f80*/  IMAD.MOV.U32 R18, RZ, RZ, R26 ;  /* 0x000000ffff127224 */ /* 0x001fe400078e001a */
        /* <DEDUP_REMOVED lines=28> */
[----:B------:R0:W-:Y:S04]  /*18150*/  STL.64 [R1+0x1268], R14 ;  /* 0x0012680e01007387 */ /* 0x0001e80000100a00 */
[----:B------:R1:W-:Y:S01]  /*18160*/  STL.64 [R1+0x1260], R12 ;  /* 0x0012600c01007387 */ /* 0x0003e20000100a00 */
[----:B0-----:R-:W-:-:S03]  /*18170*/  MOV R14, R28 ;  /* 0x0000001c000e7202 */ /* 0x001fc60000000f00 */
[----:B-1----:R-:W2:Y:S04]  /*18180*/  LDL.LU R12, [R1+0x50] ;  /* 0x00005000010c7983 */ /* 0x002ea80000300800 */
        /* <DEDUP_REMOVED lines=11> */
[----:B------:R-:W3:Y:S04]  /*18240*/  LDL.LU R23, [R1+0x6c] ;  /* 0x00006c0001177983 */ /* 0x000ee80000300800 */
[----:B-1----:R-:W-:Y:S04]  /*18250*/  STL.64 [R1], R24 ;  /* 0x0000001801007387 */ /* 0x002fe80000100a00 */
[----:B------:R-:W-:Y:S04]  /*18260*/  STL.64 [R1+0x8], R26 ;  /* 0x0000081a01007387 */ /* 0x000fe80000100a00 */
[----:B------:R-:W1:Y:S01]  /*18270*/  LDSM.16.MT88.4 R24, [R3+0xd800] ;  /* 0x00d800000318783b */ /* 0x000e620000004200 */
[----:B------:R-:W-:Y:S01]  /*18280*/  IMAD.MOV.U32 R22, RZ, RZ, R5 ;  /* 0x000000ffff167224 */ /* 0x000fe200078e0005 */
[----:B0-----:R-:W-:-:S05]  /*18290*/  LOP3.LUT R5, R4, 0x60, RZ, 0xc0, !PT ;  /* 0x0000006004057812 */ /* 0x001fca00078ec0ff */
[----:B--2---:R-:W-:Y:S01]  /*182a0*/  IMAD R5, R5, 0x10, R28 ;  /* 0x0000001005057824 */ /* 0x004fe200078e021c */
        /* <DEDUP_REMOVED lines=24> */
[----:B0-----:R-:W-:Y:S01]  /*18430*/  IMAD.MOV.U32 R26, RZ, RZ, R18 ;  /* 0x000000ffff1a7224 */ /* 0x001fe200078e0012 */
[----:B------:R-:W-:Y:S02]  /*18440*/  MOV R27, R19 ;  /* 0x00000013001b7202 */ /* 0x000fe40000000f00 */
        /* <DEDUP_REMOVED lines=38> */
[----:B------:R-:W-:-:S02]  /*186b0*/  IMAD.MOV.U32 R23, RZ, RZ, R28 ;  /* 0x000000ffff177224 */ /* 0x000fc400078e001c */
[----:B0-----:R-:W-:Y:S01]  /*186c0*/  IMAD.MOV.U32 R28, RZ, RZ, R24 ;  /* 0x000000ffff1c7224 */ /* 0x001fe200078e0018 */
[----:B------:R-:W-:Y:S01]  /*186d0*/  MOV R16, R25 ;  /* 0x0000001900107202 */ /* 0x000fe20000000f00 */
[----:B------:R-:W-:Y:S02]  /*186e0*/  IMAD.MOV.U32 R7, RZ, RZ, R26 ;  /* 0x000000ffff077224 */ /* 0x000fe400078e001a */
[----:B------:R-:W-:Y:S02]  /*186f0*/  IMAD.MOV.U32 R6, RZ, RZ, R27 ;  /* 0x000000ffff067224 */ /* 0x000fe400078e001b */
[----:B------:R-:W0:Y:S04]  /*18700*/  LDSM.16.MT88.4 R24, [R0+0xe800] ;  /* 0x00e800000018783b */ /* 0x000e280000004200 */
[----:B0-----:R-:W-:Y:S04]  /*18710*/  STL.64 [R1+0x80], R24 ;  /* 0x0000801801007387 */ /* 0x001fe80000100a00 */
[----:B------:R0:W-:Y:S04]  /*18720*/  STL.64 [R1+0x88], R26 ;  /* 0x0000881a01007387 */ /* 0x0001e80000100a00 */
[----:B0-----:R-:W2:Y:S04]  /*18730*/  LDL.LU.64 R26, [R1+0x1248] ;  /* 0x00124800011a7983 */ /* 0x001ea80000300a00 */
[----:B------:R-:W2:Y:S02]  /*18740*/  LDL.LU.64 R24, [R1+0x1240] ;  /* 0x0012400001187983 */ /* 0x000ea40000300a00 */
[-C--:B--2---:R-:W-:Y:S02]  /*18750*/  HMMA.16816.F32.BF16 R24, R8, R18.reuse, R24 ;  /* 0x000000120818723c */ /* 0x084fe40000041818 */
[----:B------:R-:W3:Y:S04]  /*18760*/  LDL.LU.64 R10, [R1+0x1238] ;  /* 0x00123800010a7983 */ /* 0x000ee80000300a00 */
[----:B------:R-:W3:Y:S04]  /*18770*/  LDL.LU.64 R8, [R1+0x1230] ;  /* 0x0012300001087983 */ /* 0x000ee80000300a00 */
[----:B------:R-:W2:Y:S11]  /*18780*/  LDL R17, [R1+0xd00] ;  /* 0x000d000001117983 */ /* 0x000eb60000100800 */
[----:B------:R-:W-:Y:S02]  /*18790*/  @!UPT UIADD3 URZ, URZ, URZ, URZ ;  /* 0x0000003f3f3ff290 */ /* 0x000fe4000fffe03f */
        /* <DEDUP_REMOVED lines=29> */
[----:B------:R1:W-:Y:S04]  /*18970*/  STL.64 [R1+0x11d0], R22 ;  /* 0x0011d01601007387 */ /* 0x0003e80000100a00 */
[----:B------:R-:W-:Y:S01]  /*18980*/  STL.64 [R1+0x11c8], R20 ;  /* 0x0011c81401007387 */ /* 0x000fe20000100a00 */
[----:B-1----:R-:W-:Y:S01]  /*18990*/  IMAD.MOV.U32 R22, RZ, RZ, R7 ;  /* 0x000000ffff167224 */ /* 0x002fe200078e0007 */
[----:B------:R-:W-:Y:S02]  /*189a0*/  MOV R23, R6 ;  /* 0x0000000600177202 */ /* 0x000fe40000000f00 */
[----:B0-----:R-:W-:Y:S01]  /*189b0*/  STL [R1], R24 ;  /* 0x0000001801007387 */ /* 0x001fe20000100800 */
[----:B------:R-:W-:Y:S02]  /*189c0*/  IMAD.MOV.U32 R6, RZ, RZ, R25 ;  /* 0x000000ffff067224 */ /* 0x000fe400078e0019 */
[----:B------:R-:W-:Y:S01]  /*189d0*/  IMAD.MOV.U32 R7, RZ, RZ, R26 ;  /* 0x000000ffff077224 */ /* 0x000fe200078e001a */
[----:B------:R-:W-:Y:S04]  /*189e0*/  STL [R1+0xc], R27 ;  /* 0x00000c1b01007387 */ /* 0x000fe80000100800 */
[----:B------:R-:W0:Y:S04]  /*189f0*/  LDSM.16.MT88.4 R24, [R3+0xe800] ;  /* 0x00e800000318783b */ /* 0x000e280000004200 */
[----:B0-----:R-:W-:Y:S04]  /*18a00*/  STL.64 [R1+0x10], R24 ;  /* 0x0000101801007387 */ /* 0x001fe80000100a00 */
[----:B------:R-:W-:Y:S04]  /*18a10*/  STL.64 [R1+0x18], R26 ;  /* 0x0000181a01007387 */ /* 0x000fe80000100a00 */
[----:B------:R-:W0:Y:S01]  /*18a20*/  LDSM.16.MT88.4 R24, [R2+0xf000] ;  /* 0x00f000000218783b */ /* 0x000e220000004200 */
[----:B------:R-:W-:Y:S01]  /*18a30*/  IMAD.MOV.U32 R21, RZ, RZ, R16 ;  /* 0x000000ffff157224 */ /* 0x000fe200078e0010 */
[----:B------:R-:W-:-:S02]  /*18a40*/  MOV R20, R28 ;  /* 0x0000001c00147202 */ /* 0x000fc40000000f00 */
[----:B------:R-:W1:Y:S01]  /*18a50*/  LDSM.16.M88.4 R16, [R17+0x10380] ;  /* 0x010380001110783b */ /* 0x000e620000000200 */
[----:B0-----:R-:W-:-:S03]  /*18a60*/  MOV R28, R26 ;  /* 0x0000001a001c7202 */ /* 0x001fc60000000f00 */
[----:B------:R-:W-:Y:S01]  /*18a70*/  STL.64 [R1+0x30], R24 ;  /* 0x0000301801007387 */ /* 0x000fe20000100a00 */
[----:B------:R-:W-:-:S03]  /*18a80*/  IMAD.MOV.U32 R3, RZ, RZ, R27 ;  /* 0x000000ffff037224 */ /* 0x000fc600078e001b */
        /* <DEDUP_REMOVED lines=21> */
[----:B------:R0:W-:Y:S04]  /*18be0*/  STL.64 [R1+0x11b0], R10 ;  /* 0x0011b00a01007387 */ /* 0x0001e80000100a00 */
[----:B------:R1:W-:Y:S01]  /*18bf0*/  STL.64 [R1+0x11a8], R8 ;  /* 0x0011a80801007387 */ /* 0x0003e20000100a00 */
[----:B0-----:R-:W-:-:S03]  /*18c00*/  MOV R10, R7 ;  /* 0x00000007000a7202 */ /* 0x001fc60000000f00 */
[----:B-1----:R-:W4:Y:S01]  /*18c10*/  LDL.LU R8, [R1] ;  /* 0x0000000001087983 */ /* 0x002f220000300800 */
[----:B------:R-:W-:-:S03]  /*18c20*/  IMAD.MOV.U32 R9, RZ, RZ, R6 ;  /* 0x000000ffff097224 */ /* 0x000fc600078e0006 */
[----:B------:R-:W3:Y:S04]  /*18c30*/  LDL.LU R6, [R1+0x11dc] ;  /* 0x0011dc0001067983 */ /* 0x000ee80000300800 */
[----:B------:R-:W3:Y:S04]  /*18c40*/  LDL.LU R7, [R1+0x11d8] ;  /* 0x0011d80001077983 */ /* 0x000ee80000300800 */
[----:B------:R-:W4:Y:S01]  /*18c50*/  LDL.LU R11, [R1+0xc] ;  /* 0x00000c00010b7983 */ /* 0x000f220000300800 */
[----:B---3--:R-:W-:Y:S03]  /*18c60*/  HMMA.16816.F32.BF16 R12, R20, R6, R12 ;  /* 0x00000006140c723c */ /* 0x008fe6000004180c */
[----:B------:R-:W2:Y:S04]  /*18c70*/  LDL.LU.64 R22, [R1+0x11d0] ;  /* 0x0011d00001167983 */ /* 0x000ea80000300a00 */
[----:B------:R-:W2:Y:S04]  /*18c80*/  LDL.LU.64 R20, [R1+0x11c8] ;  /* 0x0011c80001147983 */ /* 0x000ea80000300a00 */
[----:B------:R-:W0:Y:S02]  /*18c90*/  S2R R19, SR_TID.X ;  /* 0x0000000000137919 */ /* 0x000e240000002100 */
[----:B0-----:R-:W-:-:S02]  /*18ca0*/  LOP3.LUT R5, R19, 0x7, RZ, 0xc0, !PT ;  /* 0x0000000713057812 */ /* 0x001fc400078ec0ff */
[C---:B------:R-:W-:Y:S01]  /*18cb0*/  LOP3.LUT R18, R19.reuse, 0x10, RZ, 0xc0, !PT ;  /* 0x0000001013127812 */ /* 0x040fe200078ec0ff */
[----:B------:R-:W-:Y:S02]  /*18cc0*/  IMAD.SHL.U32 R19, R19, 0x2, RZ ;  /* 0x0000000213137824 */ /* 0x000fe400078e00ff */
[----:B------:R-:W-:Y:S02]  /*18cd0*/  IMAD R5, R5, 0x90, RZ ;  /* 0x0000009005057824 */ /* 0x000fe400078e02ff */
[----:B------:R-:W-:-:S03]  /*18ce0*/  IMAD.SHL.U32 R18, R18, 0x40, RZ ;  /* 0x0000004012127824 */ /* 0x000fc600078e00ff */
[----:B------:R-:W-:Y:S01]  /*18cf0*/  STL.64 [R1+0x11a0], R14 ;  /* 0x0011a00e01007387 */ /* 0x000fe20000100a00 */
[----:B------:R-:W-:-:S03]  /*18d00*/  LOP3.LUT R5, R5, 0x10, R19, 0x78, !PT ;  /* 0x0000001005057812 */ /* 0x000fc600078e7813 */
[----:B------:R0:W-:Y:S01]  /*18d10*/  STL.64 [R1+0x1198], R12 ;  /* 0x0011980c01007387 */ /* 0x0001e20000100a00 */
[----:B------:R-:W-:-:S04]  /*18d20*/  LOP3.LUT R5, R5, R18, RZ, 0xfc, !PT ;  /* 0x0000001205057212 */ /* 0x000fc800078efcff */
[----:B------:R-:W-:Y:S01]  /*18d30*/  LOP3.LUT R5, R5, 0x60, RZ, 0x3c, !PT ;  /* 0x0000006005057812 */ /* 0x000fe200078e3cff */
        /* <DEDUP_REMOVED lines=21> */
[----:B------:R-:W0:Y:S01]  /*18e90*/  LDSM.16.MT88.4 R24, [R0+0xf800] ;  /* 0x00f800000018783b */ /* 0x000e220000004200 */
[----:B------:R-:W-:Y:S01]  /*18ea0*/  MOV R22, R28 ;  /* 0x0000001c00167202 */ /* 0x000fe20000000f00 */
[----:B------:R-:W-:Y:S02]  /*18eb0*/  IMAD.MOV.U32 R23, RZ, RZ, R3 ;  /* 0x000000ffff177224 */ /* 0x000fe400078e0003 */
[----:B0-----:R-:W-:Y:S01]  /*18ec0*/  IMAD.MOV.U32 R2, RZ, RZ, R26 ;  /* 0x000000ffff027224 */ /* 0x001fe200078e001a */
[----:B------:R-:W-:Y:S01]  /*18ed0*/  MOV R3, R25 ;  /* 0x0000001900037202 */ /* 0x000fe20000000f00 */
[----:B------:R-:W-:Y:S02]  /*18ee0*/  IMAD.MOV.U32 R0, RZ, RZ, R27 ;  /* 0x000000ffff007224 */ /* 0x000fe400078e001b */
[----:B------:R-:W-:Y:S01]  /*18ef0*/  IMAD.MOV.U32 R28, RZ, RZ, R24 ;  /* 0x000000ffff1c7224 */ /* 0x000fe200078e0018 */
[----:B------:R-:W4:Y:S04]  /*18f00*/  LDL.LU.64 R26, [R1+0x11c0] ;  /* 0x0011c000011a7983 */ /* 0x000f280000300a00 */
[----:B------:R-:W4:Y:S02]  /*18f10*/  LDL.LU.64 R24, [R1+0x11b8] ;  /* 0x0011b80001187983 */ /* 0x000f240000300a00 */
        /* <DEDUP_REMOVED lines=20> */
[-C--:B--2---:R-:W-:Y:S03]  /*19060*/  HMMA.16816.F32.BF16 R12, R20, R16.reuse, R12 ;  /* 0x00000010140c723c */ /* 0x084fe6000004180c */
[----:B------:R-:W4:Y:S04]  /*19070*/  LDL.LU.64 R22, [R1+0x1190] ;  /* 0x0011900001167983 */ /* 0x000f280000300a00 */
[----:B------:R-:W4:Y:S11]  /*19080*/  LDL.LU.64 R20, [R1+0x1188] ;  /* 0x0011880001147983 */ /* 0x000f360000300a00 */
[----:B------:R-:W-:Y:S05]  /*19090*/  @!UPT UIADD3 URZ, URZ, URZ, URZ ;  /* 0x0000003f3f3ff290 */ /* 0x000fea000fffe03f */
[----:B------:R-:W-:Y:S04]  /*190a0*/  STL.64 [R1+0x1158], R14 ;  /* 0x0011580e01007387 */ /* 0x000fe80000100a00 */
[----:B------:R0:W-:Y:S04]  /*190b0*/  STL.64 [R1+0x1150], R12 ;  /* 0x0011500c01007387 */ /* 0x0001e80000100a00 */
[----:B0-----:R-:W2:Y:S04]  /*190c0*/  LDL.LU R12, [R1+0x40] ;  /* 0x00004000010c7983 */ /* 0x001ea80000300800 */
[----:B------:R-:W2:Y:S04]  /*190d0*/  LDL.LU R13, [R1+0x44] ;  /* 0x00004400010d7983 */ /* 0x000ea80000300800 */
[----:B------:R-:W2:Y:S04]  /*190e0*/  LDL.LU R14, [R1+0x48] ;  /* 0x00004800010e7983 */ /* 0x000ea80000300800 */
[----:B------:R-:W2:Y:S01]  /*190f0*/  LDL.LU R15, [R1+0x4c] ;  /* 0x00004c00010f7983 */ /* 0x000ea20000300800 */
[----:B----4-:R-:W-:Y:S03]  /*19100*/  HMMA.16816.F32.BF16 R20, R24, R16, R20 ;  /* 0x000000101814723c */ /* 0x010fe60000041814 */
[----:B------:R-:W0:Y:S11]  /*19110*/  LDSM.16.MT88.4 R24, [R29+0xf800] ;  /* 0x00f800001d18783b */ /* 0x000e360000004200 */
[----:B------:R-:W-:Y:S09]  /*19120*/  @!UPT UIADD3 URZ, URZ, URZ, URZ ;  /* 0x0000003f3f3ff290 */ /* 0x000ff2000fffe03f */
[----:B------:R1:W-:Y:S02]  /*19130*/  STL.64 [R1+0x1148], R22 ;  /* 0x0011481601007387 */ /* 0x0003e40000100a00 */
[----:B-1----:R-:W-:Y:S02]  /*19140*/  IMAD.MOV.U32 R23, RZ, RZ, R4 ;  /* 0x000000ffff177224 */ /* 0x002fe400078e0004 */
[----:B------:R-:W1:Y:S01]  /*19150*/  LDSM.16.MT88.4 R4, [R5+0xf800] ;  /* 0x00f800000504783b */ /* 0x000e620000004200 */
[----:B------:R-:W-:-:S03]  /*19160*/  IMAD.MOV.U32 R22, RZ, RZ, R18 ;  /* 0x000000ffff167224 */ /* 0x000fc600078e0012 */
[----:B------:R4:W-:Y:S01]  /*19170*/  STL.64 [R1+0x1140], R20 ;  /* 0x0011401401007387 */ /* 0x0009e20000100a00 */
[----:B0-----:R-:W-:Y:S01]  /*19180*/  IMAD.MOV.U32 R29, RZ, RZ, R27 ;  /* 0x000000ffff1d7224 */ /* 0x001fe200078e001b */
[----:B------:R-:W-:Y:S02]  /*19190*/  MOV R18, R25 ;  /* 0x0000001900127202 */ /* 0x000fe40000000f00 */
[----:B----4-:R-:W4:Y:S01]  /*191a0*/  LDL.LU R20, [R1+0x50] ;  /* 0x0000500001147983 */ /* 0x010f220000300800 */
[----:B------:R-:W-:Y:S01]  /*191b0*/  MOV R21, R19 ;  /* 0x0000001300157202 */ /* 0x000fe20000000f00 */
[----:B------:R-:W-:Y:S02]  /*191c0*/  IMAD.MOV.U32 R19, RZ, RZ, R26 ;  /* 0x000000ffff137224 */ /* 0x000fe400078e001a */
[----:B------:R0:W-:Y:S04]  /*191d0*/  STL [R1], R24 ;  /* 0x0000001801007387 */ /* 0x0001e80000100800 */
[----:B------:R-:W3:Y:S04]  /*191e0*/  LDL.LU.64 R26, [R1+0x1180] ;  /* 0x00118000011a7983 */ /* 0x000ee80000300a00 */
[----:B0-----:R-:W3:Y:S04]  /*191f0*/  LDL.LU.64 R24, [R1+0x1178] ;  /* 0x0011780001187983 */ /* 0x001ee80000300a00 */
[----:B-1----:R-:W-:Y:S04]  /*19200*/  STL.64 [R1+0x1128], R6 ;  /* 0x0011280601007387 */ /* 0x002fe80000100a00 */
[----:B------:R0:W-:Y:S04]  /*19210*/  STL.64 [R1+0x1120], R4 ;  /* 0x0011200401007387 */ /* 0x0001e80000100a00 */
[----:B0-----:R-:W2:Y:S01]  /*19220*/  LDL.LU R4, [R1] ;  /* 0x0000000001047983 */ /* 0x001ea20000300800 */
[----:B------:R-:W-:Y:S01]  /*19230*/  IMAD.MOV.U32 R6, RZ, RZ, R19 ;  /* 0x000000ffff067224 */ /* 0x000fe200078e0013 */
[----:B------:R-:W-:Y:S01]  /*19240*/  MOV R5, R18 ;  /* 0x0000001200057202 */ /* 0x000fe20000000f00 */
[----:B------:R-:W-:Y:S01]  /*19250*/  IMAD.MOV.U32 R7, RZ, RZ, R29 ;  /* 0x000000ffff077224 */ /* 0x000fe200078e001d */
[----:B------:R-:W4:Y:S04]  /*19260*/  LDL.LU R18, [R1+0x1174] ;  /* 0x0011740001127983 */ /* 0x000f280000300800 */
[----:B------:R-:W4:Y:S04]  /*19270*/  LDL.LU R19, [R1+0x1170] ;  /* 0x0011700001137983 */ /* 0x000f280000300800 */
[----:B------:R-:W-:Y:S01]  /*19280*/  STL.64 [R1+0x1138], R6 ;  /* 0x0011380601007387 */ /* 0x000fe20000100a00 */
[----:B------:R-:W-:Y:S03]  /*19290*/  BSSY B0, `(.L_x_1) ;  /* 0x00000bc000007945 */ /* 0x000fe60003800000 */
[----:B------:R-:W-:Y:S01]  /*192a0*/  BAR.SYNC.DEFER_BLOCKING 0x0 ;  /* 0x0000000000007b1d */ /* 0x000fe20000010000 */
[-C--:B---3--:R-:W-:Y:S05]  /*192b0*/  HMMA.16816.F32.BF16 R24, R8, R16.reuse, R24 ;  /* 0x000000100818723c */ /* 0x088fea0000041818 */
[----:B--2---:R0:W-:Y:S04]  /*192c0*/  STL.64 [R1+0x1130], R4 ;  /* 0x0011300401007387 */ /* 0x0041e80000100a00 */
[----:B------:R-:W2:Y:S04]  /*192d0*/  LDL.LU.64 R10, [R1+0x1168] ;  /* 0x00116800010a7983 */ /* 0x000ea80000300a00 */
[----:B------:R-:W2:Y:S02]  /*192e0*/  LDL.LU.64 R8, [R1+0x1160] ;  /* 0x0011600001087983 */ /* 0x000ea40000300a00 */
[----:B--2---:R-:W-:Y:S02]  /*192f0*/  HMMA.16816.F32.BF16 R8, R12, R16, R8 ;  /* 0x000000100c08723c */ /* 0x004fe40000041808 */
[----:B------:R-:W4:Y:S04]  /*19300*/  LDL.LU.64 R14, [R1+0x1158] ;  /* 0x00115800010e7983 */ /* 0x000f280000300a00 */
[----:B------:R-:W4:Y:S01]  /*19310*/  LDL.LU.64 R12, [R1+0x1150] ;  /* 0x00115000010c7983 */ /* 0x000f220000300a00 */
[----:B0-----:R-:W-:Y:S01]  /*19320*/  MOV R4, R28 ;  /* 0x0000001c00047202 */ /* 0x001fe20000000f00 */
[----:B------:R-:W-:Y:S01]  /*19330*/  IMAD.MOV.U32 R5, RZ, RZ, R3 ;  /* 0x000000ffff057224 */ /* 0x000fe200078e0003 */
[----:B------:R-:W-:Y:S01]  /*19340*/  MOV R7, R0 ;  /* 0x0000000000077202 */ /* 0x000fe20000000f00 */
[----:B------:R-:W-:Y:S01]  /*19350*/  IMAD.MOV.U32 R6, RZ, RZ, R2 ;  /* 0x000000ffff067224 */ /* 0x000fe200078e0002 */
[-C--:B----4-:R-:W-:Y:S01]  /*19360*/  HMMA.16816.F32.BF16 R12, R20, R18.reuse, R12 ;  /* 0x00000012140c723c */ /* 0x090fe2000004180c */
[----:B------:R-:W2:Y:S04]  /*19370*/  LDL.LU.64 R22, [R1+0x1148] ;  /* 0x0011480001167983 */ /* 0x000ea80000300a00 */
[----:B------:R-:W2:Y:S03]  /*19380*/  LDL.LU.64 R20, [R1+0x1140] ;  /* 0x0011400001147983 */ /* 0x000ea60000300a00 */
[-C--:B--2---:R-:W-:Y:S01]  /*19390*/  HMMA.16816.F32.BF16 R20, R4, R18.reuse, R20 ;  /* 0x000000120414723c */ /* 0x084fe20000041814 */
[----:B------:R-:W2:Y:S04]  /*193a0*/  LDL.LU.64 R6, [R1+0x1138] ;  /* 0x0011380001067983 */ /* 0x000ea80000300a00 */
[----:B------:R-:W2:Y:S04]  /*193b0*/  LDL.LU.64 R4, [R1+0x1130] ;  /* 0x0011300001047983 */ /* 0x000ea80000300a00 */
[----:B------:R-:W0:Y:S02]  /*193c0*/  S2R R29, SR_TID.X ;  /* 0x00000000001d7919 */ /* 0x000e240000002100 */
[C---:B0-----:R-:W-:Y:S01]  /*193d0*/  LOP3.LUT R28, R29.reuse, 0x3, RZ, 0xc0, !PT ;  /* 0x000000031d1c7812 */ /* 0x041fe200078ec0ff */
[----:B--2---:R-:W-:Y:S01]  /*193e0*/  HMMA.16816.F32.BF16 R24, R4, R18, R24 ;  /* 0x000000120418723c */ /* 0x004fe20000041818 */
[----:B------:R-:W2:Y:S04]  /*193f0*/  LDL.LU.64 R6, [R1+0x1128] ;  /* 0x0011280001067983 */ /* 0x000ea80000300a00 */
[----:B------:R-:W2:Y:S01]  /*19400*/  LDL.LU.64 R4, [R1+0x1120] ;  /* 0x0011200001047983 */ /* 0x000ea20000300a00 */
[----:B------:R-:W-:Y:S01]  /*19410*/  LOP3.LUT R29, R29, 0x60, RZ, 0xc0, !PT ;  /* 0x000000601d1d7812 */ /* 0x000fe200078ec0ff */
[----:B------:R-:W-:-:S02]  /*19420*/  IMAD.SHL.U32 R0, R28, 0x2, RZ ;  /* 0x000000021c007824 */ /* 0x000fc400078e00ff */
[----:B------:R-:W0:Y:S03]  /*19430*/  S2R R28, SR_CTAID.X ;  /* 0x00000000001c7919 */ /* 0x000e260000002500 */
[----:B------:R-:W-:Y:S02]  /*19440*/  LEA.HI R0, R29, R0, RZ, 0x1e ;  /* 0x000000001d007211 */ /* 0x000fe400078ff0ff */
[----:B------:R-:W1:Y:S01]  /*19450*/  S2R R29, SR_TID.X ;  /* 0x00000000001d7919 */ /* 0x000e620000002100 */
[----:B0-----:R-:W-:Y:S01]  /*19460*/  IMAD.SHL.U32 R28, R28, 0x40, RZ ;  /* 0x000000401c1c7824 */ /* 0x001fe200078e00ff */
[----:B-1----:R-:W-:-:S04]  /*19470*/  LOP3.LUT R29, R29, 0x1c, RZ, 0xc0, !PT ;  /* 0x0000001c1d1d7812 */ /* 0x002fc800078ec0ff */
[C---:B------:R-:W-:Y:S02]  /*19480*/  LEA.HI R28, R29.reuse, R28, RZ, 0x1e ;  /* 0x0000001c1d1c7211 */ /* 0x040fe400078ff0ff */
[----:B------:R-:W-:Y:S02]  /*19490*/  LEA.HI R17, R29, 0x8, RZ, 0x1e ;  /* 0x000000081d117811 */ /* 0x000fe400078ff0ff */
[----:B------:R-:W0:Y:S02]  /*194a0*/  S2R R29, SR_TID.X ;  /* 0x00000000001d7919 */ /* 0x000e240000002100 */
[----:B0-----:R-:W-:Y:S01]  /*194b0*/  LOP3.LUT R29, R29, 0x1c, RZ, 0xc0, !PT ;  /* 0x0000001c1d1d7812 */ /* 0x001fe200078ec0ff */
[----:B------:R-:W-:Y:S02]  /*194c0*/  FMUL R3, R20, c[0x0][0x188] ;  /* 0x0000620014037a20 */ /* 0x000fe40000400000 */
[----:B------:R-:W-:Y:S01]  /*194d0*/  FMUL R2, R21, c[0x0][0x188] ;  /* 0x0000620015027a20 */ /* 0x000fe20000400000 */
[----:B--2---:R-:W-:Y:S01]  /*194e0*/  HMMA.16816.F32.BF16 R4, R4, R18, R8 ;  /* 0x000000120404723c */ /* 0x004fe20000041808 */
[----:B------:R-:W0:Y:S06]  /*194f0*/  S2R R19, SR_CTAID.X ;  /* 0x0000000000137919 */ /* 0x000e2c0000002500 */
[----:B------:R-:W-:Y:S01]  /*19500*/  FMUL R8, R15, c[0x0][0x188] ;  /* 0x000062000f087a20 */ /* 0x000fe20000400000 */
[----:B------:R-:W-:-:S04]  /*19510*/  IADD3 R15, P0, R0, UR4, RZ ;  /* 0x00000004000f7c10 */ /* 0x000fc8000ff1e0ff */
[CC--:B------:R-:W-:Y:S02]  /*19520*/  ISETP.GT.U32.AND P5, PT, R15.reuse, R28.reuse, PT ;  /* 0x0000001c0f00720c */ /* 0x0c0fe40003fa4070 */
[----:B------:R-:W-:Y:S02]  /*19530*/  ISETP.GE.U32.AND P4, PT, R15, R28, PT ;  /* 0x0000001c0f00720c */ /* 0x000fe40003f86070 */
[----:B0-----:R-:W-:-:S05]  /*19540*/  SHF.L.U32 R19, R19, 0x6, RZ ;  /* 0x0000000613137819 */ /* 0x001fca00000006ff */
[----:B------:R-:W-:Y:S01]  /*19550*/  IMAD.IADD R17, R19, 0x1, R17 ;  /* 0x0000000113117824 */ /* 0x000fe200078e0211 */
[----:B------:R-:W0:Y:S01]  /*19560*/  S2R R28, SR_TID.X ;  /* 0x00000000001c7919 */ /* 0x000e220000002100 */
[----:B------:R-:W-:-:S03]  /*19570*/  LEA.HI R18, R29, 0x10, RZ, 0x1e ;  /* 0x000000101d127811 */ /* 0x000fc600078ff0ff */
[CC--:B------:R-:W-:Y:S02]  /*19580*/  ISETP.GT.U32.AND P2, PT, R15.reuse, R17.reuse, PT ;  /* 0x000000110f00720c */ /* 0x0c0fe40003f44070 */
[----:B------:R-:W-:Y:S02]  /*19590*/  ISETP.GE.U32.AND P3, PT, R15, R17, PT ;  /* 0x000000110f00720c */ /* 0x000fe40003f66070 */
[----:B------:R-:W1:Y:S04]  /*195a0*/  S2R R17, SR_TID.X ;  /* 0x0000000000117919 */ /* 0x000e680000002100 */
[----:B------:R-:W2:Y:S01]  /*195b0*/  S2R R29, SR_CTAID.X ;  /* 0x00000000001d7919 */ /* 0x000ea20000002500 */
[----:B0-----:R-:W-:-:S04]  /*195c0*/  LOP3.LUT R28, R28, 0x1c, RZ, 0xc0, !PT ;  /* 0x0000001c1c1c7812 */ /* 0x001fc800078ec0ff */
[----:B------:R-:W-:Y:S02]  /*195d0*/  LEA.HI R28, R28, 0x18, RZ, 0x1e ;  /* 0x000000181c1c7811 */ /* 0x000fe400078ff0ff */
[----:B-1----:R-:W-:Y:S01]  /*195e0*/  LOP3.LUT R17, R17, 0x1c, RZ, 0xc0, !PT ;  /* 0x0000001c11117812 */ /* 0x002fe200078ec0ff */
[----:B--2---:R-:W-:-:S03]  /*195f0*/  IMAD.SHL.U32 R29, R29, 0x40, RZ ;  /* 0x000000401d1d7824 */ /* 0x004fc600078e00ff */
[----:B------:R-:W-:Y:S01]  /*19600*/  LEA.HI R17, R17, 0x20, RZ, 0x1e ;  /* 0x0000002011117811 */ /* 0x000fe200078ff0ff */
[----:B------:R-:W-:-:S03]  /*19610*/  IMAD.IADD R28, R29, 0x1, R28 ;  /* 0x000000011d1c7824 */ /* 0x000fc600078e021c */
[----:B------:R-:W-:Y:S02]  /*19620*/  IADD3 R17, R29, R17, RZ ;  /* 0x000000111d117210 */ /* 0x000fe40007ffe0ff */
[----:B------:R-:W0:Y:S01]  /*19630*/  S2R R29, SR_TID.X ;  /* 0x00000000001d7919 */ /* 0x000e220000002100 */
[----:B------:R-:W-:Y:S02]  /*19640*/  IMAD.X R16, RZ, RZ, UR5, P0 ;  /* 0x00000005ff107e24 */ /* 0x000fe400080e06ff */
[----:B------:R-:W-:Y:S02]  /*19650*/  FMUL R11, R12, c[0x0][0x188] ;  /* 0x000062000c0b7a20 */ /* 0x000fe40000400000 */
[----:B------:R-:W-:Y:S01]  /*19660*/  FMUL R10, R13, c[0x0][0x188] ;  /* 0x000062000d0a7a20 */ /* 0x000fe20000400000 */
[C---:B------:R-:W-:Y:S02]  /*19670*/  ISETP.GT.U32.AND.EX P5, PT, R16.reuse, RZ, PT, P5 ;  /* 0x000000ff1000720c */ /* 0x040fe40003fa4150 */
[----:B------:R-:W-:-:S02]  /*19680*/  ISETP.GE.U32.AND.EX P4, PT, R16, RZ, PT, P4 ;  /* 0x000000ff1000720c */ /* 0x000fc40003f86140 */
[----:B------:R-:W-:Y:S02]  /*19690*/  FSEL R11, R11, -INF , !P5 ;  /* 0xff8000000b0b7808 */ /* 0x000fe40006800000 */
[----:B------:R-:W-:Y:S02]  /*196a0*/  FSEL R10, R10, -INF , !P4 ;  /* 0xff8000000a0a7808 */ /* 0x000fe40006000000 */
[CC--:B------:R-:W-:Y:S02]  /*196b0*/  ISETP.GT.U32.AND P5, PT, R15.reuse, R28.reuse, PT ;  /* 0x0000001c0f00720c */ /* 0x0c0fe40003fa4070 */
[----:B------:R-:W-:Y:S02]  /*196c0*/  ISETP.GE.U32.AND P4, PT, R15, R28, PT ;  /* 0x0000001c0f00720c */ /* 0x000fe40003f86070 */
[----:B0-----:R-:W-:Y:S02]  /*196d0*/  LOP3.LUT R28, R29, 0x1c, RZ, 0xc0, !PT ;  /* 0x0000001c1d1c7812 */ /* 0x001fe400078ec0ff */
[----:B------:R-:W0:Y:S01]  /*196e0*/  S2R R29, SR_CTAID.X ;  /* 0x00000000001d7919 */ /* 0x000e220000002500 */
[----:B------:R-:W-:Y:S01]  /*196f0*/  IADD3 R19, R19, R18, RZ ;  /* 0x0000001213137210 */ /* 0x000fe20007ffe0ff */
[----:B------:R-:W-:Y:S01]  /*19700*/  FMUL R9, R14, c[0x0][0x188] ;  /* 0x000062000e097a20 */ /* 0x000fe20000400000 */
[----:B------:R-:W-:-:S02]  /*19710*/  ISETP.GT.U32.AND.EX P2, PT, R16, RZ, PT, P2 ;  /* 0x000000ff1000720c */ /* 0x000fc40003f44120 */
[CC--:B------:R-:W-:Y:S02]  /*19720*/  ISETP.GT.U32.AND P1, PT, R15.reuse, R19.reuse, PT ;  /* 0x000000130f00720c */ /* 0x0c0fe40003f24070 */
[----:B------:R-:W-:Y:S02]  /*19730*/  ISETP.GE.U32.AND P0, PT, R15, R19, PT ;  /* 0x000000130f00720c */ /* 0x000fe40003f06070 */
[----:B------:R-:W-:Y:S02]  /*19740*/  ISETP.GE.U32.AND.EX P3, PT, R16, RZ, PT, P3 ;  /* 0x000000ff1000720c */ /* 0x000fe40003f66130 */
[C---:B------:R-:W-:Y:S02]  /*19750*/  LEA.HI R19, R28.reuse, 0x28, RZ, 0x1e ;  /* 0x000000281c137811 */ /* 0x040fe400078ff0ff */
[----:B------:R-:W-:Y:S02]  /*19760*/  LEA.HI R28, R28, 0x30, RZ, 0x1e ;  /* 0x000000301c1c7811 */ /* 0x000fe400078ff0ff */
[----:B------:R-:W-:-:S02]  /*19770*/  FSEL R9, R9, -INF , !P2 ;  /* 0xff80000009097808 */ /* 0x000fc40005000000 */
[----:B------:R-:W-:Y:S02]  /*19780*/  FSEL R8, R8, -INF , !P3 ;  /* 0xff80000008087808 */ /* 0x000fe40005800000 */
[CC--:B------:R-:W-:Y:S02]  /*19790*/  ISETP.GT.U32.AND P2, PT, R15.reuse, R17.reuse, PT ;  /* 0x000000110f00720c */ /* 0x0c0fe40003f44070 */
[----:B------:R-:W-:Y:S02]  /*197a0*/  ISETP.GE.U32.AND P3, PT, R15, R17, PT ;  /* 0x000000110f00720c */ /* 0x000fe40003f66070 */
[----:B0-----:R-:W-:Y:S01]  /*197b0*/  SHF.L.U32 R29, R29, 0x6, RZ ;  /* 0x000000061d1d7819 */ /* 0x001fe200000006ff */
[----:B------:R-:W0:Y:S04]  /*197c0*/  S2R R17, SR_CTAID.X ;  /* 0x0000000000117919 */ /* 0x000e280000002500 */
[----:B------:R-:W-:-:S02]  /*197d0*/  IMAD.IADD R18, R29, 0x1, R28 ;  /* 0x000000011d127824 */ /* 0x000fc400078e021c */
[----:B------:R-:W1:Y:S01]  /*197e0*/  S2R R28, SR_TID.X ;  /* 0x00000000001c7919 */ /* 0x000e620000002100 */
[C---:B------:R-:W-:Y:S02]  /*197f0*/  ISETP.GT.U32.AND.EX P1, PT, R16.reuse, RZ, PT, P1 ;  /* 0x000000ff1000720c */ /* 0x040fe40003f24110 */
[----:B------:R-:W-:Y:S02]  /*19800*/  ISETP.GE.U32.AND.EX P0, PT, R16, RZ, PT, P0 ;  /* 0x000000ff1000720c */ /* 0x000fe40003f06100 */
[----:B------:R-:W-:Y:S02]  /*19810*/  FSEL R3, R3, -INF , !P1 ;  /* 0xff80000003037808 */ /* 0x000fe40004800000 */
[----:B------:R-:W-:Y:S01]  /*19820*/  FSEL R2, R2, -INF , !P0 ;  /* 0xff80000002027808 */ /* 0x000fe20004000000 */
[----:B------:R-:W-:Y:S02]  /*19830*/  FMUL R0, R22, c[0x0][0x188] ;  /* 0x0000620016007a20 */ /* 0x000fe40000400000 */
[----:B0-----:R-:W-:-:S04]  /*19840*/  IMAD.SHL.U32 R17, R17, 0x40, RZ ;  /* 0x0000004011117824 */ /* 0x001fc800078e00ff */
[----:B------:R-:W-:Y:S01]  /*19850*/  IMAD.IADD R13, R17, 0x1, R19 ;  /* 0x00000001110d7824 */ /* 0x000fe200078e0213 */
[----:B-1----:R-:W-:-:S04]  /*19860*/  LOP3.LUT R28, R28, 0x1c, RZ, 0xc0, !PT ;  /* 0x0000001c1c1c7812 */ /* 0x002fc800078ec0ff */
[----:B------:R-:W-:Y:S01]  /*19870*/  LEA.HI R28, R28, 0x38, RZ, 0x1e ;  /* 0x000000381c1c7811 */ /* 0x000fe200078ff0ff */
[----:B------:R-:W-:Y:S01]  /*19880*/  FMUL R12, R23, c[0x0][0x188] ;  /* 0x00006200170c7a20 */ /* 0x000fe20000400000 */
[-C--:B------:R-:W-:Y:S01]  /*19890*/  ISETP.GT.U32.AND P1, PT, R15, R13.reuse, PT ;  /* 0x0000000d0f00720c */ /* 0x080fe20003f24070 */
[----:B------:R-:W-:Y:S01]  /*198a0*/  FMUL R14, R25, c[0x0][0x188] ;  /* 0x00006200190e7a20 */ /* 0x000fe20000400000 */
[----:B------:R-:W-:Y:S01]  /*198b0*/  ISETP.GE.U32.AND P0, PT, R15, R13, PT ;  /* 0x0000000d0f00720c */ /* 0x000fe20003f06070 */
[----:B------:R-:W-:Y:S01]  /*198c0*/  FMUL R13, R24, c[0x0][0x188] ;  /* 0x00006200180d7a20 */ /* 0x000fe20000400000 */
[C---:B------:R-:W-:Y:S01]  /*198d0*/  ISETP.GT.U32.AND.EX P5, PT, R16.reuse, RZ, PT, P5 ;  /* 0x000000ff1000720c */ /* 0x040fe20003fa4150 */
[----:B------:R-:W-:Y:S01]  /*198e0*/  IMAD.IADD R17, R29, 0x1, R28 ;  /* 0x000000011d117824 */ /* 0x000fe200078e021c */
[C---:B------:R-:W-:Y:S02]  /*198f0*/  ISETP.GE.U32.AND.EX P4, PT, R16.reuse, RZ, PT, P4 ;  /* 0x000000ff1000720c */ /* 0x040fe40003f86140 */
[----:B------:R-:W-:-:S02]  /*19900*/  ISETP.GT.U32.AND.EX P2, PT, R16, RZ, PT, P2 ;  /* 0x000000ff1000720c */ /* 0x000fc40003f44120 */
[----:B------:R-:W-:Y:S02]  /*19910*/  ISETP.GE.U32.AND.EX P3, PT, R16, RZ, PT, P3 ;  /* 0x000000ff1000720c */ /* 0x000fe40003f66130 */
[----:B------:R-:W-:Y:S02]  /*19920*/  FSEL R0, R0, -INF , !P5 ;  /* 0xff80000000007808 */ /* 0x000fe40006800000 */
[----:B------:R-:W-:Y:S02]  /*19930*/  FSEL R12, R12, -INF , !P4 ;  /* 0xff8000000c0c7808 */ /* 0x000fe40006000000 */
[----:B------:R-:W-:Y:S02]  /*19940*/  FSEL R13, R13, -INF , !P2 ;  /* 0xff8000000d0d7808 */ /* 0x000fe40005000000 */
[----:B------:R-:W-:Y:S02]  /*19950*/  FSEL R14, R14, -INF , !P3 ;  /* 0xff8000000e0e7808 */ /* 0x000fe40005800000 */
[----:B------:R-:W-:-:S02]  /*19960*/  ISETP.GT.U32.AND P5, PT, R15, R18, PT ;  /* 0x000000120f00720c */ /* 0x000fc40003fa4070 */
[C---:B------:R-:W-:Y:S02]  /*19970*/  ISETP.GE.U32.AND P4, PT, R15.reuse, R18, PT ;  /* 0x000000120f00720c */ /* 0x040fe40003f86070 */
[CC--:B------:R-:W-:Y:S02]  /*19980*/  ISETP.GT.U32.AND P2, PT, R15.reuse, R17.reuse, PT ;  /* 0x000000110f00720c */ /* 0x0c0fe40003f44070 */
[----:B------:R-:W-:Y:S01]  /*19990*/  ISETP.GE.U32.AND P3, PT, R15, R17, PT ;  /* 0x000000110f00720c */ /* 0x000fe20003f66070 */
[----:B------:R-:W-:Y:S01]  /*199a0*/  FMUL R15, R26, c[0x0][0x188] ;  /* 0x000062001a0f7a20 */ /* 0x000fe20000400000 */
[C---:B------:R-:W-:Y:S01]  /*199b0*/  ISETP.GT.U32.AND.EX P1, PT, R16.reuse, RZ, PT, P1 ;  /* 0x000000ff1000720c */ /* 0x040fe20003f24110 */
[----:B------:R-:W-:Y:S01]  /*199c0*/  FMUL R5, R5, c[0x0][0x188] ;  /* 0x0000620005057a20 */ /* 0x000fe20000400000 */
[----:B------:R-:W-:Y:S01]  /*199d0*/  ISETP.GE.U32.AND.EX P0, PT, R16, RZ, PT, P0 ;  /* 0x000000ff1000720c */ /* 0x000fe20003f06100 */
[----:B------:R-:W-:Y:S01]  /*199e0*/  FMUL R6, R6, c[0x0][0x188] ;  /* 0x0000620006067a20 */ /* 0x000fe20000400000 */
[C---:B------:R-:W-:Y:S01]  /*199f0*/  ISETP.GT.U32.AND.EX P5, PT, R16.reuse, RZ, PT, P5 ;  /* 0x000000ff1000720c */ /* 0x040fe20003fa4150 */
[----:B------:R-:W-:Y:S01]  /*19a00*/  FMUL R7, R7, c[0x0][0x188] ;  /* 0x0000620007077a20 */ /* 0x000fe20000400000 */
[----:B------:R-:W-:-:S02]  /*19a10*/  ISETP.GE.U32.AND.EX P4, PT, R16, RZ, PT, P4 ;  /* 0x000000ff1000720c */ /* 0x000fc40003f86140 */
[C---:B------:R-:W-:Y:S02]  /*19a20*/  ISETP.GT.U32.AND.EX P2, PT, R16.reuse, RZ, PT, P2 ;  /* 0x000000ff1000720c */ /* 0x040fe40003f44120 */
[----:B------:R-:W-:Y:S01]  /*19a30*/  ISETP.GE.U32.AND.EX P3, PT, R16, RZ, PT, P3 ;  /* 0x000000ff1000720c */ /* 0x000fe20003f66130 */
[----:B------:R-:W-:Y:S02]  /*19a40*/  FMUL R16, R27, c[0x0][0x188] ;  /* 0x000062001b107a20 */ /* 0x000fe40000400000 */
[----:B------:R-:W-:Y:S01]  /*19a50*/  FMUL R4, R4, c[0x0][0x188] ;  /* 0x0000620004047a20 */ /* 0x000fe20000400000 */
[----:B------:R-:W-:Y:S02]  /*19a60*/  FMNMX R21, R3, R2, !PT ;  /* 0x0000000203157209 */ /* 0x000fe40007800000 */
[----:B------:R-:W-:Y:S02]  /*19a70*/  FSEL R15, R15, -INF , !P1 ;  /* 0xff8000000f0f7808 */ /* 0x000fe40004800000 */
[----:B------:R-:W-:-:S02]  /*19a80*/  FSEL R16, R16, -INF , !P0 ;  /* 0xff80000010107808 */ /* 0x000fc40004000000 */
[----:B------:R-:W-:Y:S02]  /*19a90*/  FSEL R18, R5, -INF , !P4 ;  /* 0xff80000005127808 */ /* 0x000fe40006000000 */
[----:B------:R-:W-:Y:S02]  /*19aa0*/  FSEL R19, R6, -INF , !P2 ;  /* 0xff80000006137808 */ /* 0x000fe40005000000 */
[----:B------:R-:W-:Y:S02]  /*19ab0*/  FSEL R20, R7, -INF , !P3 ;  /* 0xff80000007147808 */ /* 0x000fe40005800000 */
[----:B------:R-:W-:Y:S02]  /*19ac0*/  FMNMX R23, R0, R12, !PT ;  /* 0x0000000c00177209 */ /* 0x000fe40007800000 */
[----:B------:R-:W-:Y:S02]  /*19ad0*/  FSEL R17, R4, -INF , !P5 ;  /* 0xff80000004117808 */ /* 0x000fe40006800000 */
[----:B------:R-:W-:-:S02]  /*19ae0*/  FMNMX R5, R13, R14, !PT ;  /* 0x0000000e0d057209 */ /* 0x000fc40007800000 */
[----:B------:R-:W-:Y:S01]  /*19af0*/  FMNMX R25, R9, R8, !PT ;  /* 0x0000000809197209 */ /* 0x000fe20007800000 */
[----:B------:R-:W0:Y:S01]  /*19b00*/  SHFL.BFLY PT, R24, R21, 0x2, 0x1f ;  /* 0x0c401f0015187f89 */ /* 0x000e2200000e0000 */
[----:B------:R-:W-:Y:S02]  /*19b10*/  FMNMX R4, R15, R16, !PT ;  /* 0x000000100f047209 */ /* 0x000fe40007800000 */
[----:B------:R-:W-:Y:S01]  /*19b20*/  FMNMX R6, R19, R20, !PT ;  /* 0x0000001413067209 */ /* 0x000fe20007800000 */
[----:B------:R-:W1:Y:S01]  /*19b30*/  SHFL.BFLY PT, R28, R23, 0x2, 0x1f ;  /* 0x0c401f00171c7f89 */ /* 0x000e6200000e0000 */
[----:B------:R-:W-:-:S03]  /*19b40*/  FMNMX R7, R17, R18, !PT ;  /* 0x0000001211077209 */ /* 0x000fc60007800000 */
[----:B------:R-:W-:Y:S01]  /*19b50*/  STL [R1+0x1114], R11 ;  /* 0x0011140b01007387 */ /* 0x000fe20000100800 */
[----:B------:R-:W-:-:S03]  /*19b60*/  FMNMX R27, R11, R10, !PT ;  /* 0x0000000a0b1b7209 */ /* 0x000fc60007800000 */
[----:B------:R-:W2:Y:S04]  /*19b70*/  SHFL.BFLY PT, R29, R5, 0x2, 0x1f ;  /* 0x0c401f00051d7f89 */ /* 0x000ea800000e0000 */
[----:B------:R-:W-:Y:S04]  /*19b80*/  STL [R1+0x1110], R10 ;  /* 0x0011100a01007387 */ /* 0x000fe80000100800 */
[----:B------:R-:W3:Y:S04]  /*19b90*/  SHFL.BFLY PT, R26, R25, 0x2, 0x1f ;  /* 0x0c401f00191a7f89 */ /* 0x000ee800000e0000 */
[----:B------:R-:W-:Y:S04]  /*19ba0*/  STL [R1+0x1118], R8 ;  /* 0x0011180801007387 */ /* 0x000fe80000100800 */
[----:B------:R-:W4:Y:S04]  /*19bb0*/  SHFL.BFLY PT, R10, R4, 0x2, 0x1f ;  /* 0x0c401f00040a7f89 */ /* 0x000f2800000e0000 */
[----:B------:R-:W4:Y:S04]  /*19bc0*/  SHFL.BFLY PT, R8, R6, 0x2, 0x1f ;  /* 0x0c401f0006087f89 */ /* 0x000f2800000e0000 */
[----:B------:R-:W4:Y:S01]  /*19bd0*/  SHFL.BFLY PT, R11, R7, 0x2, 0x1f ;  /* 0x0c401f00070b7f89 */ /* 0x000f2200000e0000 */
[----:B0-----:R-:W-:-:S02]  /*19be0*/  FMNMX R21, R21, R24, !PT ;  /* 0x0000001815157209 */ /* 0x001fc40007800000 */
[----:B-1----:R-:W-:Y:S02]  /*19bf0*/  FMNMX R24, R23, R28, !PT ;  /* 0x0000001c17187209 */ /* 0x002fe40007800000 */
[----:B--2---:R-:W-:Y:S02]  /*19c00*/  FMNMX R23, R5, R29, !PT ;  /* 0x0000001d05177209 */ /* 0x004fe40007800000 */
[----:B---3--:R-:W-:Y:S02]  /*19c10*/  FMNMX R25, R25, R26, !PT ;  /* 0x0000001a19197209 */ /* 0x008fe40007800000 */
[----:B----4-:R-:W-:Y:S02]  /*19c20*/  FMNMX R26, R4, R10, !PT ;  /* 0x0000000a041a7209 */ /* 0x010fe40007800000 */
[----:B------:R-:W-:Y:S02]  /*19c30*/  MOV R5, R8 ;  /* 0x0000000800057202 */ /* 0x000fe40000000f00 */
[----:B------:R-:W0:Y:S01]  /*19c40*/  SHFL.BFLY PT, R8, R24, 0x1, 0x1f ;  /* 0x0c201f0018087f89 */ /* 0x000e2200000e0000 */
[----:B------:R-:W-:-:S03]  /*19c50*/  IMAD.MOV.U32 R4, RZ, RZ, R11 ;  /* 0x000000ffff047224 */ /* 0x000fc600078e000b */
[----:B------:R-:W1:Y:S04]  /*19c60*/  SHFL.BFLY PT, R11, R23, 0x1, 0x1f ;  /* 0x0c201f00170b7f89 */ /* 0x000e6800000e0000 */
[----:B------:R-:W2:Y:S01]  /*19c70*/  SHFL.BFLY PT, R10, R25, 0x1, 0x1f ;  /* 0x0c201f00190a7f89 */ /* 0x000ea200000e0000 */
[----:B0-----:R-:W-:-:S03]  /*19c80*/  FMNMX R24, R24, R8, !PT ;  /* 0x0000000818187209 */ /* 0x001fc60007800000 */
[----:B------:R0:W5:Y:S01]  /*19c90*/  LDL.LU R8, [R1+0x1118] ;  /* 0x0011180001087983 */ /* 0x0001620000300800 */
[----:B-1----:R-:W-:-:S03]  /*19ca0*/  FMNMX R23, R23, R11, !PT ;  /* 0x0000000b17177209 */ /* 0x002fc60007800000 */
[----:B------:R0:W5:Y:S01]  /*19cb0*/  LDL.LU R11, [R1+0x1114] ;  /* 0x00111400010b7983 */ /* 0x0001620000300800 */
[----:B--2---:R-:W-:-:S03]  /*19cc0*/  FMNMX R25, R25, R10, !PT ;  /* 0x0000000a19197209 */ /* 0x004fc60007800000 */
[----:B------:R0:W5:Y:S04]  /*19cd0*/  LDL.LU R10, [R1+0x1110] ;  /* 0x00111000010a7983 */ /* 0x0001680000300800 */
[----:B------:R-:W1:Y:S04]  /*19ce0*/  SHFL.BFLY PT, R22, R27, 0x2, 0x1f ;  /* 0x0c401f001b167f89 */ /* 0x000e6800000e0000 */
[----:B------:R-:W2:Y:S01]  /*19cf0*/  SHFL.BFLY PT, R29, R21, 0x1, 0x1f ;  /* 0x0c201f00151d7f89 */ /* 0x000ea200000e0000 */
[----:B-1----:R-:W-:-:S03]  /*19d00*/  FMNMX R22, R27, R22, !PT ;  /* 0x000000161b167209 */ /* 0x002fc60007800000 */
[----:B------:R-:W1:Y:S04]  /*19d10*/  SHFL.BFLY PT, R27, R26, 0x1, 0x1f ;  /* 0x0c201f001a1b7f89 */ /* 0x000e6800000e0000 */
[----:B------:R-:W3:Y:S01]  /*19d20*/  SHFL.BFLY PT, R28, R22, 0x1, 0x1f ;  /* 0x0c201f00161c7f89 */ /* 0x000ee200000e0000 */
[----:B------:R-:W-:Y:S02]  /*19d30*/  FMNMX R7, R7, R4, !PT ;  /* 0x0000000407077209 */ /* 0x000fe40007800000 */
[----:B------:R-:W-:-:S03]  /*19d40*/  FMNMX R6, R6, R5, !PT ;  /* 0x0000000506067209 */ /* 0x000fc60007800000 */
[----:B------:R0:W4:Y:S01]  /*19d50*/  SHFL.BFLY PT, R5, R7, 0x1, 0x1f ;  /* 0x0c201f0007057f89 */ /* 0x00012200000e0000 */
[----:B--2---:R-:W-:-:S03]  /*19d60*/  FMNMX R21, R21, R29, !PT ;  /* 0x0000001d15157209 */ /* 0x004fc60007800000 */
[----:B------:R0:W2:Y:S01]  /*19d70*/  SHFL.BFLY PT, R4, R6, 0x1, 0x1f ;  /* 0x0c201f0006047f89 */ /* 0x0000a200000e0000 */
[----:B-1----:R-:W-:Y:S02]  /*19d80*/  FMNMX R27, R26, R27, !PT ;  /* 0x0000001b1a1b7209 */ /* 0x002fe40007800000 */
[----:B---3--:R-:W-:Y:S01]  /*19d90*/  FMNMX R22, R22, R28, !PT ;  /* 0x0000001c16167209 */ /* 0x008fe20007800000 */
[----:B------:R-:W-:Y:S05]  /*19da0*/  @P6 BRA `(.L_x_2) ;  /* 0x000000a000006947 */ /* 0x000fea0003800000 */
[----:B0-----:R-:W0:Y:S02]  /*19db0*/  S2R R29, SR_TID.X ;  /* 0x00000000001d7919 */ /* 0x001e240000002100 */
[C---:B0-----:R-:W-:Y:S02]  /*19dc0*/  LOP3.LUT R28, R29.reuse, 0x1c, RZ, 0xc0, !PT ;  /* 0x0000001c1d1c7812 */ /* 0x041fe400078ec0ff */
[----:B------:R-:W-:-:S03]  /*19dd0*/  LOP3.LUT R29, R29, 0x7f, RZ, 0xc0, !PT ;  /* 0x0000007f1d1d7812 */ /* 0x000fc600078ec0ff */
[----:B------:R-:W-:Y:S01]  /*19de0*/  IMAD.SHL.U32 R28, R28, 0x4, RZ ;  /* 0x000000041c1c7824 */ /* 0x000fe200078e00ff */
[----:B------:R-:W-:-:S04]  /*19df0*/  SHF.R.U32.HI R29, RZ, 0x3, R29 ;  /* 0x00000003ff1d7819 */ /* 0x000fc8000001161d */
[----:B------:R-:W-:-:S04]  /*19e00*/  LOP3.LUT R29, R29, 0xc, RZ, 0xc0, !PT ;  /* 0x0000000c1d1d7812 */ /* 0x000fc800078ec0ff */
[----:B------:R-:W-:Y:S02]  /*19e10*/  IADD3 R29, R28, R29, RZ ;  /* 0x0000001d1c1d7210 */ /* 0x000fe40007ffe0ff */
[----:B------:R-:W3:Y:S04]  /*19e20*/  LDL R28, [R1+0x8b0] ;  /* 0x0008b000011c7983 */ /* 0x000ee80000100800 */
[----:B------:R0:W-:Y:S04]  /*19e30*/  STS [R29+0x10000], R22 ;  /* 0x010000161d007388 */ /* 0x0001e80000000800 */
[----:B---3--:R0:W-:Y:S02]  /*19e40*/  STS [R28+0x10000], R25 ;  /* 0x010000191c007388 */ /* 0x0081e40000000800 */
.L_x_2:
[----:B0-----:R-:W-:Y:S05]  /*19e50*/  BSYNC B0 ;  /* 0x0000000000007941 */ /* 0x001fea0003800000 */
.L_x_1:
[----:B------:R-:W-:Y:S01]  /*19e60*/  BSSY B0, `(.L_x_3) ;  /* 0x0000041000007945 */ /* 0x000fe20003800000 */
[----:B------:R-:W-:Y:S01]  /*19e70*/  BSSY B1, `(.L_x_4) ;  /* 0x0000036000017945 */ /* 0x000fe20003800000 */
[----:B----4-:R-:W-:-:S02]  /*19e80*/  FMNMX R5, R7, R5, !PT ;  /* 0x0000000507057209 */ /* 0x010fc40007800000 */
[----:B--2---:R-:W-:Y:S01]  /*19e90*/  FMNMX R4, R6, R4, !PT ;  /* 0x0000000406047209 */ /* 0x004fe20007800000 */
[----:B------:R-:W-:Y:S05]  /*19ea0*/  @P6 BRA `(.L_x_5) ;  /* 0x0000013000006947 */ /* 0x000fea0003800000 */
[----:B------:R-:W0:Y:S02]  /*19eb0*/  S2R R22, SR_TID.X ;  /* 0x0000000000167919 */ /* 0x000e240000002100 */
[C---:B0-----:R-:W-:Y:S02]  /*19ec0*/  LOP3.LUT R25, R22.reuse, 0x1c, RZ, 0xc0, !PT ;  /* 0x0000001c16197812 */ /* 0x041fe400078ec0ff */
[----:B------:R-:W-:Y:S02]  /*19ed0*/  LOP3.LUT R22, R22, 0x7f, RZ, 0xc0, !PT ;  /* 0x0000007f16167812 */ /* 0x000fe400078ec0ff */
[----:B------:R-:W-:Y:S02]  /*19ee0*/  LEA.HI R25, R25, 0x10, RZ, 0x1e ;  /* 0x0000001019197811 */ /* 0x000fe400078ff0ff */
[----:B------:R-:W-:-:S03]  /*19ef0*/  SHF.R.U32.HI R22, RZ, 0x3, R22 ;  /* 0x00000003ff167819 */ /* 0x000fc60000011616 */
[----:B------:R-:W-:Y:S01]  /*19f00*/  IMAD.SHL.U32 R25, R25, 0x10, RZ ;  /* 0x0000001019197824 */ /* 0x000fe200078e00ff */
[----:B------:R-:W-:-:S05]  /*19f10*/  LOP3.LUT R22, R22, 0xc, RZ, 0xc0, !PT ;  /* 0x0000000c16167812 */ /* 0x000fca00078ec0ff */
[----:B------:R-:W-:-:S05]  /*19f20*/  IMAD.IADD R22, R22, 0x1, R25 ;  /* 0x0000000116167824 */ /* 0x000fca00078e0219 */
[----:B------:R0:W-:Y:S01]  /*19f30*/  STS [R22+0x10000], R21 ;  /* 0x0100001516007388 */ /* 0x0001e20000000800 */
[----:B------:R-:W-:Y:S05]  /*19f40*/  @P6 BRA `(.L_x_6) ;  /* 0x0000013000006947 */ /* 0x000fea0003800000 */
[----:B0-----:R-:W0:Y:S02]  /*19f50*/  S2R R22, SR_TID.X ;  /* 0x0000000000167919 */ /* 0x001e240000002100 */
[C---:B0-----:R-:W-:Y:S02]  /*19f60*/  LOP3.LUT R25, R22.reuse, 0x1c, RZ, 0xc0, !PT ;  /* 0x0000001c16197812 */ /* 0x041fe400078ec0ff */
[----:B------:R-:W-:Y:S02]  /*19f70*/  LOP3.LUT R22, R22, 0x7f, RZ, 0xc0, !PT ;  /* 0x0000007f16167812 */ /* 0x000fe400078ec0ff */
[----:B------:R-:W-:Y:S02]  /*19f80*/  LEA.HI R25, R25, 0x18, RZ, 0x1e ;  /* 0x0000001819197811 */ /* 0x000fe400078ff0ff */
[----:B------:R-:W-:Y:S02]  /*19f90*/  SHF.R.U32.HI R22, RZ, 0x3, R22 ;  /* 0x00000003ff167819 */ /* 0x000fe40000011616 */
[----:B------:R-:W-:-:S02]  /*19fa0*/  SHF.L.U32 R25, R25, 0x4, RZ ;  /* 0x0000000419197819 */ /* 0x000fc400000006ff */
[----:B------:R-:W-:-:S05]  /*19fb0*/  LOP3.LUT R22, R22, 0xc, RZ, 0xc0, !PT ;  /* 0x0000000c16167812 */ /* 0x000fca00078ec0ff */
[----:B------:R-:W-:-:S05]  /*19fc0*/  IMAD.IADD R22, R22, 0x1, R25 ;  /* 0x0000000116167824 */ /* 0x000fca00078e0219 */
[----:B------:R0:W-:Y:S02]  /*19fd0*/  STS [R22+0x10000], R24 ;  /* 0x0100001816007388 */ /* 0x0001e40000000800 */
.L_x_5:
[----:B------:R-:W-:Y:S05]  /*19fe0*/  @P6 BRA `(.L_x_7) ;  /* 0x0000013000006947 */ /* 0x000fea0003800000 */
[----:B------:R-:W1:Y:S02]  /*19ff0*/  S2R R6, SR_TID.X ;  /* 0x0000000000067919 */ /* 0x000e640000002100 */
[C---:B-1----:R-:W-:Y:S02]  /*1a000*/  LOP3.LUT R7, R6.reuse, 0x1c, RZ, 0xc0, !PT ;  /* 0x0000001c06077812 */ /* 0x042fe400078ec0ff */
[----:B------:R-:W-:Y:S02]  /*1a010*/  LOP3.LUT R6, R6, 0x7f, RZ, 0xc0, !PT ;  /* 0x0000007f06067812 */ /* 0x000fe400078ec0ff */
[----:B------:R-:W-:Y:S02]  /*1a020*/  LEA.HI R7, R7, 0x20, RZ, 0x1e ;  /* 0x0000002007077811 */ /* 0x000fe400078ff0ff */
[----:B------:R-:W-:-:S03]  /*1a030*/  SHF.R.U32.HI R6, RZ, 0x3, R6 ;  /* 0x00000003ff067819 */ /* 0x000fc60000011606 */
[----:B------:R-:W-:Y:S01]  /*1a040*/  IMAD.SHL.U32 R7, R7, 0x10, RZ ;  /* 0x0000001007077824 */ /* 0x000fe200078e00ff */
[----:B------:R-:W-:-:S04]  /*1a050*/  LOP3.LUT R6, R6, 0xc, RZ, 0xc0, !PT ;  /* 0x0000000c06067812 */ /* 0x000fc800078ec0ff */
[----:B------:R-:W-:-:S05]  /*1a060*/  IADD3 R6, R6, R7, RZ ;  /* 0x0000000706067210 */ /* 0x000fca0007ffe0ff */
[----:B------:R1:W-:Y:S02]  /*1a070*/  STS [R6+0x10000], R23 ;  /* 0x0100001706007388 */ /* 0x0003e40000000800 */
.L_x_6:
[----:B------:R-:W-:Y:S05]  /*1a080*/  @P6 BRA `(.L_x_8) ;  /* 0x0000014000006947 */ /* 0x000fea0003800000 */
[----:B-1----:R-:W1:Y:S02]  /*1a090*/  S2R R6, SR_TID.X ;  /* 0x0000000000067919 */ /* 0x002e640000002100 */
[C---:B-1----:R-:W-:Y:S02]  /*1a0a0*/  LOP3.LUT R7, R6.reuse, 0x1c, RZ, 0xc0, !PT ;  /* 0x0000001c06077812 */ /* 0x042fe400078ec0ff */
[----:B------:R-:W-:Y:S02]  /*1a0b0*/  LOP3.LUT R6, R6, 0x7f, RZ, 0xc0, !PT ;  /* 0x0000007f06067812 */ /* 0x000fe400078ec0ff */
[----:B------:R-:W-:Y:S02]  /*1a0c0*/  LEA.HI R7, R7, 0x28, RZ, 0x1e ;  /* 0x0000002807077811 */ /* 0x000fe400078ff0ff */
[----:B------:R-:W-:-:S03]  /*1a0d0*/  SHF.R.U32.HI R6, RZ, 0x3, R6 ;  /* 0x00000003ff067819 */ /* 0x000fc60000011606 */
[----:B------:R-:W-:Y:S01]  /*1a0e0*/  IMAD.SHL.U32 R7, R7, 0x10, RZ ;  /* 0x0000001007077824 */ /* 0x000fe200078e00ff */
[----:B------:R-:W-:-:S05]  /*1a0f0*/  LOP3.LUT R6, R6, 0xc, RZ, 0xc0, !PT ;  /* 0x0000000c06067812 */ /* 0x000fca00078ec0ff */
[----:B------:R-:W-:-:S05]  /*1a100*/  IMAD.IADD R6, R6, 0x1, R7 ;  /* 0x0000000106067824 */ /* 0x000fca00078e0207 */
[----:B------:R1:W-:Y:S02]  /*1a110*/  STS [R6+0x10000], R27 ;  /* 0x0100001b06007388 */ /* 0x0003e40000000800 */
.L_x_7:
[----:B------:R-:W-:Y:S01]  /*1a120*/  @P6 BREAK B1 ;  /* 0x0000000000016942 */ /* 0x000fe20003800000 */
[----:B------:R-:W-:Y:S05]  /*1a130*/  @P6 BRA `(.L_x_9) ;  /* 0x0000013000006947 */ /* 0x000fea0003800000 */
[----:B-1----:R-:W1:Y:S02]  /*1a140*/  S2R R6, SR_TID.X ;  /* 0x0000000000067919 */ /* 0x002e640000002100 */
[C---:B-1----:R-:W-:Y:S02]  /*1a150*/  LOP3.LUT R7, R6.reuse, 0x1c, RZ, 0xc0, !PT ;  /* 0x0000001c06077812 */ /* 0x042fe400078ec0ff */
[----:B------:R-:W-:Y:S02]  /*1a160*/  LOP3.LUT R6, R6, 0x7f, RZ, 0xc0, !PT ;  /* 0x0000007f06067812 */ /* 0x000fe400078ec0ff */
[----:B------:R-:W-:Y:S02]  /*1a170*/  LEA.HI R7, R7, 0x30, RZ, 0x1e ;  /* 0x0000003007077811 */ /* 0x000fe400078ff0ff */
[----:B------:R-:W-:Y:S02]  /*1a180*/  SHF.R.U32.HI R6, RZ, 0x3, R6 ;  /* 0x00000003ff067819 */ /* 0x000fe40000011606 */
[----:B------:R-:W-:-:S02]  /*1a190*/  SHF.L.U32 R7, R7, 0x4, RZ ;  /* 0x0000000407077819 */ /* 0x000fc400000006ff */
[----:B------:R-:W-:-:S05]  /*1a1a0*/  LOP3.LUT R6, R6, 0xc, RZ, 0xc0, !PT ;  /* 0x0000000c06067812 */ /* 0x000fca00078ec0ff */
[----:B------:R-:W-:-:S05]  /*1a1b0*/  IMAD.IADD R6, R6, 0x1, R7 ;  /* 0x0000000106067824 */ /* 0x000fca00078e0207 */
[----:B------:R1:W-:Y:S02]  /*1a1c0*/  STS [R6+0x10000], R5 ;  /* 0x0100000506007388 */ /* 0x0003e40000000800 */
.L_x_8:
[----:B------:R-:W-:Y:S05]  /*1a1d0*/  BSYNC B1 ;  /* 0x0000000000017941 */ /* 0x000fea0003800000 */
.L_x_4:
[----:B-1----:R-:W1:Y:S02]  /*1a1e0*/  S2R R5, SR_TID.X ;  /* 0x0000000000057919 */ /* 0x002e640000002100 */
[C---:B-1----:R-:W-:Y:S02]  /*1a1f0*/  LOP3.LUT R6, R5.reuse, 0x1c, RZ, 0xc0, !PT ;  /* 0x0000001c05067812 */ /* 0x042fe400078ec0ff */
[----:B------:R-:W-:Y:S02]  /*1a200*/  LOP3.LUT R5, R5, 0x7f, RZ, 0xc0, !PT ;  /* 0x0000007f05057812 */ /* 0x000fe400078ec0ff */
[----:B------:R-:W-:Y:S02]  /*1a210*/  LEA.HI R6, R6, 0x38, RZ, 0x1e ;  /* 0x0000003806067811 */ /* 0x000fe400078ff0ff */
[----:B------:R-:W-:-:S03]  /*1a220*/  SHF.R.U32.HI R5, RZ, 0x3, R5 ;  /* 0x00000003ff057819 */ /* 0x000fc60000011605 */
[----:B------:R-:W-:Y:S01]  /*1a230*/  IMAD.SHL.U32 R6, R6, 0x10, RZ ;  /* 0x0000001006067824 */ /* 0x000fe200078e00ff */
[----:B------:R-:W-:-:S04]  /*1a240*/  LOP3.LUT R5, R5, 0xc, RZ, 0xc0, !PT ;  /* 0x0000000c05057812 */ /* 0x000fc800078ec0ff */
[----:B------:R-:W-:-:S05]  /*1a250*/  IADD3 R5, R5, R6, RZ ;  /* 0x0000000605057210 */ /* 0x000fca0007ffe0ff */
[----:B------:R1:W-:Y:S02]  /*1a260*/  @!P6 STS [R5+0x10000], R4 ;  /* 0x010000040500e388 */ /* 0x0003e40000000800 */
.L_x_9:
[----:B------:R-:W-:Y:S05]  /*1a270*/  BSYNC B0 ;  /* 0x0000000000007941 */ /* 0x000fea0003800000 */
.L_x_3:
[----:B------:R-:W-:Y:S01]  /*1a280*/  WARPSYNC 0xffffffff ;  /* 0xffffffff00007948 */ /* 0x000fe20003800000 */
[----:B------:R-:W2:Y:S04]  /*1a290*/  LDL R25, [R1+0x190] ;  /* 0x0001900001197983 */ /* 0x000ea80000100800 */
[----:B------:R-:W3:Y:S04]  /*1a2a0*/  LDL R23, [R1+0x194] ;  /* 0x0001940001177983 */ /* 0x000ee80000100800 */
[----:B0-----:R-:W0:Y:S04]  /*1a2b0*/  S2R R24, SR_TID.X ;  /* 0x0000000000187919 */ /* 0x001e280000002100 */
[----:B-1----:R-:W1:Y:S04]  /*1a2c0*/  S2R R27, SR_TID.X ;  /* 0x00000000001b7919 */ /* 0x002e680000002100 */
[----:B------:R-:W-:Y:S01]  /*1a2d0*/  STL [R1+0x1120], R20 ;  /* 0x0011201401007387 */ /* 0x000fe20000100800 */
[----:B0-----:R-:W-:-:S03]  /*1a2e0*/  LOP3.LUT R21, R24, 0x7f, RZ, 0xc0, !PT ;  /* 0x0000007f18157812 */ /* 0x001fc600078ec0ff */
[----:B------:R-:W-:Y:S01]  /*1a2f0*/  BAR.SYNC.DEFER_BLOCKING 0x0 ;  /* 0x0000000000007b1d */ /* 0x000fe20000010000 */
[C---:B-1----:R-:W-:Y:S02]  /*1a300*/  LOP3.LUT R22, R27.reuse, 0x1c, RZ, 0xc0, !PT ;  /* 0x0000001c1b167812 */ /* 0x042fe400078ec0ff */
[----:B------:R-:W-:-:S03]  /*1a310*/  LOP3.LUT R27, R27, 0x1c, RZ, 0xc0, !PT ;  /* 0x0000001c1b1b7812 */ /* 0x000fc600078ec0ff */
[----:B------:R-:W-:Y:S01]  /*1a320*/  STL [R1+0x1110], R24 ;  /* 0x0011101801007387 */ /* 0x000fe20000100800 */
[----:B------:R-:W-:Y:S02]  /*1a330*/  LEA.HI R26, R22, 0x8, RZ, 0x1e ;  /* 0x00000008161a7811 */ /* 0x000fe400078ff0ff */
[C---:B------:R-:W-:Y:S01]  /*1a340*/  LEA.HI R28, R27.reuse, 0x10, RZ, 0x1e ;  /* 0x000000101b1c7811 */ /* 0x040fe200078ff0ff */
[----:B------:R-:W-:Y:S01]  /*1a350*/  STL [R1+0x1114], R21 ;  /* 0x0011141501007387 */ /* 0x000fe20000100800 */
[----:B------:R-:W-:-:S03]  /*1a360*/  LEA.HI R27, R27, 0x18, RZ, 0x1e ;  /* 0x000000181b1b7811 */ /* 0x000fc600078ff0ff */
[----:B------:R-:W-:Y:S04]  /*1a370*/  STL [R1+0x1118], R26 ;  /* 0x0011181a01007387 */ /* 0x000fe80000100800 */
[----:B------:R-:W0:Y:S04]  /*1a380*/  LDS R6, [R21.X4+0x10000] ;  /* 0x0100000015067984 */ /* 0x000e280000004800 */
[----:B------:R-:W1:Y:S04]  /*1a390*/  LDS R4, [R21.X4+0x10200] ;  /* 0x0102000015047984 */ /* 0x000e680000004800 */
[----:B0-----:R-:W0:Y:S04]  /*1a3a0*/  SHFL.BFLY PT, R7, R6, 0x2, 0x1f ;  /* 0x0c401f0006077f89 */ /* 0x001e2800000e0000 */
[----:B-1----:R-:W1:Y:S01]  /*1a3b0*/  SHFL.BFLY PT, R5, R4, 0x2, 0x1f ;  /* 0x0c401f0004057f89 */ /* 0x002e6200000e0000 */
[----:B0-----:R-:W-:-:S02]  /*1a3c0*/  FMNMX R7, R6, R7, !PT ;  /* 0x0000000706077209 */ /* 0x001fc40007800000 */
[----:B-1----:R-:W-:-:S03]  /*1a3d0*/  FMNMX R5, R4, R5, !PT ;  /* 0x0000000504057209 */ /* 0x002fc60007800000 */
[----:B------:R-:W0:Y:S04]  /*1a3e0*/  SHFL.BFLY PT, R4, R7, 0x1, 0x1f ;  /* 0x0c201f0007047f89 */ /* 0x000e2800000e0000 */
[----:B------:R-:W1:Y:S01]  /*1a3f0*/  SHFL.BFLY PT, R6, R5, 0x1, 0x1f ;  /* 0x0c201f0005067f89 */ /* 0x000e6200000e0000 */
[----:B0-----:R-:W-:Y:S02]  /*1a400*/  FMNMX R4, R7, R4, !PT ;  /* 0x0000000407047209 */ /* 0x001fe40007800000 */
[----:B-1----:R-:W-:-:S03]  /*1a410*/  FMNMX R6, R5, R6, !PT ;  /* 0x0000000605067209 */ /* 0x002fc60007800000 */
[----:B------:R-:W-:Y:S04]  /*1a420*/  @!P6 STS [R21.X4+0x10000], R4 ;  /* 0x010000041500e388 */ /* 0x000fe80000004800 */
[----:B------:R0:W-:Y:S04]  /*1a430*/  @!P6 STS [R21.X4+0x10200], R6 ;  /* 0x010200061500e388 */ /* 0x0001e80000004800 */
[----:B------:R-:W-:Y:S06]  /*1a440*/  BAR.SYNC.DEFER_BLOCKING 0x0 ;  /* 0x0000000000007b1d */ /* 0x000fec0000010000 */
[----:B0-----:R-:W4:Y:S04]  /*1a450*/  LDL R21, [R1+0x198] ;  /* 0x0001980001157983 */ /* 0x001f280000100800 */
[----:B------:R-:W2:Y:S04]  /*1a460*/  LDS R4, [R22.X4+0x10000] ;  /* 0x0100000016047984 */ /* 0x000ea80000004800 */
[----:B------:R-:W3:Y:S04]  /*1a470*/  LDS R5, [R26.X16+0x10000] ;  /* 0x010000001a057984 */ /* 0x000ee8000000c800 */
[----:B------:R0:W-:Y:S04]  /*1a480*/  LDS R7, [R27.X16+0x10000] ;  /* 0x010000001b077984 */ /* 0x0001e8000000c800 */
[----:B------:R-:W4:Y:S01]  /*1a490*/  LDS R6, [R28.X16+0x10000] ;  /* 0x010000001c067984 */ /* 0x000f22000000c800 */
[----:B0-----:R-:W-:-:S02]  /*1a4a0*/  LEA.HI R27, R22, 0x20, RZ, 0x1e ;  /* 0x00000020161b7811 */ /* 0x001fc400078ff0ff */
[----:B--2---:R-:W-:-:S05]  /*1a4b0*/  FMNMX R20, R4, R25, !PT ;  /* 0x0000001904147209 */ /* 0x004fca0007800000 */
[----:B-----5:R-:W-:-:S04]  /*1a4c0*/  FADD R4, R11, -R20 ;  /* 0x800000140b047221 */ /* 0x020fc80000000000 */
[----:B------:R-:W-:Y:S02]  /*1a4d0*/  FMUL R11, R4, 1.4426950216293334961 ;  /* 0x3fb8aa3b040b7820 */ /* 0x000fe40000400000 */
[----:B------:R-:W-:Y:S01]  /*1a4e0*/  FADD R4, R10, -R20 ;  /* 0x800000140a047221 */ /* 0x000fe20000000000 */
[----:B------:R0:W-:Y:S03]  /*1a4f0*/  STL [R1+0x85c], R20 ;  /* 0x00085c1401007387 */ /* 0x0001e60000100800 */
[----:B------:R-:W-:Y:S01]  /*1a500*/  FMUL R10, R4, 1.4426950216293334961 ;  /* 0x3fb8aa3b040a7820 */ /* 0x000fe20000400000 */
[----:B------:R-:W1:Y:S01]  /*1a510*/  MUFU.EX2 R29, R11 ;  /* 0x0000000b001d7308 */ /* 0x000e620000000800 */
[----:B------:R-:W2:Y:S01]  /*1a520*/  LDL R24, [R1+0x19c] ;  /* 0x00019c0001187983 */ /* 0x000ea20000100800 */
[----:B---3--:R-:W-:-:S06]  /*1a530*/  FMNMX R23, R5, R23, !PT ;  /* 0x0000001705177209 */ /* 0x008fcc0007800000 */
[----:B0-----:R-:W0:Y:S01]  /*1a540*/  MUFU.EX2 R20, R10 ;  /* 0x0000000a00147308 */ /* 0x001e220000000800 */
[--C-:B------:R-:W-:Y:S01]  /*1a550*/  FADD R4, R9, -R23.reuse ;  /* 0x8000001709047221 */ /* 0x100fe20000000000 */
[----:B------:R-:W-:Y:S03]  /*1a560*/  STL [R1+0x111c], R27 ;  /* 0x00111c1b01007387 */ /* 0x000fe60000100800 */
[----:B------:R-:W-:Y:S01]  /*1a570*/  FMUL R9, R4, 1.4426950216293334961 ;  /* 0x3fb8aa3b04097820 */ /* 0x000fe20000400000 */
[----:B------:R-:W-:Y:S01]  /*1a580*/  STL [R1+0x858], R23 ;  /* 0x0008581701007387 */ /* 0x000fe20000100800 */
[----:B------:R-:W-:-:S03]  /*1a590*/  FADD R4, R8, -R23 ;  /* 0x8000001708047221 */ /* 0x000fc60000000000 */
[----:B-1----:R-:W-:Y:S04]  /*1a5a0*/  STL [R1+0xec], R29 ;  /* 0x0000ec1d01007387 */ /* 0x002fe80000100800 */
[----:B------:R1:W3:Y:S04]  /*1a5b0*/  LDS R5, [R27.X16+0x10000] ;  /* 0x010000001b057984 */ /* 0x0002e8000000c800 */
[----:B0-----:R-:W-:Y:S04]  /*1a5c0*/  STL [R1+0xe4], R20 ;  /* 0x0000e41401007387 */ /* 0x001fe80000100800 */
[----:B------:R-:W3:Y:S01]  /*1a5d0*/  LDL R8, [R1+0x1a0] ;  /* 0x0001a00001087983 */ /* 0x000ee20000100800 */
[----:B------:R-:W0:Y:S01]  /*1a5e0*/  MUFU.EX2 R10, R9 ;  /* 0x00000009000a7308 */ /* 0x000e220000000800 */
[----:B----4-:R-:W-:Y:S01]  /*1a5f0*/  FMNMX R21, R6, R21, !PT ;  /* 0x0000001506157209 */ /* 0x010fe20007800000 */
[----:B------:R-:W-:-:S04]  /*1a600*/  FMUL R6, R4, 1.4426950216293334961 ;  /* 0x3fb8aa3b04067820 */ /* 0x000fc80000400000 */
[--C-:B------:R-:W-:Y:S02]  /*1a610*/  FADD R3, R3, -R21.reuse ;  /* 0x8000001503037221 */ /* 0x100fe40000000000 */
[----:B------:R4:W0:Y:S01]  /*1a620*/  MUFU.EX2 R11, R6 ;  /* 0x00000006000b7308 */ /* 0x0008220000000800 */
[----:B------:R-:W-:-:S04]  /*1a630*/  FADD R2, R2, -R21 ;  /* 0x8000001502027221 */ /* 0x000fc80000000000 */
[----:B------:R-:W-:Y:S02]  /*1a640*/  FMUL R2, R2, 1.4426950216293334961 ;  /* 0x3fb8aa3b02027820 */ /* 0x000fe40000400000 */
[----:B----4-:R-:W-:Y:S02]  /*1a650*/  FMUL R6, R3, 1.4426950216293334961 ;  /* 0x3fb8aa3b03067820 */ /* 0x010fe40000400000 */
[----:B-1----:R1:W-:Y:S08]  /*1a660*/  MUFU.EX2 R27, R2 ;  /* 0x00000002001b7308 */ /* 0x0023f00000000800 */
[----:B------:R-:W4:Y:S01]  /*1a670*/  MUFU.EX2 R26, R6 ;  /* 0x00000006001a7308 */ /* 0x000f220000000800 */
[----:B------:R1:W-:Y:S04]  /*1a680*/  STL [R1+0x818], R21 ;  /* 0x0008181501007387 */ /* 0x0003e80000100800 */
[----:B0-----:R-:W-:Y:S04]  /*1a690*/  STL [R1+0xdc], R10 ;  /* 0x0000dc0a01007387 */ /* 0x001fe80000100800 */
[----:B------:R-:W-:Y:S01]  /*1a6a0*/  STL [R1+0xd4], R11 ;  /* 0x0000d40b01007387 */ /* 0x000fe20000100800 */
[----:B--2---:R-:W-:-:S05]  /*1a6b0*/  FMNMX R7, R7, R24, !PT ;  /* 0x0000001807077209 */ /* 0x004fca0007800000 */
[--C-:B------:R-:W-:Y:S02]  /*1a6c0*/  FADD R0, R0, -R7.reuse ;  /* 0x8000000700007221 */ /* 0x100fe40000000000 */
[----:B-1----:R-:W-:Y:S02]  /*1a6d0*/  FADD R2, R12, -R7 ;  /* 0x800000070c027221 */ /* 0x002fe40000000000 */
[----:B------:R-:W-:Y:S02]  /*1a6e0*/  FMUL R0, R0, 1.4426950216293334961 ;  /* 0x3fb8aa3b00007820 */ /* 0x000fe40000400000 */
[----:B------:R-:W-:Y:S02]  /*1a6f0*/  FMUL R2, R2, 1.4426950216293334961 ;  /* 0x3fb8aa3b02027820 */ /* 0x000fe40000400000 */
[----:B------:R-:W0:Y:S01]  /*1a700*/  MUFU.EX2 R24, R0 ;  /* 0x0000000000187308 */ /* 0x000e220000000800 */
[----:B------:R1:W-:Y:S07]  /*1a710*/  STL [R1+0x80c], R7 ;  /* 0x00080c0701007387 */ /* 0x0003ee0000100800 */
[----:B------:R2:W0:Y:S01]  /*1a720*/  MUFU.EX2 R21, R2 ;  /* 0x0000000200157308 */ /* 0x0004220000000800 */
[----:B----4-:R-:W-:Y:S04]  /*1a730*/  STL [R1+0xcc], R26 ;  /* 0x0000cc1a01007387 */ /* 0x010fe80000100800 */
[----:B------:R-:W4:Y:S01]  /*1a740*/  LDL R9, [R1+0x1a4] ;  /* 0x0001a40001097983 */ /* 0x000f220000100800 */
[----:B---3--:R-:W-:-:S03]  /*1a750*/  FMNMX R6, R5, R8, !PT ;  /* 0x0000000805067209 */ /* 0x008fc60007800000 */
[----:B------:R-:W-:Y:S02]  /*1a760*/  STL [R1+0xc8], R27 ;  /* 0x0000c81b01007387 */ /* 0x000fe40000100800 */
[----:B------:R-:W-:Y:S02]  /*1a770*/  FADD R5, R13, -R6 ;  /* 0x800000060d057221 */ /* 0x000fe40000000000 */
[----:B------:R-:W3:Y:S02]  /*1a780*/  LDL R28, [R1+0x1a8] ;  /* 0x0001a800011c7983 */ /* 0x000ee40000100800 */
[----:B-1----:R-:W-:Y:S02]  /*1a790*/  FMUL R7, R5, 1.4426950216293334961 ;  /* 0x3fb8aa3b05077820 */ /* 0x002fe40000400000 */
[----:B------:R-:W-:Y:S01]  /*1a7a0*/  STL [R1+0x7c0], R6 ;  /* 0x0007c00601007387 */ /* 0x000fe20000100800 */
[----:B--2---:R-:W-:-:S03]  /*1a7b0*/  FADD R2, R29, R20 ;  /* 0x000000141d027221 */ /* 0x004fc60000000000 */
[----:B0-----:R-:W-:Y:S01]  /*1a7c0*/  STL [R1+0xc0], R24 ;  /* 0x0000c01801007387 */ /* 0x001fe20000100800 */
[----:B------:R0:W1:Y:S03]  /*1a7d0*/  MUFU.EX2 R8, R7 ;  /* 0x0000000700087308 */ /* 0x0000660000000800 */
[----:B------:R-:W2:Y:S04]  /*1a7e0*/  LDL.LU R20, [R1+0x1120] ;  /* 0x0011200001147983 */ /* 0x000ea80000300800 */
[----:B------:R-:W-:Y:S04]  /*1a7f0*/  STL [R1+0xbc], R21 ;  /* 0x0000bc1501007387 */ /* 0x000fe80000100800 */
[----:B0-----:R-:W2:Y:S01]  /*1a800*/  LDL R7, [R1+0x1ac] ;  /* 0x0001ac0001077983 */ /* 0x001ea20000100800 */
[----:B------:R-:W-:-:S05]  /*1a810*/  LEA.HI R25, R22, 0x28, RZ, 0x1e ;  /* 0x0000002816197811 */ /* 0x000fca00078ff0ff */
[----:B------:R-:W-:Y:S01]  /*1a820*/  LDS R4, [R25.X16+0x10000] ;  /* 0x0100000019047984 */ /* 0x000fe2000000c800 */
[C---:B------:R-:W-:Y:S02]  /*1a830*/  LEA.HI R23, R22.reuse, 0x30, RZ, 0x1e ;  /* 0x0000003016177811 */ /* 0x040fe400078ff0ff */
[----:B------:R-:W-:-:S03]  /*1a840*/  LEA.HI R22, R22, 0x38, RZ, 0x1e ;  /* 0x0000003816167811 */ /* 0x000fc600078ff0ff */
[----:B------:R-:W-:Y:S04]  /*1a850*/  LDS R3, [R23.X16+0x10000] ;  /* 0x0100000017037984 */ /* 0x000fe8000000c800 */
[----:B------:R-:W-:Y:S01]  /*1a860*/  LDS R0, [R22.X16+0x10000] ;  /* 0x0100000016007984 */ /* 0x000fe2000000c800 */
[----:B------:R-:W-:-:S03]  /*1a870*/  FADD R5, R14, -R6 ;  /* 0x800000060e057221 */ /* 0x000fc60000000000 */
[----:B------:R-:W0:Y:S01]  /*1a880*/  SHFL.BFLY PT, R6, R2, 0x2, 0x1f ;  /* 0x0c401f0002067f89 */ /* 0x000e2200000e0000 */
[----:B------:R-:W-:Y:S02]  /*1a890*/  FMUL R5, R5, 1.4426950216293334961 ;  /* 0x3fb8aa3b05057820 */ /* 0x000fe40000400000 */
[----:B0-----:R-:W-:Y:S01]  /*1a8a0*/  FADD R2, R2, R6 ;  /* 0x0000000602027221 */ /* 0x001fe20000000000 */
[----:B------:R-:W-:Y:S01]  /*1a8b0*/  BSSY B0, `(.L_x_10) ;  /* 0x0000051000007945 */ /* 0x000fe20003800000 */
[----:B------:R-:W-:Y:S01]  /*1a8c0*/  BAR.SYNC.DEFER_BLOCKING 0x0 ;  /* 0x0000000000007b1d */ /* 0x000fe20000010000 */
[----:B----4-:R-:W-:-:S05]  /*1a8d0*/  FMNMX R9, R4, R9, !PT ;  /* 0x0000000904097209 */ /* 0x010fca0007800000 */
[--C-:B------:R-:W-:Y:S01]  /*1a8e0*/  FADD R4, R15, -R9.reuse ;  /* 0x800000090f047221 */ /* 0x100fe20000000000 */
[----:B------:R0:W-:Y:S01]  /*1a8f0*/  STL [R1+0x7b0], R9 ;  /* 0x0007b00901007387 */ /* 0x0001e20000100800 */
[----:B---3--:R-:W-:Y:S02]  /*1a900*/  FMNMX R29, R3, R28, !PT ;  /* 0x0000001c031d7209 */ /* 0x008fe40007800000 */
[----:B------:R-:W-:Y:S02]  /*1a910*/  FMUL R4, R4, 1.4426950216293334961 ;  /* 0x3fb8aa3b04047820 */ /* 0x000fe40000400000 */
[----:B------:R-:W-:Y:S01]  /*1a920*/  FADD R3, R16, -R9 ;  /* 0x8000000910037221 */ /* 0x000fe20000000000 */
[----:B------:R-:W3:Y:S08]  /*1a930*/  MUFU.EX2 R15, R5 ;  /* 0x00000005000f7308 */ /* 0x000ef00000000800 */
[----:B0-----:R0:W4:Y:S01]  /*1a940*/  MUFU.EX2 R9, R4 ;  /* 0x0000000400097308 */ /* 0x0011220000000800 */
[----:B--2---:R-:W-:Y:S01]  /*1a950*/  FMNMX R28, R0, R7, !PT ;  /* 0x00000007001c7209 */ /* 0x004fe20007800000 */
[----:B0-----:R-:W-:-:S02]  /*1a960*/  FMUL R4, R3, 1.4426950216293334961 ;  /* 0x3fb8aa3b03047820 */ /* 0x001fc40000400000 */
[----:B------:R-:W-:Y:S02]  /*1a970*/  FADD R3, R17, -R29 ;  /* 0x8000001d11037221 */ /* 0x000fe40000000000 */
[--C-:B------:R-:W-:Y:S02]  /*1a980*/  FADD R5, R19, -R28.reuse ;  /* 0x8000001c13057221 */ /* 0x100fe40000000000 */
[----:B------:R0:W2:Y:S02]  /*1a990*/  MUFU.EX2 R14, R4 ;  /* 0x00000004000e7308 */ /* 0x0000a40000000800 */
[----:B------:R-:W-:Y:S02]  /*1a9a0*/  FMUL R6, R5, 1.4426950216293334961 ;  /* 0x3fb8aa3b05067820 */ /* 0x000fe40000400000 */
[----:B------:R-:W-:Y:S02]  /*1a9b0*/  FADD R5, R20, -R28 ;  /* 0x8000001c14057221 */ /* 0x000fe40000000000 */
[----:B0-----:R-:W-:-:S02]  /*1a9c0*/  FMUL R4, R3, 1.4426950216293334961 ;  /* 0x3fb8aa3b03047820 */ /* 0x001fc40000400000 */
[----:B------:R-:W-:Y:S02]  /*1a9d0*/  FADD R3, R18, -R29 ;  /* 0x8000001d12037221 */ /* 0x000fe40000000000 */
[----:B------:R-:W0:Y:S02]  /*1a9e0*/  MUFU.EX2 R12, R4 ;  /* 0x00000004000c7308 */ /* 0x000e240000000800 */
[----:B------:R-:W-:Y:S02]  /*1a9f0*/  FMUL R3, R3, 1.4426950216293334961 ;  /* 0x3fb8aa3b03037820 */ /* 0x000fe40000400000 */
[----:B------:R-:W-:Y:S02]  /*1aa00*/  FMUL R5, R5, 1.4426950216293334961 ;  /* 0x3fb8aa3b05057820 */ /* 0x000fe40000400000 */
[----:B------:R-:W-:Y:S02]  /*1aa10*/  FADD R0, R10, R11 ;  /* 0x0000000b0a007221 */ /* 0x000fe40000000000 */
[----:B------:R-:W0:Y:S08]  /*1aa20*/  MUFU.EX2 R13, R3 ;  /* 0x00000003000d7308 */ /* 0x000e300000000800 */
[----:B------:R0:W0:Y:S01]  /*1aa30*/  MUFU.EX2 R10, R6 ;  /* 0x00000006000a7308 */ /* 0x0000220000000800 */
[----:B-1----:R-:W-:Y:S07]  /*1aa40*/  STL [R1+0xb4], R8 ;  /* 0x0000b40801007387 */ /* 0x002fee0000100800 */
[----:B------:R-:W1:Y:S01]  /*1aa50*/  MUFU.EX2 R11, R5 ;  /* 0x00000005000b7308 */ /* 0x000e620000000800 */
[----:B---3--:R-:W-:Y:S04]  /*1aa60*/  STL [R1+0xac], R15 ;  /* 0x0000ac0f01007387 */ /* 0x008fe80000100800 */
[----:B------:R-:W-:Y:S04]  /*1aa70*/  STL [R1+0x7a0], R29 ;  /* 0x0007a01d01007387 */ /* 0x000fe80000100800 */
[----:B----4-:R3:W-:Y:S04]  /*1aa80*/  STL [R1+0xa4], R9 ;  /* 0x0000a40901007387 */ /* 0x0107e80000100800 */
[----:B--2---:R-:W-:Y:S04]  /*1aa90*/  STL [R1+0xa0], R14 ;  /* 0x0000a00e01007387 */ /* 0x004fe80000100800 */
[----:B0-----:R-:W-:Y:S01]  /*1aaa0*/  STL [R1+0x98], R12 ;  /* 0x0000980c01007387 */ /* 0x001fe20000100800 */
[----:B------:R-:W-:-:S03]  /*1aab0*/  FADD R6, R26, R27 ;  /* 0x0000001b1a067221 */ /* 0x000fc60000000000 */
[----:B------:R-:W-:Y:S04]  /*1aac0*/  STL [R1+0x77c], R28 ;  /* 0x00077c1c01007387 */ /* 0x000fe80000100800 */
[----:B------:R-:W-:Y:S01]  /*1aad0*/  STL [R1+0x90], R13 ;  /* 0x0000900d01007387 */ /* 0x000fe20000100800 */
[----:B------:R-:W-:-:S03]  /*1aae0*/  FADD R7, R24, R21 ;  /* 0x0000001518077221 */ /* 0x000fc60000000000 */
[----:B------:R-:W-:Y:S04]  /*1aaf0*/  STL [R1+0x88], R10 ;  /* 0x0000880a01007387 */ /* 0x000fe80000100800 */
[----:B-1----:R-:W-:Y:S04]  /*1ab00*/  STL [R1+0x84], R11 ;  /* 0x0000840b01007387 */ /* 0x002fe80000100800 */
[----:B------:R0:W5:Y:S04]  /*1ab10*/  LDL.LU R27, [R1+0x111c] ;  /* 0x00111c00011b7983 */ /* 0x0001680000300800 */
[----:B------:R0:W5:Y:S04]  /*1ab20*/  LDL.LU R26, [R1+0x1118] ;  /* 0x00111800011a7983 */ /* 0x0001680000300800 */
[----:B------:R0:W5:Y:S04]  /*1ab30*/  LDL.LU R21, [R1+0x1114] ;  /* 0x0011140001157983 */ /* 0x0001680000300800 */
[----:B------:R0:W5:Y:S04]  /*1ab40*/  LDL.LU R24, [R1+0x1110] ;  /* 0x0011100001187983 */ /* 0x0001680000300800 */
[----:B------:R-:W1:Y:S04]  /*1ab50*/  SHFL.BFLY PT, R3, R0, 0x2, 0x1f ;  /* 0x0c401f0000037f89 */ /* 0x000e6800000e0000 */
[----:B------:R-:W2:Y:S01]  /*1ab60*/  SHFL.BFLY PT, R4, R2, 0x1, 0x1f ;  /* 0x0c201f0002047f89 */ /* 0x000ea200000e0000 */
[----:B---3--:R-:W-:-:S02]  /*1ab70*/  FADD R9, R9, R14 ;  /* 0x0000000e09097221 */ /* 0x008fc40000000000 */
[----:B------:R-:W-:Y:S02]  /*1ab80*/  FADD R8, R8, R15 ;  /* 0x0000000f08087221 */ /* 0x000fe40000000000 */
[----:B------:R-:W-:Y:S01]  /*1ab90*/  FADD R5, R12, R13 ;  /* 0x0000000d0c057221 */ /* 0x000fe20000000000 */
[----:B------:R-:W3:Y:S04]  /*1aba0*/  SHFL.BFLY PT, R14, R6, 0x2, 0x1f ;  /* 0x0c401f00060e7f89 */ /* 0x000ee800000e0000 */
[----:B------:R-:W4:Y:S04]  /*1abb0*/  SHFL.BFLY PT, R13, R7, 0x2, 0x1f ;  /* 0x0c401f00070d7f89 */ /* 0x000f2800000e0000 */
[----:B------:R-:W0:Y:S01]  /*1abc0*/  SHFL.BFLY PT, R12, R8, 0x2, 0x1f ;  /* 0x0c401f00080c7f89 */ /* 0x000e2200000e0000 */
[----:B-1----:R-:W-:-:S02]  /*1abd0*/  FADD R0, R0, R3 ;  /* 0x0000000300007221 */ /* 0x002fc40000000000 */
[----:B------:R-:W-:Y:S02]  /*1abe0*/  FADD R3, R10, R11 ;  /* 0x0000000b0a037221 */ /* 0x000fe40000000000 */
[----:B--2---:R-:W-:Y:S01]  /*1abf0*/  FADD R2, R2, R4 ;  /* 0x0000000402027221 */ /* 0x004fe20000000000 */
[----:B------:R-:W1:Y:S04]  /*1ac00*/  SHFL.BFLY PT, R11, R9, 0x2, 0x1f ;  /* 0x0c401f00090b7f89 */ /* 0x000e6800000e0000 */
[----:B------:R-:W2:Y:S04]  /*1ac10*/  SHFL.BFLY PT, R10, R5, 0x2, 0x1f ;  /* 0x0c401f00050a7f89 */ /* 0x000ea800000e0000 */
[----:B------:R-:W2:Y:S04]  /*1ac20*/  SHFL.BFLY PT, R4, R3, 0x2, 0x1f ;  /* 0x0c401f0003047f89 */ /* 0x000ea800000e0000 */
[----:B------:R-:W2:Y:S01]  /*1ac30*/  SHFL.BFLY PT, R15, R0, 0x1, 0x1f ;  /* 0x0c201f00000f7f89 */ /* 0x000ea200000e0000 */
[----:B---3--:R-:W-:-:S02]  /*1ac40*/  FADD R6, R6, R14 ;  /* 0x0000000e06067221 */ /* 0x008fc40000000000 */
[----:B----4-:R-:W-:Y:S02]  /*1ac50*/  FADD R7, R7, R13 ;  /* 0x0000000d07077221 */ /* 0x010fe40000000000 */
[----:B0-----:R-:W-:Y:S02]  /*1ac60*/  FADD R8, R8, R12 ;  /* 0x0000000c08087221 */ /* 0x001fe40000000000 */
[----:B-1----:R-:W-:Y:S02]  /*1ac70*/  FADD R9, R9, R11 ;  /* 0x0000000b09097221 */ /* 0x002fe40000000000 */
[----:B--2---:R-:W-:Y:S02]  /*1ac80*/  FADD R10, R5, R10 ;  /* 0x0000000a050a7221 */ /* 0x004fe40000000000 */
[----:B------:R-:W-:Y:S01]  /*1ac90*/  FADD R11, R3, R4 ;  /* 0x00000004030b7221 */ /* 0x000fe20000000000 */
[----:B------:R0:W1:Y:S01]  /*1aca0*/  SHFL.BFLY PT, R12, R6, 0x1, 0x1f ;  /* 0x0c201f00060c7f89 */ /* 0x00006200000e0000 */
[----:B------:R-:W-:-:S03]  /*1acb0*/  FADD R0, R0, R15 ;  /* 0x0000000f00007221 */ /* 0x000fc60000000000 */
[----:B------:R0:W2:Y:S04]  /*1acc0*/  SHFL.BFLY PT, R13, R7, 0x1, 0x1f ;  /* 0x0c201f00070d7f89 */ /* 0x0000a800000e0000 */
[----:B------:R0:W3:Y:S04]  /*1acd0*/  SHFL.BFLY PT, R14, R8, 0x1, 0x1f ;  /* 0x0c201f00080e7f89 */ /* 0x0000e800000e0000 */
[----:B------:R0:W4:Y:S04]  /*1ace0*/  SHFL.BFLY PT, R15, R9, 0x1, 0x1f ;  /* 0x0c201f00090f7f89 */ /* 0x00012800000e0000 */
[----:B------:R0:W0:Y:S04]  /*1acf0*/  SHFL.BFLY PT, R16, R10, 0x1, 0x1f ;  /* 0x0c201f000a107f89 */ /* 0x00002800000e0000 */
[----:B------:R0:W0:Y:S01]  /*1ad00*/  SHFL.BFLY PT, R17, R11, 0x1, 0x1f ;  /* 0x0c201f000b117f89 */ /* 0x00002200000e0000 */
[----:B------:R-:W-:Y:S05]  /*1ad10*/  @P6 BRA `(.L_x_11) ;  /* 0x000000a000006947 */ /* 0x000fea0003800000 */
[----:B------:R-:W4:Y:S02]  /*1ad20*/  S2R R19, SR_TID.X ;  /* 0x0000000000137919 */ /* 0x000f240000002100 */
[----:B----4-:R-:W-:-:S02]  /*1ad30*/  LOP3.LUT R18, R19, 0x1c, RZ, 0xc0, !PT ;  /* 0x0000001c13127812 */ /* 0x010fc400078ec0ff */
[----:B------:R-:W-:-:S03]  /*1ad40*/  LOP3.LUT R19, R19, 0x7f, RZ, 0xc0, !PT ;  /* 0x0000007f13137812 */ /* 0x000fc600078ec0ff */
[----:B------:R-:W-:Y:S01]  /*1ad50*/  IMAD.SHL.U32 R18, R18, 0x4, RZ ;  /* 0x0000000412127824 */ /* 0x000fe200078e00ff */
[----:B------:R-:W-:-:S04]  /*1ad60*/  SHF.R.U32.HI R19, RZ, 0x3, R19 ;  /* 0x00000003ff137819 */ /* 0x000fc80000011613 */
[----:B------:R-:W-:-:S05]  /*1ad70*/  LOP3.LUT R19, R19, 0xc, RZ, 0xc0, !PT ;  /* 0x0000000c13137812 */ /* 0x000fca00078ec0ff */
[----:B------:R-:W-:Y:S02]  /*1ad80*/  IMAD.IADD R19, R18, 0x1, R19 ;  /* 0x0000000112137824 */ /* 0x000fe400078e0213 */
[----:B------:R-:W4:Y:S04]  /*1ad90*/  LDL R18, [R1+0x8b0] ;  /* 0x0008b00001127983 */ /* 0x000f280000100800 */
[----:B------:R3:W-:Y:S04]  /*1ada0*/  STS [R19+0x10000], R2 ;  /* 0x0100000213007388 */ /* 0x0007e80000000800 */
[----:B----4-:R3:W-:Y:S02]  /*1adb0*/  STS [R18+0x10000], R0 ;  /* 0x0100000012007388 */ /* 0x0107e40000000800 */
.L_x_11:
[----:B------:R-:W-:Y:S05]  /*1adc0*/  BSYNC B0 ;  /* 0x0000000000007941 */ /* 0x000fea0003800000 */
.L_x_10:
[----:B----4-:R-:W4:Y:S04]  /*1add0*/  LDL.LU R5, [R1+0x190] ;  /* 0x0001900001057983 */ /* 0x010f280000300800 */
[----:B---3--:R-:W4:Y:S04]  /*1ade0*/  LDL R0, [R1+0x85c] ;  /* 0x00085c0001007983 */ /* 0x008f280000100800 */
[----:B------:R-:W3:Y:S04]  /*1adf0*/  LDL R4, [R1+0x858] ;  /* 0x0008580001047983 */ /* 0x000ee80000100800 */
[----:B--2---:R-:W2:Y:S04]  /*1ae00*/  LDL R3, [R1+0x818] ;  /* 0x0008180001037983 */ /* 0x004ea80000100800 */
[----:B------:R-:W2:Y:S04]  /*1ae10*/  LDL R2, [R1+0x80c] ;  /* 0x00080c0001027983 */ /* 0x000ea80000100800 */
[----:B-----5:R1:W-:Y:S04]  /*1ae20*/  STL [R1+0x1110], R21 ;  /* 0x0011101501007387 */ /* 0x0203e80000100800 */
[----:B-1----:R-:W2:Y:S04]  /*1ae30*/  LDL.LU R21, [R1+0x1a0] ;  /* 0x0001a00001157983 */ /* 0x002ea80000300800 */
[----:B------:R-:W2:Y:S04]  /*1ae40*/  LDL.LU R19, [R1+0x1a4] ;  /* 0x0001a40001137983 */ /* 0x000ea80000300800 */
[----:B------:R-:W2:Y:S04]  /*1ae50*/  LDL R18, [R1+0x7b0] ;  /* 0x0007b00001127983 */ /* 0x000ea80000100800 */
[----:B------:R-:W2:Y:S01]  /*1ae60*/  LDL.LU R20, [R1+0x1ac] ;  /* 0x0001ac0001147983 */ /* 0x000ea20000300800 */
[----:B----4-:R-:W-:-:S04]  /*1ae70*/  FADD R0, -R0, R5 ;  /* 0x0000000500007221 */ /* 0x010fc80000000100 */
[----:B------:R-:W-:Y:S02]  /*1ae80*/  FMUL R5, R0, 1.4426950216293334961 ;  /* 0x3fb8aa3b00057820 */ /* 0x000fe40000400000 */
[----:B------:R-:W3:Y:S04]  /*1ae90*/  LDL.LU R0, [R1+0x194] ;  /* 0x0001940001007983 */ /* 0x000ee80000300800 */
[----:B------:R-:W-:Y:S01]  /*1aea0*/  MUFU.EX2 R5, R5 ;  /* 0x0000000500057308 */ /* 0x000fe20000000800 */
[----:B---3--:R-:W-:-:S04]  /*1aeb0*/  FADD R0, -R4, R0 ;  /* 0x0000000004007221 */ /* 0x008fc80000000100 */
[----:B------:R-:W-:Y:S02]  /*1aec0*/  FMUL R4, R0, 1.4426950216293334961 ;  /* 0x3fb8aa3b00047820 */ /* 0x000fe40000400000 */
[----:B------:R-:W3:Y:S01]  /*1aed0*/  LDL.LU R0, [R1+0x198] ;  /* 0x0001980001007983 */ /* 0x000ee20000300800 */
[----:B--2---:R-:W-:-:S03]  /*1aee0*/  FADD R18, -R18, R19 ;  /* 0x0000001312127221 */ /* 0x004fc60000000100 */
[----:B------:R-:W-:Y:S01]  /*1aef0*/  MUFU.EX2 R4, R4 ;  /* 0x0000000400047308 */ /* 0x000fe20000000800 */
[----:B---3--:R-:W-:-:S04]  /*1af00*/  FADD R0, -R3, R0 ;  /* 0x0000000003007221 */ /* 0x008fc80000000100 */
[----:B------:R-:W-:Y:S02]  /*1af10*/  FMUL R3, R0, 1.4426950216293334961 ;  /* 0x3fb8aa3b00037820 */ /* 0x000fe40000400000 */
[----:B------:R-:W2:Y:S01]  /*1af20*/  LDL.LU R0, [R1+0x19c] ;  /* 0x00019c0001007983 */ /* 0x000ea20000300800 */
[----:B------:R-:W-:-:S03]  /*1af30*/  FMUL R19, R18, 1.4426950216293334961 ;  /* 0x3fb8aa3b12137820 */ /* 0x000fc60000400000 */
[----:B------:R-:W-:Y:S01]  /*1af40*/  MUFU.EX2 R3, R3 ;  /* 0x0000000300037308 */ /* 0x000fe20000000800 */
[----:B--2---:R-:W-:-:S04]  /*1af50*/  FADD R0, -R2, R0 ;  /* 0x0000000002007221 */ /* 0x004fc80000000100 */
[----:B------:R-:W-:Y:S02]  /*1af60*/  FMUL R2, R0, 1.4426950216293334961 ;  /* 0x3fb8aa3b00027820 */ /* 0x000fe40000400000 */
[----:B------:R-:W2:Y:S01]  /*1af70*/  LDL R0, [R1+0x7c0] ;  /* 0x0007c00001007983 */ /* 0x000ea20000100800 */
[----:B------:R-:W1:Y:S01]  /*1af80*/  MUFU.EX2 R19, R19 ;  /* 0x0000001300137308 */ /* 0x000e620000000800 */
[----:B--2---:R-:W-:Y:S02]  /*1af90*/  FADD R0, -R0, R21 ;  /* 0x0000001500007221 */ /* 0x004fe40000000100 */
[----:B------:R2:W5:Y:S05]  /*1afa0*/  LDL.LU R21, [R1+0x1110] ;  /* 0x0011100001157983 */ /* 0x00056a0000300800 */
[----:B------:R-:W3:Y:S01]  /*1afb0*/  MUFU.EX2 R2, R2 ;  /* 0x0000000200027308 */ /* 0x000ee20000000800 */
[----:B------:R-:W-:Y:S01]  /*1afc0*/  FMUL R0, R0, 1.4426950216293334961 ;  /* 0x3fb8aa3b00007820 */ /* 0x000fe20000400000 */
[----:B------:R-:W4:Y:S04]  /*1afd0*/  LDL.LU R18, [R1+0x1a8] ;  /* 0x0001a80001127983 */ /* 0x000f280000300800 */
[----:B-1----:R2:W-:Y:S02]  /*1afe0*/  STL [R1+0x1c8], R19 ;  /* 0x0001c81301007387 */ /* 0x0025e40000100800 */
[----:B------:R-:W1:Y:S01]  /*1aff0*/  MUFU.EX2 R0, R0 ;  /* 0x0000000000007308 */ /* 0x000e620000000800 */
[----:B------:R-:W-:Y:S01]  /*1b000*/  BSSY B0, `(.L_x_12) ;  /* 0x0000032000007945 */ /* 0x000fe20003800000 */
[----:B------:R-:W-:Y:S01]  /*1b010*/  BSSY B1, `(.L_x_13) ;  /* 0x000002b000017945 */ /* 0x000fe20003800000 */
[----:B0-----:R-:W-:-:S02]  /*1b020*/  FADD R6, R6, R12 ;  /* 0x0000000c06067221 */ /* 0x001fc40000000000 */
[----:B------:R-:W-:Y:S02]  /*1b030*/  FADD R7, R7, R13 ;  /* 0x0000000d07077221 */ /* 0x000fe40000000000 */
[----:B------:R-:W-:Y:S02]  /*1b040*/  FADD R8, R8, R14 ;  /* 0x0000000e08087221 */ /* 0x000fe40000000000 */
[----:B------:R-:W-:Y:S02]  /*1b050*/  FADD R9, R9, R15 ;  /* 0x0000000f09097221 */ /* 0x000fe40000000000 */
[----:B------:R-:W-:Y:S02]  /*1b060*/  FADD R10, R10, R16 ;  /* 0x000000100a0a7221 */ /* 0x000fe40000000000 */
[----:B------:R-:W-:Y:S02]  /*1b070*/  FADD R11, R11, R17 ;  /* 0x000000110b0b7221 */ /* 0x000fe40000000000 */
[----:B----4-:R-:W-:-:S04]  /*1b080*/  FADD R18, -R29, R18 ;  /* 0x000000121d127221 */ /* 0x010fc80000000100 */
[----:B------:R-:W-:Y:S02]  /*1b090*/  FMUL R29, R18, 1.4426950216293334961 ;  /* 0x3fb8aa3b121d7820 */ /* 0x000fe40000400000 */
[----:B------:R-:W-:-:S04]  /*1b0a0*/  FADD R18, -R28, R20 ;  /* 0x000000141c127221 */ /* 0x000fc80000000100 */
[----:B------:R-:W-:Y:S01]  /*1b0b0*/  FMUL R18, R18, 1.4426950216293334961 ;  /* 0x3fb8aa3b12127820 */ /* 0x000fe20000400000 */
[----:B------:R-:W0:Y:S08]  /*1b0c0*/  MUFU.EX2 R29, R29 ;  /* 0x0000001d001d7308 */ /* 0x000e300000000800 */
[----:B------:R2:W4:Y:S01]  /*1b0d0*/  MUFU.EX2 R28, R18 ;  /* 0x00000012001c7308 */ /* 0x0005220000000800 */
[----:B------:R-:W-:Y:S05]  /*1b0e0*/  @P6 BRA `(.L_x_14) ;  /* 0x0000005000006947 */ /* 0x000fea0003800000 */
[----:B-1-3--:R-:W3:Y:S04]  /*1b0f0*/  LDL R20, [R1+0x8ac] ;  /* 0x0008ac0001147983 */ /* 0x00aee80000100800 */
[----:B---3--:R1:W-:Y:S01]  /*1b100*/  STS [R20+0x10000], R6 ;  /* 0x0100000614007388 */ /* 0x0083e20000000800 */
[----:B------:R-:W-:Y:S05]  /*1b110*/  @P6 BRA `(.L_x_15) ;  /* 0x000000a000006947 */ /* 0x000fea0003800000 */
[----:B-1----:R-:W3:Y:S04]  /*1b120*/  LDL R20, [R1+0x8a8] ;  /* 0x0008a80001147983 */ /* 0x002ee80000100800 */
[----:B---3--:R1:W-:Y:S02]  /*1b130*/  STS [R20+0x10000], R7 ;  /* 0x0100000714007388 */ /* 0x0083e40000000800 */
.L_x_14:
[----:B-1-3--:R-:W-:Y:S05]  /*1b140*/  @P6 BRA `(.L_x_16) ;  /* 0x000000f000006947 */ /* 0x00afea0003800000 */
[----:B------:R-:W1:Y:S01]  /*1b150*/  S2R R6, SR_TID.X ;  /* 0x0000000000067919 */ /* 0x000e620000002100 */
[----:B------:R-:W-:-:S02]  /*1b160*/  SHF.L.U32 R7, R27, 0x4, RZ ;  /* 0x000000041b077819 */ /* 0x000fc400000006ff */
[----:B-1----:R-:W-:-:S04]  /*1b170*/  LOP3.LUT R6, R6, 0x7f, RZ, 0xc0, !PT ;  /* 0x0000007f06067812 */ /* 0x002fc800078ec0ff */
[----:B------:R-:W-:-:S04]  /*1b180*/  SHF.R.U32.HI R6, RZ, 0x3, R6 ;  /* 0x00000003ff067819 */ /* 0x000fc80000011606 */
[----:B------:R-:W-:-:S05]  /*1b190*/  LOP3.LUT R6, R6, 0xc, RZ, 0xc0, !PT ;  /* 0x0000000c06067812 */ /* 0x000fca00078ec0ff */
[----:B------:R-:W-:-:S05]  /*1b1a0*/  IMAD.IADD R6, R6, 0x1, R7 ;  /* 0x0000000106067824 */ /* 0x000fca00078e0207 */
[----:B------:R1:W-:Y:S02]  /*1b1b0*/  STS [R6+0x10000], R8 ;  /* 0x0100000806007388 */ /* 0x0003e40000000800 */
.L_x_15:
[----:B------:R-:W-:Y:S05]  /*1b1c0*/  @P6 BRA `(.L_x_17) ;  /* 0x000000f000006947 */ /* 0x000fea0003800000 */
[----:B-1----:R-:W1:Y:S01]  /*1b1d0*/  S2R R6, SR_TID.X ;  /* 0x0000000000067919 */ /* 0x002e620000002100 */
[----:B------:R-:W-:Y:S01]  /*1b1e0*/  IMAD.SHL.U32 R7, R25, 0x10, RZ ;  /* 0x0000001019077824 */ /* 0x000fe200078e00ff */
[----:B-1----:R-:W-:-:S04]  /*1b1f0*/  LOP3.LUT R6, R6, 0x7f, RZ, 0xc0, !PT ;  /* 0x0000007f06067812 */ /* 0x002fc800078ec0ff */
[----:B------:R-:W-:-:S04]  /*1b200*/  SHF.R.U32.HI R6, RZ, 0x3, R6 ;  /* 0x00000003ff067819 */ /* 0x000fc80000011606 */
[----:B------:R-:W-:-:S04]  /*1b210*/  LOP3.LUT R6, R6, 0xc, RZ, 0xc0, !PT ;  /* 0x0000000c06067812 */ /* 0x000fc800078ec0ff */
[----:B------:R-:W-:-:S05]  /*1b220*/  IADD3 R6, R6, R7, RZ ;  /* 0x0000000706067210 */ /* 0x000fca0007ffe0ff */
[----:B------:R1:W-:Y:S02]  /*1b230*/  STS [R6+0x10000], R9 ;  /* 0x0100000906007388 */ /* 0x0003e40000000800 */
.L_x_16:
[----:B------:R-:W-:Y:S01]  /*1b240*/  @P6 BREAK B1 ;  /* 0x0000000000016942 */ /* 0x000fe20003800000 */
[----:B------:R-:W-:Y:S05]  /*1b250*/  @P6 BRA `(.L_x_18) ;  /* 0x000000c000006947 */ /* 0x000fea0003800000 */
[----:B-1----:R-:W-:Y:S01]  /*1b260*/  LOP3.LUT R6, R24, 0x7f, RZ, 0xc0, !PT ;  /* 0x0000007f18067812 */ /* 0x002fe200078ec0ff */
[----:B------:R-:W-:-:S03]  /*1b270*/  IMAD.SHL.U32 R7, R23, 0x10, RZ ;  /* 0x0000001017077824 */ /* 0x000fc600078e00ff */
[----:B------:R-:W-:-:S04]  /*1b280*/  SHF.R.U32.HI R6, RZ, 0x3, R6 ;  /* 0x00000003ff067819 */ /* 0x000fc80000011606 */
[----:B------:R-:W-:-:S05]  /*1b290*/  LOP3.LUT R6, R6, 0xc, RZ, 0xc0, !PT ;  /* 0x0000000c06067812 */ /* 0x000fca00078ec0ff */
[----:B------:R-:W-:-:S05]  /*1b2a0*/  IMAD.IADD R6, R6, 0x1, R7 ;  /* 0x0000000106067824 */ /* 0x000fca00078e0207 */
[----:B------:R1:W-:Y:S02]  /*1b2b0*/  STS [R6+0x10000], R10 ;  /* 0x0100000a06007388 */ /* 0x0003e40000000800 */
.L_x_17:
[----:B------:R-:W-:Y:S05]  /*1b2c0*/  BSYNC B1 ;  /* 0x0000000000017941 */ /* 0x000fea0003800000 */
.L_x_13:
[----:B-1---5:R-:W-:Y:S02]  /*1b2d0*/  SHF.R.U32.HI R6, RZ, 0x3, R21 ;  /* 0x00000003ff067819 */ /* 0x022fe40000011615 */
[----:B------:R-:W-:Y:S02]  /*1b2e0*/  SHF.L.U32 R7, R22, 0x4, RZ ;  /* 0x0000000416077819 */ /* 0x000fe400000006ff */
[----:B------:R-:W-:-:S05]  /*1b2f0*/  LOP3.LUT R6, R6, 0xc, RZ, 0xc0, !PT ;  /* 0x0000000c06067812 */ /* 0x000fca00078ec0ff */
[----:B------:R-:W-:-:S05]  /*1b300*/  IMAD.IADD R6, R6, 0x1, R7 ;  /* 0x0000000106067824 */ /* 0x000fca00078e0207 */
[----:B------:R1:W-:Y:S02]  /*1b310*/  @!P6 STS [R6+0x10000], R11 ;  /* 0x0100000b0600e388 */ /* 0x0003e40000000800 */
.L_x_18:
[----:B------:R-:W-:Y:S05]  /*1b320*/  BSYNC B0 ;  /* 0x0000000000007941 */ /* 0x000fea0003800000 */
.L_x_12:
[----:B------:R-:W-:Y:S01]  /*1b330*/  WARPSYNC 0xffffffff ;  /* 0xffffffff00007948 */ /* 0x000fe20003800000 */
[----:B-1----:R-:W1:Y:S04]  /*1b340*/  S2R R6, SR_TID.X ;  /* 0x0000000000067919 */ /* 0x002e680000002100 */
[----:B------:R-:W-:Y:S06]  /*1b350*/  BAR.SYNC.DEFER_BLOCKING 0x0 ;  /* 0x0000000000007b1d */ /* 0x000fec0000010000 */
[----:B------:R-:W3:Y:S04]  /*1b360*/  LDL.64 R10, [R1+0xca0] ;  /* 0x000ca000010a7983 */ /* 0x000ee80000100a00 */
[----:B--2---:R-:W2:Y:S04]  /*1b370*/  LDL.64 R12, [R1+0xc98] ;  /* 0x000c9800010c7983 */ /* 0x004ea80000100a00 */
[----:B----4-:R-:W4:Y:S04]  /*1b380*/  LDL.64 R14, [R1+0xc90] ;  /* 0x000c9000010e7983 */ /* 0x010f280000100a00 */
[----:B------:R-:W2:Y:S01]  /*1b390*/  LDL.64 R24, [R1+0xc88] ;  /* 0x000c880001187983 */ /* 0x000ea20000100a00 */
[----:B-1----:R-:W-:-:S03]  /*1b3a0*/  LOP3.LUT R16, R6, 0x7f, RZ, 0xc0, !PT ;  /* 0x0000007f06107812 */ /* 0x002fc600078ec0ff */
[----:B------:R-:W2:Y:S04]  /*1b3b0*/  LDL.64 R22, [R1+0xc80] ;  /* 0x000c800001167983 */ /* 0x000ea80000100a00 */
[----:B------:R-:W1:Y:S04]  /*1b3c0*/  LDS R6, [R16.X4+0x10000] ;  /* 0x0100000010067984 */ /* 0x000e680000004800 */
[----:B------:R-:W0:Y:S04]  /*1b3d0*/  LDS R7, [R16.X4+0x10200] ;  /* 0x0102000010077984 */ /* 0x000e280000004800 */
[----:B-----5:R-:W2:Y:S04]  /*1b3e0*/  LDL.64 R20, [R1+0xc78] ;  /* 0x000c780001147983 */ /* 0x020ea80000100a00 */
[----:B------:R-:W3:Y:S04]  /*1b3f0*/  LDL R27, [R1+0x1c4] ;  /* 0x0001c400011b7983 */ /* 0x000ee80000100800 */
[----:B------:R-:W-:Y:S04]  /*1b400*/  STL [R1+0x1a10], R0 ;  /* 0x001a100001007387 */ /* 0x000fe80000100800 */
[----:B0-----:R-:W-:Y:S04]  /*1b410*/  STL [R1+0x1674], R29 ;  /* 0x0016741d01007387 */ /* 0x001fe80000100800 */
[----:B------:R0:W-:Y:S04]  /*1b420*/  STL [R1+0x1670], R28 ;  /* 0x0016701c01007387 */ /* 0x0001e80000100800 */
[----:B------:R-:W4:Y:S04]  /*1b430*/  LDL.64 R18, [R1+0xc70] ;  /* 0x000c700001127983 */ /* 0x000f280000100a00 */
[----:B0-----:R-:W4:Y:S04]  /*1b440*/  LDL.64 R28, [R1+0xca8] ;  /* 0x000ca800011c7983 */ /* 0x001f280000100a00 */
[----:B-1----:R-:W0:Y:S04]  /*1b450*/  SHFL.BFLY PT, R8, R6, 0x2, 0x1f ;  /* 0x0c401f0006087f89 */ /* 0x002e2800000e0000 */
[----:B------:R-:W1:Y:S01]  /*1b460*/  SHFL.BFLY PT, R9, R7, 0x2, 0x1f ;  /* 0x0c401f0007097f89 */ /* 0x000e6200000e0000 */
[----:B0-----:R-:W-:-:S02]  /*1b470*/  FADD R6, R6, R8 ;  /* 0x0000000806067221 */ /* 0x001fc40000000000 */
[----:B-1----:R-:W-:-:S03]  /*1b480*/  FADD R7, R7, R9 ;  /* 0x0000000907077221 */ /* 0x002fc60000000000 */
[----:B------:R-:W0:Y:S04]  /*1b490*/  SHFL.BFLY PT, R8, R6, 0x1, 0x1f ;  /* 0x0c201f0006087f89 */ /* 0x000e2800000e0000 */
[----:B------:R-:W1:Y:S01]  /*1b4a0*/  SHFL.BFLY PT, R9, R7, 0x1, 0x1f ;  /* 0x0c201f0007097f89 */ /* 0x000e6200000e0000 */
[----:B0-----:R-:W-:Y:S02]  /*1b4b0*/  FADD R6, R6, R8 ;  /* 0x0000000806067221 */ /* 0x001fe40000000000 */
[----:B-1----:R-:W-:Y:S02]  /*1b4c0*/  FADD R7, R7, R9 ;  /* 0x0000000907077221 */ /* 0x002fe40000000000 */
[----:B------:R-:W4:Y:S04]  /*1b4d0*/  LDL.64 R8, [R1+0xcb0] ;  /* 0x000cb00001087983 */ /* 0x000f280000100a00 */
[----:B------:R-:W-:Y:S04]  /*1b4e0*/  @!P6 STS [R16.X4+0x10000], R6 ;  /* 0x010000061000e388 */ /* 0x000fe80000004800 */
[----:B------:R0:W-:Y:S04]  /*1b4f0*/  @!P6 STS [R16.X4+0x10200], R7 ;  /* 0x010200071000e388 */ /* 0x0001e80000004800 */
[----:B0-----:R-:W4:Y:S04]  /*1b500*/  LDL.64 R16, [R1+0xc68] ;  /* 0x000c680001107983 */ /* 0x001f280000100a00 */
[----:B------:R-:W-:Y:S01]  /*1b510*/  BAR.SYNC.DEFER_BLOCKING 0x0 ;  /* 0x0000000000007b1d */ /* 0x000fe20000010000 */
[----:B---3--:R-:W-:-:S04]  /*1b520*/  IMAD.WIDE R10, R27, 0x2, R10 ;  /* 0x000000021b0a7825 */ /* 0x008fc800078e020a */
[----:B--2---:R-:W-:-:S04]  /*1b530*/  IMAD.WIDE R12, R27, 0x2, R12 ;  /* 0x000000021b0c7825 */ /* 0x004fc800078e020c */
[C---:B----4-:R-:W-:Y:S02]  /*1b540*/  IMAD.WIDE R14, R27.reuse, 0x2, R14 ;  /* 0x000000021b0e7825 */ /* 0x050fe400078e020e */
[----:B------:R-:W2:Y:S04]  /*1b550*/  LDG.E.U16 R13, [R12.64] ;  /* 0x000000060c0d7981 */ /* 0x000ea8000c1e1500 */
[----:B------:R0:W3:Y:S01]  /*1b560*/  LDG.E.U16 R0, [R14.64] ;  /* 0x000000060e007981 */ /* 0x0000e2000c1e1500 */
[----:B------:R-:W-:-:S04]  /*1b570*/  IMAD.WIDE R6, R27, 0x2, R8 ;  /* 0x000000021b067825 */ /* 0x000fc800078e0208 */
[C---:B------:R-:W-:Y:S02]  /*1b580*/  IMAD.WIDE R8, R27.reuse, 0x2, R28 ;  /* 0x000000021b087825 */ /* 0x040fe400078e021c */
[----:B------:R-:W4:Y:S04]  /*1b590*/  LDG.E.U16 R7, [R6.64] ;  /* 0x0000000606077981 */ /* 0x000f28000c1e1500 */
[----:B------:R1:W2:Y:S04]  /*1b5a0*/  LDG.E.U16 R29, [R10.64] ;  /* 0x000000060a1d7981 */ /* 0x0002a8000c1e1500 */
[----:B------:R0:W3:Y:S01]  /*1b5b0*/  LDG.E.U16 R28, [R8.64] ;  /* 0x00000006081c7981 */ /* 0x0000e2000c1e1500 */
[----:B-1----:R-:W-:-:S04]  /*1b5c0*/  IMAD.WIDE R10, R27, 0x2, R20 ;  /* 0x000000021b0a7825 */ /* 0x002fc800078e0214 */
[----:B0-----:R-:W-:-:S04]  /*1b5d0*/  IMAD.WIDE R8, R27, 0x2, R22 ;  /* 0x000000021b087825 */ /* 0x001fc800078e0216 */
[C---:B------:R-:W-:Y:S02]  /*1b5e0*/  IMAD.WIDE R14, R27.reuse, 0x2, R16 ;  /* 0x000000021b0e7825 */ /* 0x040fe400078e0210 */
[----:B------:R0:W3:Y:S04]  /*1b5f0*/  LDG.E.U16 R16, [R8.64] ;  /* 0x0000000608107981 */ /* 0x0000e8000c1e1500 */
[----:B------:R1:W3:Y:S04]  /*1b600*/  LDG.E.U16 R17, [R10.64] ;  /* 0x000000060a117981 */ /* 0x0002e8000c1e1500 */
[----:B----4-:R4:W-:Y:S04]  /*1b610*/  STL [R1+0x854], R7 ;  /* 0x0008540701007387 */ /* 0x0109e80000100800 */
[----:B--2---:R-:W-:Y:S04]  /*1b620*/  STL [R1+0x84c], R29 ;  /* 0x00084c1d01007387 */ /* 0x004fe80000100800 */
[----:B---3--:R2:W-:Y:S01]  /*1b630*/  STL [R1+0x850], R28 ;  /* 0x0008501c01007387 */ /* 0x0085e20000100800 */
[----:B----4-:R-:W-:-:S03]  /*1b640*/  IMAD.WIDE R6, R27, 0x2, R24 ;  /* 0x000000021b067825 */ /* 0x010fc600078e0218 */
[----:B--2---:R-:W2:Y:S04]  /*1b650*/  LDL.64 R28, [R1+0xc40] ;  /* 0x000c4000011c7983 */ /* 0x004ea80000100a00 */
[----:B------:R3:W-:Y:S04]  /*1b660*/  STL [R1+0x848], R13 ;  /* 0x0008480d01007387 */ /* 0x0007e80000100800 */
[----:B0-----:R-:W4:Y:S04]  /*1b670*/  LDL.64 R8, [R1+0xc58] ;  /* 0x000c580001087983 */ /* 0x001f280000100a00 */
[----:B-1----:R-:W2:Y:S01]  /*1b680*/  LDL.64 R10, [R1+0xc50] ;  /* 0x000c5000010a7983 */ /* 0x002ea20000100a00 */
[----:B---3--:R-:W-:-:S03]  /*1b690*/  IMAD.WIDE R12, R27, 0x2, R18 ;  /* 0x000000021b0c7825 */ /* 0x008fc600078e0212 */
[----:B------:R0:W3:Y:S04]  /*1b6a0*/  LDG.E.U16 R19, [R6.64] ;  /* 0x0000000606137981 */ /* 0x0000e8000c1e1500 */
[----:B------:R-:W2:Y:S04]  /*1b6b0*/  LDL.64 R24, [R1+0xc38] ;  /* 0x000c380001187983 */ /* 0x000ea80000100a00 */
[----:B------:R-:W2:Y:S04]  /*1b6c0*/  LDL.64 R22, [R1+0xc30] ;  /* 0x000c300001167983 */ /* 0x000ea80000100a00 */
[----:B0-----:R-:W2:Y:S04]  /*1b6d0*/  LDL.64 R6, [R1+0xc60] ;  /* 0x000c600001067983 */ /* 0x001ea80000100a00 */
[----:B------:R-:W2:Y:S04]  /*1b6e0*/  LDL.64 R20, [R1+0xc28] ;  /* 0x000c280001147983 */ /* 0x000ea80000100a00 */
[----:B------:R0:W-:Y:S04]  /*1b6f0*/  STL [R1+0x844], R0 ;  /* 0x0008440001007387 */ /* 0x0001e80000100800 */
[----:B0-----:R0:W2:Y:S04]  /*1b700*/  LDG.E.U16 R0, [R12.64] ;  /* 0x000000060c007981 */ /* 0x0010a8000c1e1500 */
[----:B0-----:R-:W4:Y:S04]  /*1b710*/  LDL.64 R12, [R1+0xc48] ;  /* 0x000c4800010c7983 */ /* 0x001f280000100a00 */
[----:B---3--:R0:W-:Y:S04]  /*1b720*/  STL [R1+0x840], R19 ;  /* 0x0008401301007387 */ /* 0x0081e80000100800 */
[----:B0-----:R-:W3:Y:S04]  /*1b730*/  LDL.64 R18, [R1+0xc20] ;  /* 0x000c200001127983 */ /* 0x001ee80000100a00 */
[----:B------:R-:W-:Y:S04]  /*1b740*/  STL [R1+0x838], R17 ;  /* 0x0008381101007387 */ /* 0x000fe80000100800 */
[----:B------:R0:W-:Y:S04]  /*1b750*/  STL [R1+0x83c], R16 ;  /* 0x00083c1001007387 */ /* 0x0001e80000100800 */
[----:B0-----:R-:W3:Y:S04]  /*1b760*/  LDL.64 R16, [R1+0xc18] ;  /* 0x000c180001107983 */ /* 0x001ee80000100a00 */
[----:B--2---:R0:W-:Y:S04]  /*1b770*/  STL [R1+0x834], R0 ;  /* 0x0008340001007387 */ /* 0x0041e80000100800 */
[----:B0-----:R0:W2:Y:S01]  /*1b780*/  LDG.E.U16 R0, [R14.64] ;  /* 0x000000060e007981 */ /* 0x0010a2000c1e1500 */
[----:B------:R-:W-:-:S04]  /*1b790*/  IMAD.WIDE R6, R27, 0x2, R6 ;  /* 0x000000021b067825 */ /* 0x000fc800078e0206 */
[C---:B------:R-:W-:Y:S02]  /*1b7a0*/  IMAD.WIDE R10, R27.reuse, 0x2, R10 ;  /* 0x000000021b0a7825 */ /* 0x040fe400078e020a */
[----:B------:R-:W3:Y:S02]  /*1b7b0*/  LDG.E.U16 R7, [R6.64] ;  /* 0x0000000606077981 */ /* 0x000ee4000c1e1500 */
[----:B----4-:R-:W-:-:S04]  /*1b7c0*/  IMAD.WIDE R8, R27, 0x2, R8 ;  /* 0x000000021b087825 */ /* 0x010fc800078e0208 */
[----:B------:R-:W-:-:S04]  /*1b7d0*/  IMAD.WIDE R12, R27, 0x2, R12 ;  /* 0x000000021b0c7825 */ /* 0x000fc800078e020c */
[C---:B0-----:R-:W-:Y:S02]  /*1b7e0*/  IMAD.WIDE R14, R27.reuse, 0x2, R28 ;  /* 0x000000021b0e7825 */ /* 0x041fe400078e021c */
[----:B------:R0:W4:Y:S04]  /*1b7f0*/  LDG.E.U16 R29, [R10.64] ;  /* 0x000000060a1d7981 */ /* 0x000128000c1e1500 */
[----:B------:R1:W4:Y:S04]  /*1b800*/  LDG.E.U16 R28, [R8.64] ;  /* 0x00000006081c7981 */ /* 0x000328000c1e1500 */
[----:B------:R-:W4:Y:S04]  /*1b810*/  LDG.E.U16 R13, [R12.64] ;  /* 0x000000060c0d7981 */ /* 0x000f28000c1e1500 */
[----:B--2---:R2:W-:Y:S04]  /*1b820*/  STL [R1+0x830], R0 ;  /* 0x0008300001007387 */ /* 0x0045e80000100800 */
[----:B--2---:R4:W2:Y:S01]  /*1b830*/  LDG.E.U16 R0, [R14.64] ;  /* 0x000000060e007981 */ /* 0x0048a2000c1e1500 */
[----:B-1----:R-:W-:-:S03]  /*1b840*/  IMAD.WIDE R8, R27, 0x2, R22 ;  /* 0x000000021b087825 */ /* 0x002fc600078e0216 */
[----:B---3--:R1:W-:Y:S01]  /*1b850*/  STL [R1+0x82c], R7 ;  /* 0x00082c0701007387 */ /* 0x0083e20000100800 */
[----:B0-----:R-:W-:-:S03]  /*1b860*/  IMAD.WIDE R10, R27, 0x2, R20 ;  /* 0x000000021b0a7825 */ /* 0x001fc600078e0214 */
[----:B----4-:R-:W-:Y:S04]  /*1b870*/  STL [R1+0x824], R29 ;  /* 0x0008241d01007387 */ /* 0x010fe80000100800 */
[----:B------:R0:W-:Y:S01]  /*1b880*/  STL [R1+0x828], R28 ;  /* 0x0008281c01007387 */ /* 0x0001e20000100800 */
[----:B-1----:R-:W-:-:S04]  /*1b890*/  IMAD.WIDE R6, R27, 0x2, R24 ;  /* 0x000000021b067825 */ /* 0x002fc800078e0218 */
[C---:B------:R-:W-:Y:S02]  /*1b8a0*/  IMAD.WIDE R14, R27.reuse, 0x2, R16 ;  /* 0x000000021b0e7825 */ /* 0x040fe400078e0210 */
[----:B------:R1:W3:Y:S04]  /*1b8b0*/  LDG.E.U16 R16, [R8.64] ;  /* 0x0000000608107981 */ /* 0x0002e8000c1e1500 */
[----:B0-----:R-:W4:Y:S04]  /*1b8c0*/  LDL.64 R28, [R1+0xbf0] ;  /* 0x000bf000011c7983 */ /* 0x001f280000100a00 */
[----:B------:R0:W-:Y:S04]  /*1b8d0*/  STL [R1+0x820], R13 ;  /* 0x0008200d01007387 */ /* 0x0001e80000100800 */
[----:B------:R0:W3:Y:S04]  /*1b8e0*/  LDG.E.U16 R17, [R10.64] ;  /* 0x000000060a117981 */ /* 0x0000e8000c1e1500 */
[----:B-1----:R-:W3:Y:S01]  /*1b8f0*/  LDL.64 R8, [R1+0xc08] ;  /* 0x000c080001087983 */ /* 0x002ee20000100a00 */
[----:B0-----:R-:W-:-:S03]  /*1b900*/  IMAD.WIDE R12, R27, 0x2, R18 ;  /* 0x000000021b0c7825 */ /* 0x001fc600078e0212 */
[----:B------:R0:W3:Y:S04]  /*1b910*/  LDG.E.U16 R19, [R6.64] ;  /* 0x0000000606137981 */ /* 0x0000e8000c1e1500 */
[----:B------:R-:W4:Y:S04]  /*1b920*/  LDL.64 R10, [R1+0xc00] ;  /* 0x000c0000010a7983 */ /* 0x000f280000100a00 */
[----:B------:R-:W4:Y:S04]  /*1b930*/  LDL.64 R24, [R1+0xbe8] ;  /* 0x000be80001187983 */ /* 0x000f280000100a00 */
[----:B0-----:R-:W4:Y:S04]  /*1b940*/  LDL.64 R6, [R1+0xc10] ;  /* 0x000c100001067983 */ /* 0x001f280000100a00 */
[----:B------:R-:W4:Y:S04]  /*1b950*/  LDL.64 R22, [R1+0xbe0] ;  /* 0x000be00001167983 */ /* 0x000f280000100a00 */
[----:B------:R-:W4:Y:S04]  /*1b960*/  LDL.64 R20, [R1+0xbd8] ;  /* 0x000bd80001147983 */ /* 0x000f280000100a00 */
[----:B--2---:R0:W-:Y:S04]  /*1b970*/  STL [R1+0x81c], R0 ;  /* 0x00081c0001007387 */ /* 0x0041e80000100800 */
[----:B0-----:R0:W2:Y:S04]  /*1b980*/  LDG.E.U16 R0, [R12.64] ;  /* 0x000000060c007981 */ /* 0x0010a8000c1e1500 */
[----:B0-----:R-:W2:Y:S04]  /*1b990*/  LDL.64 R12, [R1+0xbf8] ;  /* 0x000bf800010c7983 */ /* 0x001ea80000100a00 */
[----:B---3--:R0:W-:Y:S04]  /*1b9a0*/  STL [R1+0x814], R19 ;  /* 0x0008141301007387 */ /* 0x0081e80000100800 */
[----:B0-----:R-:W3:Y:S04]  /*1b9b0*/  LDL.64 R18, [R1+0xbd0] ;  /* 0x000bd00001127983 */ /* 0x001ee80000100a00 */
[----:B------:R-:W-:Y:S04]  /*1b9c0*/  STL [R1+0x808], R17 ;  /* 0x0008081101007387 */ /* 0x000fe80000100800 */
[----:B------:R0:W-:Y:S04]  /*1b9d0*/  STL [R1+0x810], R16 ;  /* 0x0008101001007387 */ /* 0x0001e80000100800 */
[----:B0-----:R-:W3:Y:S01]  /*1b9e0*/  LDL.64 R16, [R1+0xbc8] ;  /* 0x000bc80001107983 */ /* 0x001ee20000100a00 */
[----:B----4-:R-:W-:-:S04]  /*1b9f0*/  IMAD.WIDE R6, R27, 0x2, R6 ;  /* 0x000000021b067825 */ /* 0x010fc800078e0206 */
[C---:B------:R-:W-:Y:S02]  /*1ba00*/  IMAD.WIDE R8, R27.reuse, 0x2, R8 ;  /* 0x000000021b087825 */ /* 0x040fe400078e0208 */
[----:B------:R-:W4:Y:S04]  /*1ba10*/  LDG.E.U16 R7, [R6.64] ;  /* 0x0000000606077981 */ /* 0x000f28000c1e1500 */
[----:B------:R-:W4:Y:S04]  /*1ba20*/  LDG.E.U16 R9, [R8.64] ;  /* 0x0000000608097981 */ /* 0x000f28000c1e1500 */
[----:B--2---:R0:W-:Y:S04]  /*1ba30*/  STL [R1+0x804], R0 ;  /* 0x0008040001007387 */ /* 0x0041e80000100800 */
[----:B0-----:R0:W2:Y:S01]  /*1ba40*/  LDG.E.U16 R0, [R14.64] ;  /* 0x000000060e007981 */ /* 0x0010a2000c1e1500 */
[----:B------:R-:W-:-:S04]  /*1ba50*/  IMAD.WIDE R12, R27, 0x2, R12 ;  /* 0x000000021b0c7825 */ /* 0x000fc800078e020c */
[----:B------:R-:W-:-:S04]  /*1ba60*/  IMAD.WIDE R10, R27, 0x2, R10 ;  /* 0x000000021b0a7825 */ /* 0x000fc800078e020a */
[C---:B0-----:R-:W-:Y:S02]  /*1ba70*/  IMAD.WIDE R14, R27.reuse, 0x2, R28 ;  /* 0x000000021b0e7825 */ /* 0x041fe400078e021c */
[----:B------:R3:W4:Y:S04]  /*1ba80*/  LDG.E.U16 R29, [R12.64] ;  /* 0x000000060c1d7981 */ /* 0x000728000c1e1500 */
[----:B------:R0:W4:Y:S02]  /*1ba90*/  LDG.E.U16 R28, [R10.64] ;  /* 0x000000060a1c7981 */ /* 0x000124000c1e1500 */
[----:B0-----:R-:W-:-:S04]  /*1baa0*/  IMAD.WIDE R10, R27, 0x2, R20 ;  /* 0x000000021b0a7825 */ /* 0x001fc800078e0214 */
[C---:B---3--:R-:W-:Y:S01]  /*1bab0*/  IMAD.WIDE R12, R27.reuse, 0x2, R18 ;  /* 0x000000021b0c7825 */ /* 0x048fe200078e0212 */
[----:B--2---:R0:W-:Y:S04]  /*1bac0*/  STL [R1+0x800], R0 ;  /* 0x0008000001007387 */ /* 0x0041e80000100800 */
[----:B0-----:R0:W2:Y:S04]  /*1bad0*/  LDG.E.U16 R0, [R14.64] ;  /* 0x000000060e007981 */ /* 0x0010a8000c1e1500 */
[----:B----4-:R1:W-:Y:S04]  /*1bae0*/  STL [R1+0x7fc], R7 ;  /* 0x0007fc0701007387 */ /* 0x0103e80000100800 */
[----:B------:R3:W-:Y:S01]  /*1baf0*/  STL [R1+0x7f4], R9 ;  /* 0x0007f40901007387 */ /* 0x0007e20000100800 */
[----:B0-----:R-:W-:-:S03]  /*1bb00*/  IMAD.WIDE R14, R27, 0x2, R16 ;  /* 0x000000021b0e7825 */ /* 0x001fc600078e0210 */
[----:B------:R0:W4:Y:S01]  /*1bb10*/  LDG.E.U16 R16, [R10.64] ;  /* 0x000000060a107981 */ /* 0x000122000c1e1500 */
[----:B-1----:R-:W-:-:S03]  /*1bb20*/  IMAD.WIDE R6, R27, 0x2, R24 ;  /* 0x000000021b067825 */ /* 0x002fc600078e0218 */
[----:B------:R1:W4:Y:S01]  /*1bb30*/  LDG.E.U16 R17, [R12.64] ;  /* 0x000000060c117981 */ /* 0x000322000c1e1500 */
[----:B---3--:R-:W-:-:S03]  /*1bb40*/  IMAD.WIDE R8, R27, 0x2, R22 ;  /* 0x000000021b087825 */ /* 0x008fc600078e0216 */
[----:B------:R3:W4:Y:S04]  /*1bb50*/  LDG.E.U16 R22, [R6.64] ;  /* 0x0000000606167981 */ /* 0x000728000c1e1500 */
[----:B------:R1:W4:Y:S04]  /*1bb60*/  LDG.E.U16 R23, [R8.64] ;  /* 0x0000000608177981 */ /* 0x000328000c1e1500 */
[----:B0-----:R-:W4:Y:S04]  /*1bb70*/  LDL.64 R10, [R1+0xbb0] ;  /* 0x000bb000010a7983 */ /* 0x001f280000100a00 */
[----:B---3--:R-:W3:Y:S04]  /*1bb80*/  LDL.64 R6, [R1+0xbc0] ;  /* 0x000bc00001067983 */ /* 0x008ee80000100a00 */
[----:B-1----:R-:W3:Y:S04]  /*1bb90*/  LDL.64 R8, [R1+0xbb8] ;  /* 0x000bb80001087983 */ /* 0x002ee80000100a00 */
[----:B------:R-:W3:Y:S04]  /*1bba0*/  LDL.64 R12, [R1+0xba8] ;  /* 0x000ba800010c7983 */ /* 0x000ee80000100a00 */
[----:B------:R-:W3:Y:S04]  /*1bbb0*/  LDL.64 R20, [R1+0xba0] ;  /* 0x000ba00001147983 */ /* 0x000ee80000100a00 */
[----:B------:R-:W-:Y:S04]  /*1bbc0*/  STL [R1+0x7ec], R29 ;  /* 0x0007ec1d01007387 */ /* 0x000fe80000100800 */
[----:B------:R0:W-:Y:S04]  /*1bbd0*/  STL [R1+0x7f0], R28 ;  /* 0x0007f01c01007387 */ /* 0x0001e80000100800 */
[----:B------:R-:W3:Y:S04]  /*1bbe0*/  LDL.64 R24, [R1+0xb90] ;  /* 0x000b900001187983 */ /* 0x000ee80000100a00 */
[----:B------:R-:W3:Y:S04]  /*1bbf0*/  LDL.64 R18, [R1+0xb88] ;  /* 0x000b880001127983 */ /* 0x000ee80000100a00 */
[----:B0-----:R-:W3:Y:S04]  /*1bc00*/  LDL.64 R28, [R1+0xb98] ;  /* 0x000b9800011c7983 */ /* 0x001ee80000100a00 */
[----:B--2---:R0:W-:Y:S04]  /*1bc10*/  STL [R1+0x7e8], R0 ;  /* 0x0007e80001007387 */ /* 0x0041e80000100800 */
[----:B0-----:R0:W2:Y:S01]  /*1bc20*/  LDG.E.U16 R0, [R14.64] ;  /* 0x000000060e007981 */ /* 0x0010a2000c1e1500 */
[----:B----4-:R-:W-:-:S04]  /*1bc30*/  IMAD.WIDE R10, R27, 0x2, R10 ;  /* 0x000000021b0a7825 */ /* 0x010fc800078e020a */
[C---:B---3--:R-:W-:Y:S02]  /*1bc40*/  IMAD.WIDE R6, R27.reuse, 0x2, R6 ;  /* 0x000000021b067825 */ /* 0x048fe400078e0206 */
[----:B------:R-:W3:Y:S02]  /*1bc50*/  LDG.E.U16 R11, [R10.64] ;  /* 0x000000060a0b7981 */ /* 0x000ee4000c1e1500 */
[C---:B------:R-:W-:Y:S02]  /*1bc60*/  IMAD.WIDE R8, R27.reuse, 0x2, R8 ;  /* 0x000000021b087825 */ /* 0x040fe400078e0208 */
[----:B------:R-:W4:Y:S02]  /*1bc70*/  LDG.E.U16 R7, [R6.64] ;  /* 0x0000000606077981 */ /* 0x000f24000c1e1500 */
[C---:B------:R-:W-:Y:S02]  /*1bc80*/  IMAD.WIDE R12, R27.reuse, 0x2, R12 ;  /* 0x000000021b0c7825 */ /* 0x040fe400078e020c */
[----:B------:R-:W3:Y:S04]  /*1bc90*/  LDG.E.U16 R9, [R8.64] ;  /* 0x0000000608097981 */ /* 0x000ee8000c1e1500 */
[----:B------:R-:W-:Y:S04]  /*1bca0*/  STL [R1+0x7e0], R23 ;  /* 0x0007e01701007387 */ /* 0x000fe80000100800 */
[----:B------:R1:W-:Y:S04]  /*1bcb0*/  STL [R1+0x7e4], R22 ;  /* 0x0007e41601007387 */ /* 0x0003e80000100800 */
[----:B------:R-:W3:Y:S04]  /*1bcc0*/  LDG.E.U16 R13, [R12.64] ;  /* 0x000000060c0d7981 */ /* 0x000ee8000c1e1500 */
[----:B-1----:R-:W3:Y:S01]  /*1bcd0*/  LDL.64 R22, [R1+0xb80] ;  /* 0x000b800001167983 */ /* 0x002ee20000100a00 */
[----:B0-----:R-:W-:-:S03]  /*1bce0*/  IMAD.WIDE R14, R27, 0x2, R20 ;  /* 0x000000021b0e7825 */ /* 0x001fc600078e0214 */
[----:B------:R-:W-:Y:S04]  /*1bcf0*/  STL [R1+0x7d8], R17 ;  /* 0x0007d81101007387 */ /* 0x000fe80000100800 */
[----:B------:R0:W-:Y:S04]  /*1bd00*/  STL [R1+0x7dc], R16 ;  /* 0x0007dc1001007387 */ /* 0x0001e80000100800 */
[----:B0-----:R-:W3:Y:S04]  /*1bd10*/  LDL.64 R16, [R1+0xb78] ;  /* 0x000b780001107983 */ /* 0x001ee80000100a00 */
[----:B--2---:R0:W-:Y:S04]  /*1bd20*/  STL [R1+0x7d4], R0 ;  /* 0x0007d40001007387 */ /* 0x0041e80000100800 */
[----:B------:R-:W2:Y:S04]  /*1bd30*/  LDL.64 R20, [R1+0xb70] ;  /* 0x000b700001147983 */ /* 0x000ea80000100a00 */
[----:B0-----:R0:W2:Y:S04]  /*1bd40*/  LDG.E.U16 R0, [R14.64] ;  /* 0x000000060e007981 */ /* 0x0010a8000c1e1500 */
[----:B----4-:R-:W-:Y:S04]  /*1bd50*/  STL [R1+0x7d0], R7 ;  /* 0x0007d00701007387 */ /* 0x010fe80000100800 */
[----:B---3--:R1:W-:Y:S04]  /*1bd60*/  STL [R1+0x7cc], R9 ;  /* 0x0007cc0901007387 */ /* 0x0083e80000100800 */
[----:B------:R3:W-:Y:S01]  /*1bd70*/  STL [R1+0x7c8], R11 ;  /* 0x0007c80b01007387 */ /* 0x0007e20000100800 */
[----:B-1----:R-:W-:-:S04]  /*1bd80*/  IMAD.WIDE R8, R27, 0x2, R24 ;  /* 0x000000021b087825 */ /* 0x002fc800078e0218 */
[C---:B---3--:R-:W-:Y:S01]  /*1bd90*/  IMAD.WIDE R10, R27.reuse, 0x2, R18 ;  /* 0x000000021b0a7825 */ /* 0x048fe200078e0212 */
[----:B------:R1:W3:Y:S04]  /*1bda0*/  LDG.E.U16 R25, [R8.64] ;  /* 0x0000000608197981 */ /* 0x0002e8000c1e1500 */
[----:B------:R-:W4:Y:S01]  /*1bdb0*/  LDL.64 R18, [R1+0xb50] ;  /* 0x000b500001127983 */ /* 0x000f220000100a00 */
[----:B------:R-:W-:-:S03]  /*1bdc0*/  IMAD.WIDE R6, R27, 0x2, R28 ;  /* 0x000000021b067825 */ /* 0x000fc600078e021c */
[----:B------:R0:W-:Y:S04]  /*1bdd0*/  STL [R1+0x7c4], R13 ;  /* 0x0007c40d01007387 */ /* 0x0001e80000100800 */
[----:B-1----:R-:W4:Y:S04]  /*1bde0*/  LDL.64 R8, [R1+0xb68] ;  /* 0x000b680001087983 */ /* 0x002f280000100a00 */
[----:B------:R1:W4:Y:S01]  /*1bdf0*/  LDG.E.U16 R24, [R6.64] ;  /* 0x0000000606187981 */ /* 0x000322000c1e1500 */
[----:B0-----:R-:W-:-:S03]  /*1be00*/  IMAD.WIDE R12, R27, 0x2, R22 ;  /* 0x000000021b0c7825 */ /* 0x001fc600078e0216 */
[----:B------:R0:W4:Y:S04]  /*1be10*/  LDG.E.U16 R22, [R10.64] ;  /* 0x000000060a167981 */ /* 0x000128000c1e1500 */
[----:B------:R1:W4:Y:S01]  /*1be20*/  LDG.E.U16 R23, [R12.64] ;  /* 0x000000060c177981 */ /* 0x000322000c1e1500 */
[----:B------:R-:W-:-:S03]  /*1be30*/  IMAD.WIDE R14, R27, 0x2, R16 ;  /* 0x000000021b0e7825 */ /* 0x000fc600078e0210 */
[----:B------:R-:W4:Y:S04]  /*1be40*/  LDL.64 R28, [R1+0xb48] ;  /* 0x000b4800011c7983 */ /* 0x000f280000100a00 */
[----:B0-----:R-:W4:Y:S04]  /*1be50*/  LDL.64 R10, [R1+0xb60] ;  /* 0x000b6000010a7983 */ /* 0x001f280000100a00 */
[----:B-1----:R-:W4:Y:S04]  /*1be60*/  LDL.64 R12, [R1+0xb58] ;  /* 0x000b5800010c7983 */ /* 0x002f280000100a00 */
[----:B------:R-:W4:Y:S04]  /*1be70*/  LDL.64 R16, [R1+0xb40] ;  /* 0x000b400001107983 */ /* 0x000f280000100a00 */
[----:B--2---:R0:W-:Y:S04]  /*1be80*/  STL [R1+0x7bc], R0 ;  /* 0x0007bc0001007387 */ /* 0x0041e80000100800 */
[----:B0-----:R0:W2:Y:S01]  /*1be90*/  LDG.E.U16 R0, [R14.64] ;  /* 0x000000060e007981 */ /* 0x0010a2000c1e1500 */
[----:B------:R-:W-:-:S06]  /*1bea0*/  IMAD.WIDE R6, R27, 0x2, R20 ;  /* 0x000000021b067825 */ /* 0x000fcc00078e0214 */
[----:B------:R-:W2:Y:S04]  /*1beb0*/  LDG.E.U16 R7, [R6.64] ;  /* 0x0000000606077981 */ /* 0x000ea8000c1e1500 */
[----:B---3--:R-:W-:Y:S01]  /*1bec0*/  STL [R1+0x7b4], R25 ;  /* 0x0007b41901007387 */ /* 0x008fe20000100800 */
[----:B----4-:R-:W-:-:S03]  /*1bed0*/  IMAD.WIDE R8, R27, 0x2, R8 ;  /* 0x000000021b087825 */ /* 0x010fc600078e0208 */
[----:B------:R1:W-:Y:S04]  /*1bee0*/  STL [R1+0x7b8], R24 ;  /* 0x0007b81801007387 */ /* 0x0003e80000100800 */
[----:B------:R-:W3:Y:S04]  /*1bef0*/  LDG.E.U16 R9, [R8.64] ;  /* 0x0000000608097981 */ /* 0x000ee8000c1e1500 */
[----:B-1----:R-:W4:Y:S01]  /*1bf00*/  LDL.64 R24, [R1+0xb38] ;  /* 0x000b380001187983 */ /* 0x002f220000100a00 */
[----:B------:R-:W-:-:S03]  /*1bf10*/  IMAD.WIDE R10, R27, 0x2, R10 ;  /* 0x000000021b0a7825 */ /* 0x000fc600078e020a */
[----:B------:R-:W-:Y:S01]  /*1bf20*/  STL [R1+0x7a8], R23 ;  /* 0x0007a81701007387 */ /* 0x000fe20000100800 */
[----:B------:R-:W-:-:S03]  /*1bf30*/  IMAD.WIDE R12, R27, 0x2, R12 ;  /* 0x000000021b0c7825 */ /* 0x000fc600078e020c */
[----:B------:R1:W-:Y:S04]  /*1bf40*/  STL [R1+0x7ac], R22 ;  /* 0x0007ac1601007387 */ /* 0x0003e80000100800 */
[----:B------:R-:W4:Y:S04]  /*1bf50*/  LDL.64 R20, [R1+0xb28] ;  /* 0x000b280001147983 */ /* 0x000f280000100a00 */
[----:B------:R-:W4:Y:S04]  /*1bf60*/  LDG.E.U16 R11, [R10.64] ;  /* 0x000000060a0b7981 */ /* 0x000f28000c1e1500 */
[----:B------:R-:W4:Y:S04]  /*1bf70*/  LDG.E.U16 R13, [R12.64] ;  /* 0x000000060c0d7981 */ /* 0x000f28000c1e1500 */
[----:B-1----:R-:W4:Y:S01]  /*1bf80*/  LDL.64 R22, [R1+0xb30] ;  /* 0x000b300001167983 */ /* 0x002f220000100a00 */
[----:B0-----:R-:W-:-:S03]  /*1bf90*/  IMAD.WIDE R14, R27, 0x2, R18 ;  /* 0x000000021b0e7825 */ /* 0x001fc600078e0212 */
[----:B------:R-:W4:Y:S04]  /*1bfa0*/  LDL.64 R18, [R1+0xb20] ;  /* 0x000b200001127983 */ /* 0x000f280000100a00 */
[----:B--2---:R0:W-:Y:S04]  /*1bfb0*/  STL [R1+0x7a4], R0 ;  /* 0x0007a40001007387 */ /* 0x0041e80000100800 */
[----:B0-----:R4:W2:Y:S04]  /*1bfc0*/  LDG.E.U16 R0, [R14.64] ;  /* 0x000000060e007981 */ /* 0x0018a8000c1e1500 */
[----:B------:R0:W-:Y:S02]  /*1bfd0*/  STL [R1+0x79c], R7 ;  /* 0x00079c0701007387 */ /* 0x0001e40000100800 */
[----:B0-----:R-:W-:-:S02]  /*1bfe0*/  IMAD.WIDE R6, R27, 0x2, R28 ;  /* 0x000000021b067825 */ /* 0x001fc400078e021c */
[----:B---3--:R0:W-:Y:S04]  /*1bff0*/  STL [R1+0x798], R9 ;  /* 0x0007980901007387 */ /* 0x0081e80000100800 */
[----:B------:R-:W3:Y:S01]  /*1c000*/  LDL.64 R28, [R1+0xb08] ;  /* 0x000b0800011c7983 */ /* 0x000ee20000100a00 */
[----:B0-----:R-:W-:-:S03]  /*1c010*/  IMAD.WIDE R8, R27, 0x2, R16 ;  /* 0x000000021b087825 */ /* 0x001fc600078e0210 */
[----:B------:R-:W3:Y:S01]  /*1c020*/  LDL.64 R16, [R1+0xb00] ;  /* 0x000b000001107983 */ /* 0x000ee20000100a00 */
[----:B----4-:R-:W-:-:S03]  /*1c030*/  IMAD.WIDE R14, R27, 0x2, R20 ;  /* 0x000000021b0e7825 */ /* 0x010fc600078e0214 */
[----:B------:R0:W4:Y:S04]  /*1c040*/  LDG.E.U16 R20, [R8.64] ;  /* 0x0000000608147981 */ /* 0x000128000c1e1500 */
[----:B------:R1:W-:Y:S04]  /*1c050*/  STL [R1+0x794], R11 ;  /* 0x0007940b01007387 */ /* 0x0003e80000100800 */
[----:B------:R1:W-:Y:S04]  /*1c060*/  STL [R1+0x790], R13 ;  /* 0x0007900d01007387 */ /* 0x0003e80000100800 */
[----:B0-----:R-:W4:Y:S01]  /*1c070*/  LDL.64 R8, [R1+0xb18] ;  /* 0x000b180001087983 */ /* 0x001f220000100a00 */
[----:B-1----:R-:W-:-:S03]  /*1c080*/  IMAD.WIDE R10, R27, 0x2, R24 ;  /* 0x000000021b0a7825 */ /* 0x002fc600078e0218 */
[----:B------:R0:W4:Y:S01]  /*1c090*/  LDG.E.U16 R25, [R6.64] ;  /* 0x0000000606197981 */ /* 0x000122000c1e1500 */
[----:B------:R-:W-:-:S03]  /*1c0a0*/  IMAD.WIDE R12, R27, 0x2, R22 ;  /* 0x000000021b0c7825 */ /* 0x000fc600078e0216 */
[----:B------:R1:W4:Y:S04]  /*1c0b0*/  LDG.E.U16 R21, [R10.64] ;  /* 0x000000060a157981 */ /* 0x000328000c1e1500 */
[----:B------:R-:W4:Y:S04]  /*1c0c0*/  LDG.E.U16 R13, [R12.64] ;  /* 0x000000060c0d7981 */ /* 0x000f28000c1e1500 */
[----:B-1----:R-:W4:Y:S04]  /*1c0d0*/  LDL.64 R10, [R1+0xb10] ;  /* 0x000b1000010a7983 */ /* 0x002f280000100a00 */
[----:B--2---:R1:W-:Y:S01]  /*1c0e0*/  STL [R1+0x78c], R0 ;  /* 0x00078c0001007387 */ /* 0x0043e20000100800 */
[----:B0-----:R-:W-:-:S03]  /*1c0f0*/  IMAD.WIDE R6, R27, 0x2, R18 ;  /* 0x000000021b067825 */ /* 0x001fc600078e0212 */
[----:B------:R-:W2:Y:S04]  /*1c100*/  LDL.64 R22, [R1+0xaf8] ;  /* 0x000af80001167983 */ /* 0x000ea80000100a00 */
[----:B------:R0:W2:Y:S04]  /*1c110*/  LDG.E.U16 R6, [R6.64] ;  /* 0x0000000606067981 */ /* 0x0000a8000c1e1500 */
[----:B-1----:R3:W2:Y:S02]  /*1c120*/  LDG.E.U16 R0, [R14.64] ;  /* 0x000000060e007981 */ /* 0x0026a4000c1e1500 */
[----:B---3--:R-:W-:-:S04]  /*1c130*/  IMAD.WIDE R14, R27, 0x2, R16 ;  /* 0x000000021b0e7825 */ /* 0x008fc800078e0210 */
[C---:B----4-:R-:W-:Y:S01]  /*1c140*/  IMAD.WIDE R8, R27.reuse, 0x2, R8 ;  /* 0x000000021b087825 */ /* 0x050fe200078e0208 */
[----:B------:R1:W-:Y:S04]  /*1c150*/  STL [R1+0x788], R25 ;  /* 0x0007881901007387 */ /* 0x0003e80000100800 */
[----:B0-----:R0:W3:Y:S04]  /*1c160*/  LDG.E.U16 R7, [R8.64] ;  /* 0x0000000608077981 */ /* 0x0010e8000c1e1500 */
[----:B-1----:R-:W4:Y:S04]  /*1c170*/  LDL.64 R24, [R1+0xae8] ;  /* 0x000ae80001187983 */ /* 0x002f280000100a00 */
[----:B------:R-:W-:Y:S01]  /*1c180*/  STL [R1+0x780], R21 ;  /* 0x0007801501007387 */ /* 0x000fe20000100800 */
[----:B------:R-:W-:-:S03]  /*1c190*/  IMAD.WIDE R10, R27, 0x2, R10 ;  /* 0x000000021b0a7825 */ /* 0x000fc600078e020a */
[----:B------:R1:W-:Y:S04]  /*1c1a0*/  STL [R1+0x784], R20 ;  /* 0x0007841401007387 */ /* 0x0003e80000100800 */
[----:B------:R-:W4:Y:S04]  /*1c1b0*/  LDL.64 R18, [R1+0xad8] ;  /* 0x000ad80001127983 */ /* 0x000f280000100a00 */
[----:B------:R-:W4:Y:S04]  /*1c1c0*/  LDG.E.U16 R11, [R10.64] ;  /* 0x000000060a0b7981 */ /* 0x000f28000c1e1500 */
[----:B-1----:R-:W4:Y:S04]  /*1c1d0*/  LDL.64 R20, [R1+0xae0] ;  /* 0x000ae00001147983 */ /* 0x002f280000100a00 */
[----:B------:R1:W-:Y:S04]  /*1c1e0*/  STL [R1+0x778], R13 ;  /* 0x0007780d01007387 */ /* 0x0003e80000100800 */
[----:B0-----:R-:W4:Y:S01]  /*1c1f0*/  LDL.64 R8, [R1+0xaf0] ;  /* 0x000af00001087983 */ /* 0x001f220000100a00 */
[----:B-1----:R-:W-:-:S03]  /*1c200*/  IMAD.WIDE R12, R27, 0x2, R28 ;  /* 0x000000021b0c7825 */ /* 0x002fc600078e021c */
[----:B------:R-:W4:Y:S04]  /*1c210*/  LDL.64 R28, [R1+0xad0] ;  /* 0x000ad000011c7983 */ /* 0x000f280000100a00 */
[----:B------:R-:W4:Y:S04]  /*1c220*/  LDG.E.U16 R13, [R12.64] ;  /* 0x000000060c0d7981 */ /* 0x000f28000c1e1500 */
[----:B--2---:R0:W-:Y:S04]  /*1c230*/  STL [R1+0x774], R0 ;  /* 0x0007740001007387 */ /* 0x0041e80000100800 */
[----:B------:R-:W2:Y:S04]  /*1c240*/  LDL.64 R16, [R1+0xac8] ;  /* 0x000ac80001107983 */ /* 0x000ea80000100a00 */
[----:B0-----:R0:W2:Y:S04]  /*1c250*/  LDG.E.U16 R0, [R14.64] ;  /* 0x000000060e007981 */ /* 0x0010a8000c1e1500 */
[----:B---3--:R-:W-:Y:S04]  /*1c260*/  STL [R1+0x76c], R7 ;  /* 0x00076c0701007387 */ /* 0x008fe80000100800 */
[----:B------:R1:W-:Y:S02]  /*1c270*/  STL [R1+0x770], R6 ;  /* 0x0007700601007387 */ /* 0x0003e40000100800 */
[----:B-1----:R-:W-:-:S02]  /*1c280*/  IMAD.WIDE R6, R27, 0x2, R22 ;  /* 0x000000021b067825 */ /* 0x002fc400078e0216 */
[----:B------:R-:W3:Y:S04]  /*1c290*/  LDL.64 R22, [R1+0xac0] ;  /* 0x000ac00001167983 */ /* 0x000ee80000100a00 */
[----:B------:R-:W3:Y:S04]  /*1c2a0*/  LDG.E.U16 R7, [R6.64] ;  /* 0x0000000606077981 */ /* 0x000ee8000c1e1500 */
[----:B----4-:R1:W-:Y:S01]  /*1c2b0*/  STL [R1+0x768], R11 ;  /* 0x0007680b01007387 */ /* 0x0103e20000100800 */
[----:B------:R-:W-:-:S04]  /*1c2c0*/  IMAD.WIDE R8, R27, 0x2, R8 ;  /* 0x000000021b087825 */ /* 0x000fc800078e0208 */
[C---:B-1----:R-:W-:Y:S02]  /*1c2d0*/  IMAD.WIDE R10, R27.reuse, 0x2, R24 ;  /* 0x000000021b0a7825 */ /* 0x042fe400078e0218 */
[----:B------:R-:W4:Y:S04]  /*1c2e0*/  LDG.E.U16 R9, [R8.64] ;  /* 0x0000000608097981 */ /* 0x000f28000c1e1500 */
[----:B------:R-:W4:Y:S01]  /*1c2f0*/  LDG.E.U16 R11, [R10.64] ;  /* 0x000000060a0b7981 */ /* 0x000f22000c1e1500 */
[----:B0-----:R-:W-:-:S03]  /*1c300*/  IMAD.WIDE R14, R27, 0x2, R18 ;  /* 0x000000021b0e7825 */ /* 0x001fc600078e0212 */
[----:B------:R0:W-:Y:S04]  /*1c310*/  STL [R1+0x764], R13 ;  /* 0x0007640d01007387 */ /* 0x0001e80000100800 */
[----:B------:R-:W4:Y:S04]  /*1c320*/  LDL.64 R24, [R1+0xab8] ;  /* 0x000ab80001187983 */ /* 0x000f280000100a00 */
[----:B------:R-:W4:Y:S01]  /*1c330*/  LDL.64 R18, [R1+0xaa8] ;  /* 0x000aa80001127983 */ /* 0x000f220000100a00 */
[----:B0-----:R-:W-:-:S03]  /*1c340*/  IMAD.WIDE R12, R27, 0x2, R20 ;  /* 0x000000021b0c7825 */ /* 0x001fc600078e0214 */
[----:B------:R-:W4:Y:S04]  /*1c350*/  LDL.64 R20, [R1+0xab0] ;  /* 0x000ab00001147983 */ /* 0x000f280000100a00 */
[----:B------:R-:W4:Y:S04]  /*1c360*/  LDG.E.U16 R15, [R14.64] ;  /* 0x000000060e0f7981 */ /* 0x000f28000c1e1500 */
[----:B--2---:R0:W-:Y:S04]  /*1c370*/  STL [R1+0x760], R0 ;  /* 0x0007600001007387 */ /* 0x0041e80000100800 */
[----:B0-----:R0:W2:Y:S04]  /*1c380*/  LDG.E.U16 R0, [R12.64] ;  /* 0x000000060c007981 */ /* 0x0010a8000c1e1500 */
[----:B---3--:R1:W-:Y:S04]  /*1c390*/  STL [R1+0x75c], R7 ;  /* 0x00075c0701007387 */ /* 0x0083e80000100800 */
[----:B0-----:R-:W3:Y:S01]  /*1c3a0*/  LDL.64 R12, [R1+0xaa0] ;  /* 0x000aa000010c7983 */ /* 0x001ee20000100a00 */
[----:B-1----:R-:W-:-:S05]  /*1c3b0*/  IMAD.WIDE R6, R27, 0x2, R28 ;  /* 0x000000021b067825 */ /* 0x002fca00078e021c */
[----:B------:R0:W3:Y:S04]  /*1c3c0*/  LDG.E.U16 R28, [R6.64] ;  /* 0x00000006061c7981 */ /* 0x0000e8000c1e1500 */
[----:B----4-:R1:W-:Y:S02]  /*1c3d0*/  STL [R1+0x758], R9 ;  /* 0x0007580901007387 */ /* 0x0103e40000100800 */
[C---:B-1----:R-:W-:Y:S02]  /*1c3e0*/  IMAD.WIDE R8, R27.reuse, 0x2, R16 ;  /* 0x000000021b087825 */ /* 0x042fe400078e0210 */
[----:B------:R-:W4:Y:S04]  /*1c3f0*/  LDL.64 R16, [R1+0xa98] ;  /* 0x000a980001107983 */ /* 0x000f280000100a00 */
[----:B------:R1:W-:Y:S04]  /*1c400*/  STL [R1+0x754], R11 ;  /* 0x0007540b01007387 */ /* 0x0003e80000100800 */
[----:B------:R0:W4:Y:S01]  /*1c410*/  LDG.E.U16 R29, [R8.64] ;  /* 0x00000006081d7981 */ /* 0x000122000c1e1500 */
[----:B-1----:R-:W-:-:S03]  /*1c420*/  IMAD.WIDE R10, R27, 0x2, R22 ;  /* 0x000000021b0a7825 */ /* 0x002fc600078e0216 */
[----:B------:R-:W4:Y:S04]  /*1c430*/  LDL.64 R22, [R1+0xa90] ;  /* 0x000a900001167983 */ /* 0x000f280000100a00 */
[----:B--2---:R1:W-:Y:S04]  /*1c440*/  STL [R1+0x750], R0 ;  /* 0x0007500001007387 */ /* 0x0043e80000100800 */
[----:B-1----:R1:W2:Y:S01]  /*1c450*/  LDG.E.U16 R0, [R10.64] ;  /* 0x000000060a007981 */ /* 0x0022a2000c1e1500 */
[----:B0-----:R-:W-:-:S03]  /*1c460*/  IMAD.WIDE R6, R27, 0x2, R24 ;  /* 0x000000021b067825 */ /* 0x001fc600078e0218 */
[----:B------:R0:W-:Y:S01]  /*1c470*/  STL [R1+0x74c], R15 ;  /* 0x00074c0f01007387 */ /* 0x0001e20000100800 */
[----:B------:R-:W-:-:S03]  /*1c480*/  IMAD.WIDE R8, R27, 0x2, R20 ;  /* 0x000000021b087825 */ /* 0x000fc600078e0214 */
[----:B------:R3:W2:Y:S01]  /*1c490*/  LDG.E.U16 R24, [R6.64] ;  /* 0x0000000606187981 */ /* 0x0006a2000c1e1500 */
[----:B-1----:R-:W-:-:S03]  /*1c4a0*/  IMAD.WIDE R10, R27, 0x2, R18 ;  /* 0x000000021b0a7825 */ /* 0x002fc600078e0212 */
[----:B------:R-:W2:Y:S04]  /*1c4b0*/  LDL.64 R20, [R1+0xa80] ;  /* 0x000a800001147983 */ /* 0x000ea80000100a00 */
[----:B0-----:R-:W2:Y:S04]  /*1c4c0*/  LDL.64 R14, [R1+0xa88] ;  /* 0x000a8800010e7983 */ /* 0x001ea80000100a00 */
[----:B------:R-:W2:Y:S04]  /*1c4d0*/  LDL.64 R18, [R1+0xa78] ;  /* 0x000a780001127983 */ /* 0x000ea80000100a00 */
[----:B------:R4:W2:Y:S01]  /*1c4e0*/  LDG.E.U16 R25, [R8.64] ;  /* 0x0000000608197981 */ /* 0x0008a2000c1e1500 */
[----:B---3--:R-:W-:-:S03]  /*1c4f0*/  IMAD.WIDE R6, R27, 0x2, R12 ;  /* 0x000000021b067825 */ /* 0x008fc600078e020c */
[----:B------:R0:W-:Y:S04]  /*1c500*/  STL [R1+0x748], R28 ;  /* 0x0007481c01007387 */ /* 0x0001e80000100800 */
[----:B------:R-:W3:Y:S04]  /*1c510*/  LDL.64 R12, [R1+0xa70] ;  /* 0x000a7000010c7983 */ /* 0x000ee80000100a00 */
[----:B0-----:R0:W3:Y:S01]  /*1c520*/  LDG.E.U16 R28, [R10.64] ;  /* 0x000000060a1c7981 */ /* 0x0010e2000c1e1500 */
[----:B----4-:R-:W-:-:S03]  /*1c530*/  IMAD.WIDE R8, R27, 0x2, R16 ;  /* 0x000000021b087825 */ /* 0x010fc600078e0210 */
[----:B------:R-:W4:Y:S01]  /*1c540*/  LDL.64 R16, [R1+0xa68] ;  /* 0x000a680001107983 */ /* 0x000f220000100a00 */
[----:B0-----:R-:W-:-:S03]  /*1c550*/  IMAD.WIDE R10, R27, 0x2, R22 ;  /* 0x000000021b0a7825 */ /* 0x001fc600078e0216 */
[----:B------:R-:W4:Y:S04]  /*1c560*/  LDL.64 R22, [R1+0xa60] ;  /* 0x000a600001167983 */ /* 0x000f280000100a00 */
[----:B------:R0:W-:Y:S04]  /*1c570*/  STL [R1+0x744], R29 ;  /* 0x0007441d01007387 */ /* 0x0001e80000100800 */
[----:B0-----:R0:W4:Y:S04]  /*1c580*/  LDG.E.U16 R29, [R6.64] ;  /* 0x00000006061d7981 */ /* 0x001128000c1e1500 */
[----:B--2---:R1:W-:Y:S04]  /*1c590*/  STL [R1+0x740], R0 ;  /* 0x0007400001007387 */ /* 0x0043e80000100800 */
[----:B-1----:R1:W2:Y:S04]  /*1c5a0*/  LDG.E.U16 R0, [R8.64] ;  /* 0x0000000608007981 */ /* 0x0022a8000c1e1500 */
[----:B------:R1:W-:Y:S01]  /*1c5b0*/  STL [R1+0x73c], R24 ;  /* 0x00073c1801007387 */ /* 0x0003e20000100800 */
[----:B0-----:R-:W-:-:S03]  /*1c5c0*/  IMAD.WIDE R6, R27, 0x2, R14 ;  /* 0x000000021b067825 */ /* 0x001fc600078e020e */
[----:B------:R-:W2:Y:S01]  /*1c5d0*/  LDL.64 R14, [R1+0xa58] ;  /* 0x000a5800010e7983 */ /* 0x000ea20000100a00 */
[----:B-1----:R-:W-:-:S03]  /*1c5e0*/  IMAD.WIDE R8, R27, 0x2, R20 ;  /* 0x000000021b087825 */ /* 0x002fc600078e0214 */
[----:B------:R-:W2:Y:S04]  /*1c5f0*/  LDL.64 R20, [R1+0xa50] ;  /* 0x000a500001147983 */ /* 0x000ea80000100a00 */
[----:B------:R0:W2:Y:S02]  /*1c600*/  LDG.E.U16 R24, [R10.64] ;  /* 0x000000060a187981 */ /* 0x0000a4000c1e1500 */
[C---:B0-----:R-:W-:Y:S02]  /*1c610*/  IMAD.WIDE R10, R27.reuse, 0x2, R18 ;  /* 0x000000021b0a7825 */ /* 0x041fe400078e0212 */
[----:B------:R-:W2:Y:S04]  /*1c620*/  LDL.64 R18, [R1+0xa48] ;  /* 0x000a480001127983 */ /* 0x000ea80000100a00 */
[----:B------:R0:W-:Y:S04]  /*1c630*/  STL [R1+0x738], R25 ;  /* 0x0007381901007387 */ /* 0x0001e80000100800 */
[----:B0-----:R3:W2:Y:S02]  /*1c640*/  LDG.E.U16 R25, [R6.64] ;  /* 0x0000000606197981 */ /* 0x0016a4000c1e1500 */
[----:B---3--:R-:W-:-:S02]  /*1c650*/  IMAD.WIDE R6, R27, 0x2, R12 ;  /* 0x000000021b067825 */ /* 0x008fc400078e020c */
[----:B------:R0:W-:Y:S04]  /*1c660*/  STL [R1+0x734], R28 ;  /* 0x0007341c01007387 */ /* 0x0001e80000100800 */
[----:B0-----:R4:W3:Y:S02]  /*1c670*/  LDG.E.U16 R28, [R8.64] ;  /* 0x00000006081c7981 */ /* 0x0018e4000c1e1500 */
[C---:B----4-:R-:W-:Y:S02]  /*1c680*/  IMAD.WIDE R8, R27.reuse, 0x2, R16 ;  /* 0x000000021b087825 */ /* 0x050fe400078e0210 */
[----:B------:R0:W-:Y:S04]  /*1c690*/  STL [R1+0x730], R29 ;  /* 0x0007301d01007387 */ /* 0x0001e80000100800 */
[----:B------:R-:W4:Y:S04]  /*1c6a0*/  LDL.64 R12, [R1+0xa40] ;  /* 0x000a4000010c7983 */ /* 0x000f280000100a00 */
[----:B------:R-:W4:Y:S04]  /*1c6b0*/  LDL.64 R16, [R1+0xa38] ;  /* 0x000a380001107983 */ /* 0x000f280000100a00 */
[----:B0-----:R0:W4:Y:S02]  /*1c6c0*/  LDG.E.U16 R29, [R10.64] ;  /* 0x000000060a1d7981 */ /* 0x001124000c1e1500 */
[----:B0-----:R-:W-:-:S02]  /*1c6d0*/  IMAD.WIDE R10, R27, 0x2, R22 ;  /* 0x000000021b0a7825 */ /* 0x001fc400078e0216 */
[----:B------:R-:W4:Y:S04]  /*1c6e0*/  LDL.64 R22, [R1+0xa30] ;  /* 0x000a300001167983 */ /* 0x000f280000100a00 */
[----:B--2---:R0:W-:Y:S04]  /*1c6f0*/  STL [R1+0x72c], R0 ;  /* 0x00072c0001007387 */ /* 0x0041e80000100800 */
[----:B0-----:R0:W2:Y:S04]  /*1c700*/  LDG.E.U16 R0, [R6.64] ;  /* 0x0000000606007981 */ /* 0x0010a8000c1e1500 */
[----:B------:R1:W-:Y:S01]  /*1c710*/  STL [R1+0x728], R24 ;  /* 0x0007281801007387 */ /* 0x0003e20000100800 */
[----:B0-----:R-:W-:-:S03]  /*1c720*/  IMAD.WIDE R6, R27, 0x2, R14 ;  /* 0x000000021b067825 */ /* 0x001fc600078e020e */
[----:B-1----:R0:W2:Y:S02]  /*1c730*/  LDG.E.U16 R24, [R8.64] ;  /* 0x0000000608187981 */ /* 0x0020a4000c1e1500 */
[C---:B0-----:R-:W-:Y:S02]  /*1c740*/  IMAD.WIDE R8, R27.reuse, 0x2, R20 ;  /* 0x000000021b087825 */ /* 0x041fe400078e0214 */
[----:B------:R0:W-:Y:S04]  /*1c750*/  STL [R1+0x724], R25 ;  /* 0x0007241901007387 */ /* 0x0001e80000100800 */
[----:B------:R-:W2:Y:S04]  /*1c760*/  LDL.64 R14, [R1+0xa28] ;  /* 0x000a2800010e7983 */ /* 0x000ea80000100a00 */
[----:B------:R-:W2:Y:S04]  /*1c770*/  LDL.64 R20, [R1+0xa20] ;  /* 0x000a200001147983 */ /* 0x000ea80000100a00 */
[----:B0-----:R0:W2:Y:S02]  /*1c780*/  LDG.E.U16 R25, [R10.64] ;  /* 0x000000060a197981 */ /* 0x0010a4000c1e1500 */
[----:B0-----:R-:W-:-:S02]  /*1c790*/  IMAD.WIDE R10, R27, 0x2, R18 ;  /* 0x000000021b0a7825 */ /* 0x001fc400078e0212 */
[----:B------:R-:W2:Y:S04]  /*1c7a0*/  LDL.64 R18, [R1+0xa18] ;  /* 0x000a180001127983 */ /* 0x000ea80000100a00 */
[----:B---3--:R0:W-:Y:S04]  /*1c7b0*/  STL [R1+0x720], R28 ;  /* 0x0007201c01007387 */ /* 0x0081e80000100800 */
[----:B0-----:R0:W3:Y:S04]  /*1c7c0*/  LDG.E.U16 R28, [R6.64] ;  /* 0x00000006061c7981 */ /* 0x0010e8000c1e1500 */
[----:B----4-:R1:W-:Y:S04]  /*1c7d0*/  STL [R1+0x71c], R29 ;  /* 0x00071c1d01007387 */ /* 0x0103e80000100800 */
[----:B-1----:R1:W3:Y:S04]  /*1c7e0*/  LDG.E.U16 R29, [R8.64] ;  /* 0x00000006081d7981 */ /* 0x0022e8000c1e1500 */
[----:B--2---:R2:W-:Y:S04]  /*1c7f0*/  STL [R1+0x718], R0 ;  /* 0x0007180001007387 */ /* 0x0045e80000100800 */
[----:B--2---:R2:W4:Y:S01]  /*1c800*/  LDG.E.U16 R0, [R10.64] ;  /* 0x000000060a007981 */ /* 0x004522000c1e1500 */
[----:B0-----:R-:W-:-:S03]  /*1c810*/  IMAD.WIDE R6, R27, 0x2, R12 ;  /* 0x000000021b067825 */ /* 0x001fc600078e020c */
[----:B------:R-:W4:Y:S01]  /*1c820*/  LDL.64 R12, [R1+0xa10] ;  /* 0x000a1000010c7983 */ /* 0x000f220000100a00 */
[----:B-1----:R-:W-:-:S03]  /*1c830*/  IMAD.WIDE R8, R27, 0x2, R16 ;  /* 0x000000021b087825 */ /* 0x002fc600078e0210 */
[----:B------:R-:W4:Y:S01]  /*1c840*/  LDL.64 R16, [R1+0xa08] ;  /* 0x000a080001107983 */ /* 0x000f220000100a00 */
[----:B--2---:R-:W-:-:S03]  /*1c850*/  IMAD.WIDE R10, R27, 0x2, R22 ;  /* 0x000000021b0a7825 */ /* 0x004fc600078e0216 */
[----:B------:R-:W2:Y:S04]  /*1c860*/  LDL.64 R22, [R1+0xa00] ;  /* 0x000a000001167983 */ /* 0x000ea80000100a00 */
[----:B------:R0:W-:Y:S04]  /*1c870*/  STL [R1+0x714], R24 ;  /* 0x0007141801007387 */ /* 0x0001e80000100800 */
[----:B0-----:R0:W2:Y:S04]  /*1c880*/  LDG.E.U16 R24, [R6.64] ;  /* 0x0000000606187981 */ /* 0x0010a8000c1e1500 */
[----:B------:R1:W-:Y:S01]  /*1c890*/  STL [R1+0x710], R25 ;  /* 0x0007101901007387 */ /* 0x0003e20000100800 */
[----:B0-----:R-:W-:-:S03]  /*1c8a0*/  IMAD.WIDE R6, R27, 0x2, R14 ;  /* 0x000000021b067825 */ /* 0x001fc600078e020e */
[----:B-1----:R0:W2:Y:S02]  /*1c8b0*/  LDG.E.U16 R25, [R8.64] ;  /* 0x0000000608197981 */ /* 0x0020a4000c1e1500 */
[C---:B0-----:R-:W-:Y:S02]  /*1c8c0*/  IMAD.WIDE R8, R27.reuse, 0x2, R20 ;  /* 0x000000021b087825 */ /* 0x041fe400078e0214 */
[----:B---3--:R0:W-:Y:S04]  /*1c8d0*/  STL [R1+0x70c], R28 ;  /* 0x00070c1c01007387 */ /* 0x0081e80000100800 */
[----:B------:R-:W3:Y:S04]  /*1c8e0*/  LDL.64 R14, [R1+0x9f8] ;  /* 0x0009f800010e7983 */ /* 0x000ee80000100a00 */
[----:B------:R-:W3:Y:S04]  /*1c8f0*/  LDL.64 R20, [R1+0x9f0] ;  /* 0x0009f00001147983 */ /* 0x000ee80000100a00 */
[----:B0-----:R0:W3:Y:S02]  /*1c900*/  LDG.E.U16 R28, [R10.64] ;  /* 0x000000060a1c7981 */ /* 0x0010e4000c1e1500 */
[----:B0-----:R-:W-:-:S02]  /*1c910*/  IMAD.WIDE R10, R27, 0x2, R18 ;  /* 0x000000021b0a7825 */ /* 0x001fc400078e0212 */
[----:B------:R-:W3:Y:S04]  /*1c920*/  LDL.64 R18, [R1+0x9e8] ;  /* 0x0009e80001127983 */ /* 0x000ee80000100a00 */
[----:B------:R0:W-:Y:S04]  /*1c930*/  STL [R1+0x708], R29 ;  /* 0x0007081d01007387 */ /* 0x0001e80000100800 */
[----:B0-----:R0:W3:Y:S04]  /*1c940*/  LDG.E.U16 R29, [R6.64] ;  /* 0x00000006061d7981 */ /* 0x0010e8000c1e1500 */
[----:B----4-:R1:W-:Y:S04]  /*1c950*/  STL [R1+0x704], R0 ;  /* 0x0007040001007387 */ /* 0x0103e80000100800 */
[----:B-1----:R1:W4:Y:S01]  /*1c960*/  LDG.E.U16 R0, [R8.64] ;  /* 0x0000000608007981 */ /* 0x002322000c1e1500 */
[----:B0-----:R-:W-:-:S04]  /*1c970*/  IMAD.WIDE R6, R27, 0x2, R12 ;  /* 0x000000021b067825 */ /* 0x001fc800078e020c */
[C---:B-1----:R-:W-:Y:S01]  /*1c980*/  IMAD.WIDE R8, R27.reuse, 0x2, R16 ;  /* 0x000000021b087825 */ /* 0x042fe200078e0210 */
[----:B--2---:R0:W-:Y:S04]  /*1c990*/  STL [R1+0x700], R24 ;  /* 0x0007001801007387 */ /* 0x0041e80000100800 */
[----:B------:R-:W2:Y:S04]  /*1c9a0*/  LDL.64 R12, [R1+0x9e0] ;  /* 0x0009e000010c7983 */ /* 0x000ea80000100a00 */
[----:B------:R-:W2:Y:S04]  /*1c9b0*/  LDL.64 R16, [R1+0x9d8] ;  /* 0x0009d80001107983 */ /* 0x000ea80000100a00 */
[----:B0-----:R0:W2:Y:S04]  /*1c9c0*/  LDG.E.U16 R24, [R10.64] ;  /* 0x000000060a187981 */ /* 0x0010a8000c1e1500 */
[----:B------:R1:W-:Y:S01]  /*1c9d0*/  STL [R1+0x12c], R25 ;  /* 0x00012c1901007387 */ /* 0x0003e20000100800 */
[----:B0-----:R-:W-:-:S03]  /*1c9e0*/  IMAD.WIDE R10, R27, 0x2, R22 ;  /* 0x000000021b0a7825 */ /* 0x001fc600078e0216 */
[----:B------:R-:W2:Y:S04]  /*1c9f0*/  LDL.64 R22, [R1+0x9d0] ;  /* 0x0009d00001167983 */ /* 0x000ea80000100a00 */
[----:B-1----:R3:W2:Y:S02]  /*1ca00*/  LDG.E.U16 R25, [R6.64] ;  /* 0x0000000606197981 */ /* 0x0026a4000c1e1500 */
[C---:B---3--:R-:W-:Y:S02]  /*1ca10*/  IMAD.WIDE R6, R27.reuse, 0x2, R14 ;  /* 0x000000021b067825 */ /* 0x048fe400078e020e */
[----:B------:R0:W-:Y:S04]  /*1ca20*/  STL [R1+0x128], R28 ;  /* 0x0001281c01007387 */ /* 0x0001e80000100800 */
[----:B0-----:R0:W3:Y:S02]  /*1ca30*/  LDG.E.U16 R28, [R8.64] ;  /* 0x00000006081c7981 */ /* 0x0010e4000c1e1500 */
[----:B0-----:R-:W-:-:S02]  /*1ca40*/  IMAD.WIDE R8, R27, 0x2, R20 ;  /* 0x000000021b087825 */ /* 0x001fc400078e0214 */
[----:B------:R0:W-:Y:S04]  /*1ca50*/  STL [R1+0x124], R29 ;  /* 0x0001241d01007387 */ /* 0x0001e80000100800 */
[----:B------:R-:W3:Y:S04]  /*1ca60*/  LDL.64 R14, [R1+0x9c8] ;  /* 0x0009c800010e7983 */ /* 0x000ee80000100a00 */
[----:B------:R-:W3:Y:S04]  /*1ca70*/  LDL.64 R20, [R1+0x9c0] ;  /* 0x0009c00001147983 */ /* 0x000ee80000100a00 */
[----:B0-----:R0:W3:Y:S04]  /*1ca80*/  LDG.E.U16 R29, [R10.64] ;  /* 0x000000060a1d7981 */ /* 0x0010e8000c1e1500 */
[----:B----4-:R1:W-:Y:S04]  /*1ca90*/  STL [R1+0x120], R0 ;  /* 0x0001200001007387 */ /* 0x0103e80000100800 */
[----:B-1----:R2:W4:Y:S01]  /*1caa0*/  LDG.E.U16 R0, [R6.64] ;  /* 0x0000000606007981 */ /* 0x002522000c1e1500 */
[----:B0-----:R-:W-:-:S04]  /*1cab0*/  IMAD.WIDE R10, R27, 0x2, R18 ;  /* 0x000000021b0a7825 */ /* 0x001fc800078e0212 */
[C---:B--2---:R-:W-:Y:S01]  /*1cac0*/  IMAD.WIDE R6, R27.reuse, 0x2, R12 ;  /* 0x000000021b067825 */ /* 0x044fe200078e020c */
[----:B------:R-:W-:Y:S04]  /*1cad0*/  STL [R1+0x118], R25 ;  /* 0x0001181901007387 */ /* 0x000fe80000100800 */
[----:B------:R0:W-:Y:S04]  /*1cae0*/  STL [R1+0x11c], R24 ;  /* 0x00011c1801007387 */ /* 0x0001e80000100800 */
[----:B0-----:R-:W2:Y:S04]  /*1caf0*/  LDL.64 R24, [R1+0x9b8] ;  /* 0x0009b80001187983 */ /* 0x001ea80000100a00 */
[----:B---3--:R0:W-:Y:S04]  /*1cb00*/  STL [R1+0x114], R28 ;  /* 0x0001141c01007387 */ /* 0x0081e80000100800 */
[----:B0-----:R0:W3:Y:S02]  /*1cb10*/  LDG.E.U16 R28, [R8.64] ;  /* 0x00000006081c7981 */ /* 0x0010e4000c1e1500 */
[----:B0-----:R-:W-:-:S02]  /*1cb20*/  IMAD.WIDE R8, R27, 0x2, R16 ;  /* 0x000000021b087825 */ /* 0x001fc400078e0210 */
[----:B------:R0:W-:Y:S04]  /*1cb30*/  STL [R1+0x110], R29 ;  /* 0x0001101d01007387 */ /* 0x0001e80000100800 */
[----:B------:R-:W2:Y:S04]  /*1cb40*/  LDL.64 R12, [R1+0x9b0] ;  /* 0x0009b000010c7983 */ /* 0x000ea80000100a00 */
[----:B------:R-:W2:Y:S04]  /*1cb50*/  LDL.64 R18, [R1+0x9a8] ;  /* 0x0009a80001127983 */ /* 0x000ea80000100a00 */
[----:B0-----:R0:W2:Y:S04]  /*1cb60*/  LDG.E.U16 R29, [R10.64] ;  /* 0x000000060a1d7981 */ /* 0x0010a8000c1e1500 */
[----:B------:R-:W2:Y:S04]  /*1cb70*/  LDL.64 R16, [R1+0x9a0] ;  /* 0x0009a00001107983 */ /* 0x000ea80000100a00 */
[----:B----4-:R1:W-:Y:S04]  /*1cb80*/  STL [R1+0x10c], R0 ;  /* 0x00010c0001007387 */ /* 0x0103e80000100800 */
[----:B-1----:R1:W4:Y:S01]  /*1cb90*/  LDG.E.U16 R0, [R6.64] ;  /* 0x0000000606007981 */ /* 0x002322000c1e1500 */
[----:B0-----:R-:W-:-:S04]  /*1cba0*/  IMAD.WIDE R10, R27, 0x2, R22 ;  /* 0x000000021b0a7825 */ /* 0x001fc800078e0216 */
[C---:B-1----:R-:W-:Y:S01]  /*1cbb0*/  IMAD.WIDE R6, R27.reuse, 0x2, R14 ;  /* 0x000000021b067825 */ /* 0x042fe200078e020e */
[----:B---3--:R0:W-:Y:S04]  /*1cbc0*/  STL [R1+0x108], R28 ;  /* 0x0001081c01007387 */ /* 0x0081e80000100800 */
[----:B0-----:R0:W3:Y:S02]  /*1cbd0*/  LDG.E.U16 R28, [R8.64] ;  /* 0x00000006081c7981 */ /* 0x0010e4000c1e1500 */
[C---:B0-----:R-:W-:Y:S02]  /*1cbe0*/  IMAD.WIDE R8, R27.reuse, 0x2, R20 ;  /* 0x000000021b087825 */ /* 0x041fe400078e0214 */
[----:B--2---:R0:W-:Y:S04]  /*1cbf0*/  STL [R1+0x104], R29 ;  /* 0x0001041d01007387 */ /* 0x0041e80000100800 */
[----:B------:R-:W2:Y:S04]  /*1cc00*/  LDL.64 R14, [R1+0x998] ;  /* 0x00099800010e7983 */ /* 0x000ea80000100a00 */
[----:B------:R-:W2:Y:S04]  /*1cc10*/  LDL.64 R22, [R1+0x990] ;  /* 0x0009900001167983 */ /* 0x000ea80000100a00 */
[----:B0-----:R0:W2:Y:S04]  /*1cc20*/  LDG.E.U16 R29, [R10.64] ;  /* 0x000000060a1d7981 */ /* 0x0010a8000c1e1500 */
[----:B------:R-:W2:Y:S04]  /*1cc30*/  LDL.64 R20, [R1+0x988] ;  /* 0x0009880001147983 */ /* 0x000ea80000100a00 */
[----:B----4-:R1:W-:Y:S04]  /*1cc40*/  STL [R1+0x100], R0 ;  /* 0x0001000001007387 */ /* 0x0103e80000100800 */
[----:B-1----:R1:W4:Y:S01]  /*1cc50*/  LDG.E.U16 R0, [R6.64] ;  /* 0x0000000606007981 */ /* 0x002322000c1e1500 */
[----:B0-----:R-:W-:-:S03]  /*1cc60*/  IMAD.WIDE R10, R27, 0x2, R24 ;  /* 0x000000021b0a7825 */ /* 0x001fc600078e0218 */
[----:B------:R0:W4:Y:S01]  /*1cc70*/  LDG.E.U16 R24, [R8.64] ;  /* 0x0000000608187981 */ /* 0x000122000c1e1500 */
[----:B-1----:R-:W-:-:S04]  /*1cc80*/  IMAD.WIDE R6, R27, 0x2, R12 ;  /* 0x000000021b067825 */ /* 0x002fc800078e020c */
[----:B0-----:R-:W-:-:S05]  /*1cc90*/  IMAD.WIDE R8, R27, 0x2, R18 ;  /* 0x000000021b087825 */ /* 0x001fca00078e0212 */
[----:B------:R0:W4:Y:S04]  /*1cca0*/  LDG.E.U16 R25, [R8.64] ;  /* 0x0000000608197981 */ /* 0x000128000c1e1500 */
[----:B---3--:R1:W-:Y:S04]  /*1ccb0*/  STL [R1+0xfc], R28 ;  /* 0x0000fc1c01007387 */ /* 0x0083e80000100800 */
[----:B------:R-:W3:Y:S04]  /*1ccc0*/  LDL.64 R12, [R1+0x980] ;  /* 0x00098000010c7983 */ /* 0x000ee80000100a00 */
[----:B------:R-:W3:Y:S04]  /*1ccd0*/  LDL.64 R18, [R1+0x978] ;  /* 0x0009780001127983 */ /* 0x000ee80000100a00 */
[----:B-1----:R1:W3:Y:S02]  /*1cce0*/  LDG.E.U16 R28, [R10.64] ;  /* 0x000000060a1c7981 */ /* 0x0022e4000c1e1500 */
[----:B-1----:R-:W-:-:S02]  /*1ccf0*/  IMAD.WIDE R10, R27, 0x2, R16 ;  /* 0x000000021b0a7825 */ /* 0x002fc400078e0210 */
[----:B------:R-:W3:Y:S04]  /*1cd00*/  LDL.64 R16, [R1+0x970] ;  /* 0x0009700001107983 */ /* 0x000ee80000100a00 */
[----:B--2---:R1:W-:Y:S04]  /*1cd10*/  STL [R1+0xf8], R29 ;  /* 0x0000f81d01007387 */ /* 0x0043e80000100800 */
[----:B-1----:R1:W3:Y:S04]  /*1cd20*/  LDG.E.U16 R29, [R6.64] ;  /* 0x00000006061d7981 */ /* 0x0022e8000c1e1500 */
[----:B----4-:R4:W-:Y:S04]  /*1cd30*/  STL [R1+0xf4], R0 ;  /* 0x0000f40001007387 */ /* 0x0109e80000100800 */
[----:B----4-:R4:W2:Y:S01]  /*1cd40*/  LDG.E.U16 R0, [R10.64] ;  /* 0x000000060a007981 */ /* 0x0108a2000c1e1500 */
[----:B-1----:R-:W-:-:S03]  /*1cd50*/  IMAD.WIDE R6, R27, 0x2, R14 ;  /* 0x000000021b067825 */ /* 0x002fc600078e020e */
[----:B------:R-:W2:Y:S01]  /*1cd60*/  LDL.64 R14, [R1+0x968] ;  /* 0x00096800010e7983 */ /* 0x000ea20000100a00 */
[----:B0-----:R-:W-:-:S03]  /*1cd70*/  IMAD.WIDE R8, R27, 0x2, R22 ;  /* 0x000000021b087825 */ /* 0x001fc600078e0216 */
[----:B------:R0:W-:Y:S01]  /*1cd80*/  STL [R1+0xf0], R24 ;  /* 0x0000f01801007387 */ /* 0x0001e20000100800 */
[----:B----4-:R-:W-:-:S03]  /*1cd90*/  IMAD.WIDE R10, R27, 0x2, R20 ;  /* 0x000000021b0a7825 */ /* 0x010fc600078e0214 */
[----:B0-----:R3:W4:Y:S02]  /*1cda0*/  LDG.E.U16 R24, [R6.64] ;  /* 0x0000000606187981 */ /* 0x001724000c1e1500 */
[C---:B---3--:R-:W-:Y:S02]  /*1cdb0*/  IMAD.WIDE R6, R27.reuse, 0x2, R12 ;  /* 0x000000021b067825 */ /* 0x048fe400078e020c */
[----:B------:R-:W-:Y:S04]  /*1cdc0*/  STL [R1+0xe0], R29 ;  /* 0x0000e01d01007387 */ /* 0x000fe80000100800 */
[----:B------:R0:W-:Y:S04]  /*1cdd0*/  STL [R1+0xe8], R28 ;  /* 0x0000e81c01007387 */ /* 0x0001e80000100800 */
[----:B------:R-:W3:Y:S04]  /*1cde0*/  LDL.64 R22, [R1+0x958] ;  /* 0x0009580001167983 */ /* 0x000ee80000100a00 */
[----:B0-----:R-:W3:Y:S04]  /*1cdf0*/  LDL.64 R28, [R1+0x960] ;  /* 0x00096000011c7983 */ /* 0x001ee80000100a00 */
[----:B------:R0:W-:Y:S04]  /*1ce00*/  STL [R1+0xd8], R25 ;  /* 0x0000d81901007387 */ /* 0x0001e80000100800 */
[----:B0-----:R0:W3:Y:S02]  /*1ce10*/  LDG.E.U16 R25, [R8.64] ;  /* 0x0000000608197981 */ /* 0x0010e4000c1e1500 */
[----:B0-----:R-:W-:-:S06]  /*1ce20*/  IMAD.WIDE R8, R27, 0x2, R18 ;  /* 0x000000021b087825 */ /* 0x001fcc00078e0212 */
[----:B------:R-:W4:Y:S04]  /*1ce30*/  LDG.E.U16 R9, [R8.64] ;  /* 0x0000000608097981 */ /* 0x000f28000c1e1500 */
[----:B--2---:R0:W-:Y:S04]  /*1ce40*/  STL [R1+0xd0], R0 ;  /* 0x0000d00001007387 */ /* 0x0041e80000100800 */
[----:B------:R-:W2:Y:S04]  /*1ce50*/  LDL.64 R20, [R1+0x950] ;  /* 0x0009500001147983 */ /* 0x000ea80000100a00 */
[----:B------:R-:W2:Y:S04]  /*1ce60*/  LDL.64 R12, [R1+0x948] ;  /* 0x00094800010c7983 */ /* 0x000ea80000100a00 */
[----:B0-----:R0:W2:Y:S02]  /*1ce70*/  LDG.E.U16 R0, [R10.64] ;  /* 0x000000060a007981 */ /* 0x0010a4000c1e1500 */
[----:B0-----:R-:W-:-:S02]  /*1ce80*/  IMAD.WIDE R10, R27, 0x2, R16 ;  /* 0x000000021b0a7825 */ /* 0x001fc400078e0210 */
[----:B------:R0:W2:Y:S02]  /*1ce90*/  LDG.E.U16 R17, [R6.64] ;  /* 0x0000000606117981 */ /* 0x0000a4000c1e1500 */
[C---:B0-----:R-:W-:Y:S02]  /*1cea0*/  IMAD.WIDE R6, R27.reuse, 0x2, R14 ;  /* 0x000000021b067825 */ /* 0x041fe400078e020e */
[----:B---3--:R-:W-:Y:S04]  /*1ceb0*/  STL [R1+0xb8], R25 ;  /* 0x0000b81901007387 */ /* 0x008fe80000100800 */
[----:B----4-:R0:W-:Y:S04]  /*1cec0*/  STL [R1+0xc4], R24 ;  /* 0x0000c41801007387 */ /* 0x0101e80000100800 */
[----:B0-----:R-:W3:Y:S04]  /*1ced0*/  LDL.64 R24, [R1+0x940] ;  /* 0x0009400001187983 */ /* 0x001ee80000100a00 */
[----:B--2---:R0:W-:Y:S04]  /*1cee0*/  STL [R1+0xb0], R0 ;  /* 0x0000b00001007387 */ /* 0x0041e80000100800 */
[----:B------:R-:W2:Y:S04]  /*1cef0*/  LDL.64 R18, [R1+0x938] ;  /* 0x0009380001127983 */ /* 0x000ea80000100a00 */
[----:B0-----:R0:W4:Y:S04]  /*1cf00*/  LDG.E.U16 R0, [R10.64] ;  /* 0x000000060a007981 */ /* 0x001128000c1e1500 */
[----:B------:R1:W-:Y:S04]  /*1cf10*/  STL [R1+0xa8], R17 ;  /* 0x0000a81101007387 */ /* 0x0003e80000100800 */
[----:B------:R-:W2:Y:S04]  /*1cf20*/  LDL.64 R14, [R1+0x928] ;  /* 0x00092800010e7983 */ /* 0x000ea80000100a00 */
[----:B-1----:R-:W2:Y:S04]  /*1cf30*/  LDL.64 R16, [R1+0x930] ;  /* 0x0009300001107983 */ /* 0x002ea80000100a00 */
[----:B------:R1:W-:Y:S02]  /*1cf40*/  STL [R1+0x9c], R9 ;  /* 0x00009c0901007387 */ /* 0x0003e40000100800 */
[----:B-1----:R-:W-:-:S02]  /*1cf50*/  IMAD.WIDE R8, R27, 0x2, R28 ;  /* 0x000000021b087825 */ /* 0x002fc400078e021c */
[----:B------:R1:W2:Y:S02]  /*1cf60*/  LDG.E.U16 R28, [R6.64] ;  /* 0x00000006061c7981 */ /* 0x0002a4000c1e1500 */
[C---:B0-----:R-:W-:Y:S02]  /*1cf70*/  IMAD.WIDE R10, R27.reuse, 0x2, R22 ;  /* 0x000000021b0a7825 */ /* 0x041fe400078e0216 */
[----:B------:R0:W3:Y:S02]  /*1cf80*/  LDG.E.U16 R29, [R8.64] ;  /* 0x00000006081d7981 */ /* 0x0000e4000c1e1500 */
[----:B-1----:R-:W-:-:S04]  /*1cf90*/  IMAD.WIDE R6, R27, 0x2, R20 ;  /* 0x000000021b067825 */ /* 0x002fc800078e0214 */
[C---:B0-----:R-:W-:Y:S01]  /*1cfa0*/  IMAD.WIDE R8, R27.reuse, 0x2, R12 ;  /* 0x000000021b087825 */ /* 0x041fe200078e020c */
[----:B----4-:R0:W-:Y:S04]  /*1cfb0*/  STL [R1+0x94], R0 ;  /* 0x0000940001007387 */ /* 0x0101e80000100800 */
[----:B------:R-:W4:Y:S04]  /*1cfc0*/  LDL.64 R22, [R1+0x920] ;  /* 0x0009200001167983 */ /* 0x000f280000100a00 */
[----:B------:R-:W4:Y:S04]  /*1cfd0*/  LDL.64 R20, [R1+0x918] ;  /* 0x0009180001147983 */ /* 0x000f280000100a00 */
[----:B0-----:R3:W4:Y:S04]  /*1cfe0*/  LDG.E.U16 R0, [R10.64] ;  /* 0x000000060a007981 */ /* 0x001728000c1e1500 */
[----:B------:R-:W4:Y:S04]  /*1cff0*/  LDL.64 R12, [R1+0x910] ;  /* 0x00091000010c7983 */ /* 0x000f280000100a00 */
[----:B--2---:R0:W-:Y:S04]  /*1d000*/  STL [R1+0x8c], R28 ;  /* 0x00008c1c01007387 */ /* 0x0041e80000100800 */
[----:B0-----:R0:W2:Y:S01]  /*1d010*/  LDG.E.U16 R28, [R6.64] ;  /* 0x00000006061c7981 */ /* 0x0010a2000c1e1500 */
[----:B---3--:R-:W-:-:S03]  /*1d020*/  IMAD.WIDE R10, R27, 0x2, R24 ;  /* 0x000000021b0a7825 */ /* 0x008fc600078e0218 */
[----:B------:R1:W-:Y:S04]  /*1d030*/  STL [R1+0x80], R29 ;  /* 0x0000801d01007387 */ /* 0x0003e80000100800 */
[----:B------:R3:W2:Y:S01]  /*1d040*/  LDG.E.U16 R24, [R10.64] ;  /* 0x000000060a187981 */ /* 0x0006a2000c1e1500 */
[----:B0-----:R-:W-:-:S03]  /*1d050*/  IMAD.WIDE R6, R27, 0x2, R18 ;  /* 0x000000021b067825 */ /* 0x001fc600078e0212 */
[----:B------:R-:W2:Y:S04]  /*1d060*/  LDL.64 R18, [R1+0x908] ;  /* 0x0009080001127983 */ /* 0x000ea80000100a00 */
[----:B-1----:R0:W2:Y:S01]  /*1d070*/  LDG.E.U16 R29, [R8.64] ;  /* 0x00000006081d7981 */ /* 0x0020a2000c1e1500 */
[----:B---3--:R-:W-:-:S03]  /*1d080*/  IMAD.WIDE R10, R27, 0x2, R14 ;  /* 0x000000021b0a7825 */ /* 0x008fc600078e020e */
[----:B------:R4:W3:Y:S04]  /*1d090*/  LDG.E.U16 R25, [R6.64] ;  /* 0x0000000606197981 */ /* 0x0008e8000c1e1500 */
[----:B------:R-:W3:Y:S01]  /*1d0a0*/  LDL.64 R14, [R1+0x8f8] ;  /* 0x0008f800010e7983 */ /* 0x000ee20000100a00 */
[----:B0-----:R-:W-:-:S03]  /*1d0b0*/  IMAD.WIDE R8, R27, 0x2, R16 ;  /* 0x000000021b087825 */ /* 0x001fc600078e0210 */
[----:B------:R-:W3:Y:S01]  /*1d0c0*/  LDL.64 R16, [R1+0x900] ;  /* 0x0009000001107983 */ /* 0x000ee20000100a00 */
[----:B----4-:R-:W-:-:S03]  /*1d0d0*/  IMAD.WIDE R6, R27, 0x2, R22 ;  /* 0x000000021b067825 */ /* 0x010fc600078e0216 */
[----:B------:R0:W-:Y:S04]  /*1d0e0*/  STL [R1+0x7c], R0 ;  /* 0x00007c0001007387 */ /* 0x0001e80000100800 */
[----:B0-----:R0:W4:Y:S02]  /*1d0f0*/  LDG.E.U16 R0, [R8.64] ;  /* 0x0000000608007981 */ /* 0x001124000c1e1500 */
[----:B0-----:R-:W-:-:S05]  /*1d100*/  IMAD.WIDE R8, R27, 0x2, R20 ;  /* 0x000000021b087825 */ /* 0x001fca00078e0214 */
[----:B------:R3:W4:Y:S04]  /*1d110*/  LDG.E.U16 R23, [R8.64] ;  /* 0x0000000608177981 */ /* 0x000728000c1e1500 */
[----:B--2---:R0:W-:Y:S04]  /*1d120*/  STL [R1+0x78], R28 ;  /* 0x0000781c01007387 */ /* 0x0041e80000100800 */
[----:B0-----:R0:W2:Y:S02]  /*1d130*/  LDG.E.U16 R28, [R10.64] ;  /* 0x000000060a1c7981 */ /* 0x0010a4000c1e1500 */
[----:B0-----:R-:W-:-:S02]  /*1d140*/  IMAD.WIDE R10, R27, 0x2, R12 ;  /* 0x000000021b0a7825 */ /* 0x001fc400078e020c */
[----:B------:R0:W2:Y:S04]  /*1d150*/  LDG.E.U16 R13, [R6.64] ;  /* 0x00000006060d7981 */ /* 0x0000a8000c1e1500 */
[----:B------:R-:W-:Y:S01]  /*1d160*/  STL [R1+0x74], R29 ;  /* 0x0000741d01007387 */ /* 0x000fe20000100800 */
[----:B---3--:R-:W-:-:S03]  /*1d170*/  IMAD.WIDE R8, R27, 0x2, R16 ;  /* 0x000000021b087825 */ /* 0x008fc600078e0210 */
[----:B------:R-:W-:Y:S01]  /*1d180*/  STL [R1+0x6c], R25 ;  /* 0x00006c1901007387 */ /* 0x000fe20000100800 */
[----:B0-----:R-:W-:-:S03]  /*1d190*/  IMAD.WIDE R6, R27, 0x2, R18 ;  /* 0x000000021b067825 */ /* 0x001fc600078e0212 */
[----:B------:R0:W-:Y:S04]  /*1d1a0*/  STL [R1+0x70], R24 ;  /* 0x0000701801007387 */ /* 0x0001e80000100800 */
[----:B------:R-:W3:Y:S04]  /*1d1b0*/  LDL.64 R20, [R1+0x8e0] ;  /* 0x0008e00001147983 */ /* 0x000ee80000100a00 */
[----:B------:R1:W3:Y:S04]  /*1d1c0*/  LDG.E.U16 R22, [R10.64] ;  /* 0x000000060a167981 */ /* 0x0002e8000c1e1500 */
[----:B0-----:R-:W3:Y:S01]  /*1d1d0*/  LDL.64 R24, [R1+0x8e8] ;  /* 0x0008e80001187983 */ /* 0x001ee20000100a00 */
[----:B-1----:R-:W-:-:S03]  /*1d1e0*/  IMAD.WIDE R10, R27, 0x2, R14 ;  /* 0x000000021b0a7825 */ /* 0x002fc600078e020e */
[----:B----4-:R-:W-:Y:S04]  /*1d1f0*/  STL [R1+0x68], R0 ;  /* 0x0000680001007387 */ /* 0x010fe80000100800 */
[----:B------:R-:W4:Y:S04]  /*1d200*/  LDL.64 R18, [R1+0x8d8] ;  /* 0x0008d80001127983 */ /* 0x000f280000100a00 */
[----:B------:R-:W4:Y:S04]  /*1d210*/  LDL.64 R16, [R1+0x8d0] ;  /* 0x0008d00001107983 */ /* 0x000f280000100a00 */
[----:B--2---:R0:W-:Y:S04]  /*1d220*/  STL [R1+0x64], R28 ;  /* 0x0000641c01007387 */ /* 0x0041e80000100800 */
[----:B0-----:R0:W2:Y:S04]  /*1d230*/  LDG.E.U16 R28, [R6.64] ;  /* 0x00000006061c7981 */ /* 0x0010a8000c1e1500 */
[----:B0-----:R-:W2:Y:S04]  /*1d240*/  LDL.64 R6, [R1+0x8f0] ;  /* 0x0008f00001067983 */ /* 0x001ea80000100a00 */
[----:B------:R0:W-:Y:S04]  /*1d250*/  STL [R1+0x60], R13 ;  /* 0x0000600d01007387 */ /* 0x0001e80000100800 */
[----:B------:R-:W2:Y:S04]  /*1d260*/  LDL.64 R14, [R1+0x8c8] ;  /* 0x0008c800010e7983 */ /* 0x000ea80000100a00 */
[----:B------:R1:W-:Y:S04]  /*1d270*/  STL [R1+0x5c], R23 ;  /* 0x00005c1701007387 */ /* 0x0003e80000100800 */
[----:B0-----:R3:W2:Y:S04]  /*1d280*/  LDG.E.U16 R13, [R8.64] ;  /* 0x00000006080d7981 */ /* 0x0016a8000c1e1500 */
[----:B-1----:R0:W2:Y:S01]  /*1d290*/  LDG.E.U16 R23, [R10.64] ;  /* 0x000000060a177981 */ /* 0x0020a2000c1e1500 */
[----:B---3--:R-:W-:-:S04]  /*1d2a0*/  IMAD.WIDE R8, R27, 0x2, R24 ;  /* 0x000000021b087825 */ /* 0x008fc800078e0218 */
[C---:B0-----:R-:W-:Y:S02]  /*1d2b0*/  IMAD.WIDE R10, R27.reuse, 0x2, R20 ;  /* 0x000000021b0a7825 */ /* 0x041fe400078e0214 */
[----:B------:R4:W3:Y:S04]  /*1d2c0*/  LDG.E.U16 R21, [R8.64] ;  /* 0x0000000608157981 */ /* 0x0008e8000c1e1500 */
[----:B------:R-:W3:Y:S01]  /*1d2d0*/  LDG.E.U16 R20, [R10.64] ;  /* 0x000000060a147981 */ /* 0x000ee2000c1e1500 */
[----:B----4-:R-:W-:-:S04]  /*1d2e0*/  IMAD.WIDE R8, R27, 0x2, R16 ;  /* 0x000000021b087825 */ /* 0x010fc800078e0210 */
[C---:B--2---:R-:W-:Y:S01]  /*1d2f0*/  IMAD.WIDE R6, R27.reuse, 0x2, R6 ;  /* 0x000000021b067825 */ /* 0x044fe200078e0206 */
[----:B------:R-:W-:Y:S04]  /*1d300*/  STL [R1+0x19b0], R23 ;  /* 0x0019b01701007387 */ /* 0x000fe80000100800 */
[----:B------:R0:W-:Y:S04]  /*1d310*/  STL [R1+0x58], R22 ;  /* 0x0000581601007387 */ /* 0x0001e80000100800 */
[----:B0-----:R0:W2:Y:S02]  /*1d320*/  LDG.E.U16 R22, [R6.64] ;  /* 0x0000000606167981 */ /* 0x0010a4000c1e1500 */
[----:B0-----:R-:W-:-:S02]  /*1d330*/  IMAD.WIDE R6, R27, 0x2, R18 ;  /* 0x000000021b067825 */ /* 0x001fc400078e0212 */
[----:B------:R-:W4:Y:S04]  /*1d340*/  LDG.E.U16 R18, [R8.64] ;  /* 0x0000000608127981 */ /* 0x000f28000c1e1500 */
[----:B------:R0:W4:Y:S02]  /*1d350*/  LDG.E.U16 R19, [R6.64] ;  /* 0x0000000606137981 */ /* 0x000124000c1e1500 */
[----:B0-----:R-:W-:-:S05]  /*1d360*/  IMAD.WIDE R6, R27, 0x2, R14 ;  /* 0x000000021b067825 */ /* 0x001fca00078e020e */
[----:B------:R0:W4:Y:S04]  /*1d370*/  LDG.E.U16 R17, [R6.64] ;  /* 0x0000000606117981 */ /* 0x000128000c1e1500 */
[----:B--2---:R1:W-:Y:S04]  /*1d380*/  STL [R1+0x19f0], R22 ;  /* 0x0019f01601007387 */ /* 0x0043e80000100800 */
[----:B---3--:R2:W-:Y:S04]  /*1d390*/  STL [R1+0x19b4], R21 ;  /* 0x0019b41501007387 */ /* 0x0085e80000100800 */
[----:B------:R2:W-:Y:S04]  /*1d3a0*/  STL [R1+0x19f4], R20 ;  /* 0x0019f41401007387 */ /* 0x0005e80000100800 */
[----:B------:R-:W3:Y:S04]  /*1d3b0*/  LDL.LU R10, [R1+0x870] ;  /* 0x00087000010a7983 */ /* 0x000ee80000300800 */
[----:B----4-:R4:W-:Y:S04]  /*1d3c0*/  STL [R1+0x19b8], R19 ;  /* 0x0019b81301007387 */ /* 0x0109e80000100800 */
[----:B------:R0:W-:Y:S04]  /*1d3d0*/  STL [R1+0x19f8], R18 ;  /* 0x0019f81201007387 */ /* 0x0001e80000100800 */
[----:B------:R-:W3:Y:S04]  /*1d3e0*/  LDL.LU R24, [R1+0x4e0] ;  /* 0x0004e00001187983 */ /* 0x000ee80000300800 */
[----:B------:R-:W3:Y:S04]  /*1d3f0*/  LDL.LU R23, [R1+0x4e4] ;  /* 0x0004e40001177983 */ /* 0x000ee80000300800 */
[----:B-1----:R-:W3:Y:S04]  /*1d400*/  LDL.LU R22, [R1+0x4d0] ;  /* 0x0004d00001167983 */ /* 0x002ee80000300800 */
[----:B--2---:R-:W2:Y:S04]  /*1d410*/  LDL.LU R21, [R1+0x4d4] ;  /* 0x0004d40001157983 */ /* 0x004ea80000300800 */
[----:B------:R-:W2:Y:S04]  /*1d420*/  LDL.LU R20, [R1+0x4c0] ;  /* 0x0004c00001147983 */ /* 0x000ea80000300800 */
[----:B----4-:R-:W4:Y:S04]  /*1d430*/  LDL.LU R19, [R1+0x4c4] ;  /* 0x0004c40001137983 */ /* 0x010f280000300800 */
[----:B0-----:R-:W2:Y:S04]  /*1d440*/  LDL.LU R18, [R1+0x4b0] ;  /* 0x0004b00001127983 */ /* 0x001ea80000300800 */
[----:B------:R-:W-:Y:S04]  /*1d450*/  STL [R1+0x54], R28 ;  /* 0x0000541c01007387 */ /* 0x000fe80000100800 */
[----:B------:R-:W2:Y:S04]  /*1d460*/  LDL.64 R6, [R1+0x8c0] ;  /* 0x0008c00001067983 */ /* 0x000ea80000100a00 */
[----:B------:R-:W-:Y:S04]  /*1d470*/  STL [R1+0x19bc], R17 ;  /* 0x0019bc1101007387 */ /* 0x000fe80000100800 */
[----:B------:R-:W-:Y:S04]  /*1d480*/  STL [R1+0x50], R13 ;  /* 0x0000500d01007387 */ /* 0x000fe80000100800 */
[----:B------:R-:W4:Y:S04]  /*1d490*/  LDL.LU R9, [R1+0x4b4] ;  /* 0x0004b40001097983 */ /* 0x000f280000300800 */
[----:B------:R-:W0:Y:S04]  /*1d4a0*/  S2R R29, SR_TID.X ;  /* 0x00000000001d7919 */ /* 0x000e280000002100 */
[----:B------:R-:W4:Y:S04]  /*1d4b0*/  LDL.LU R15, [R1+0x4a0] ;  /* 0x0004a000010f7983 */ /* 0x000f280000300800 */
[----:B------:R-:W4:Y:S01]  /*1d4c0*/  LDL.LU R14, [R1+0x4a4] ;  /* 0x0004a400010e7983 */ /* 0x000f220000300800 */
[----:B0-----:R-:W-:-:S05]  /*1d4d0*/  LOP3.LUT R0, R29, 0x1c, RZ, 0xc0, !PT ;  /* 0x0000001c1d007812 */ /* 0x001fca00078ec0ff */
[----:B------:R-:W3:Y:S01]  /*1d4e0*/  LDS R12, [R0.X4+0x10000] ;  /* 0x01000000000c7984 */ /* 0x000ee20000004800 */
[----:B--2---:R-:W-:-:S05]  /*1d4f0*/  IMAD.WIDE R6, R27, 0x2, R6 ;  /* 0x000000021b067825 */ /* 0x004fca00078e0206 */
[----:B------:R0:W2:Y:S01]  /*1d500*/  LDG.E.U16 R16, [R6.64] ;  /* 0x0000000606107981 */ /* 0x0000a2000c1e1500 */
[----:B---3--:R-:W-:-:S05]  /*1d510*/  FFMA R10, R5, R10, R12 ;  /* 0x0000000a050a7223 */ /* 0x008fca000000000c */
[----:B------:R1:W-:Y:S04]  /*1d520*/  STL [R1+0x870], R10 ;  /* 0x0008700a01007387 */ /* 0x0003e80000100800 */
[----:B------:R-:W3:Y:S01]  /*1d530*/  LDL.LU R13, [R1+0x490] ;  /* 0x00049000010d7983 */ /* 0x000ee20000300800 */
[----:B0-----:R-:W-:-:S03]  /*1d540*/  FMUL R6, R5, R24 ;  /* 0x0000001805067220 */ /* 0x001fc60000400000 */
[----:B------:R-:W3:Y:S01]  /*1d550*/  LDL.LU R11, [R1+0x494] ;  /* 0x00049400010b7983 */ /* 0x000ee20000300800 */
[----:B------:R-:W-:-:S03]  /*1d560*/  FMUL R7, R5, R23 ;  /* 0x0000001705077220 */ /* 0x000fc60000400000 */
[----:B-1----:R-:W3:Y:S01]  /*1d570*/  LDL.LU R10, [R1+0x480] ;  /* 0x00048000010a7983 */ /* 0x002ee20000300800 */
[----:B------:R-:W-:-:S03]  /*1d580*/  FMUL R12, R5, R22 ;  /* 0x00000016050c7220 */ /* 0x000fc60000400000 */
[----:B------:R-:W3:Y:S04]  /*1d590*/  LDL.LU R8, [R1+0x484] ;  /* 0x0004840001087983 */ /* 0x000ee80000300800 */
[----:B--2---:R-:W-:Y:S04]  /*1d5a0*/  STL [R1+0x19fc], R16 ;  /* 0x0019fc1001007387 */ /* 0x004fe80000100800 */
[----:B------:R0:W-:Y:S04]  /*1d5b0*/  STL [R1+0x250], R6 ;  /* 0x0002500601007387 */ /* 0x0001e80000100800 */
[----:B------:R1:W-:Y:S01]  /*1d5c0*/  STL [R1+0x254], R7 ;  /* 0x0002540701007387 */ /* 0x0003e20000100800 */
[----:B0-----:R-:W-:-:S03]  /*1d5d0*/  FMUL R6, R5, R21 ;  /* 0x0000001505067220 */ /* 0x001fc60000400000 */
[----:B------:R4:W-:Y:S01]  /*1d5e0*/  STL [R1+0x240], R12 ;  /* 0x0002400c01007387 */ /* 0x0009e20000100800 */
[----:B-1----:R-:W-:-:S03]  /*1d5f0*/  FMUL R7, R5, R20 ;  /* 0x0000001405077220 */ /* 0x002fc60000400000 */
[----:B------:R0:W-:Y:S01]  /*1d600*/  STL [R1+0x244], R6 ;  /* 0x0002440601007387 */ /* 0x0001e20000100800 */
[----:B----4-:R-:W-:-:S03]  /*1d610*/  FMUL R12, R5, R19 ;  /* 0x00000013050c7220 */ /* 0x010fc60000400000 */
[----:B------:R1:W-:Y:S01]  /*1d620*/  STL [R1+0x230], R7 ;  /* 0x0002300701007387 */ /* 0x0003e20000100800 */
[----:B0-----:R-:W-:-:S03]  /*1d630*/  FMUL R6, R5, R18 ;  /* 0x0000001205067220 */ /* 0x001fc60000400000 */
[----:B------:R-:W-:Y:S01]  /*1d640*/  STL [R1+0x234], R12 ;  /* 0x0002340c01007387 */ /* 0x000fe20000100800 */
[----:B-1----:R-:W-:-:S03]  /*1d650*/  FMUL R7, R5, R9 ;  /* 0x0000000905077220 */ /* 0x002fc60000400000 */
[----:B------:R-:W2:Y:S04]  /*1d660*/  LDL.LU R9, [R1+0x470] ;  /* 0x0004700001097983 */ /* 0x000ea80000300800 */
[----:B------:R0:W-:Y:S04]  /*1d670*/  STL [R1+0x220], R6 ;  /* 0x0002200601007387 */ /* 0x0001e80000100800 */
[----:B0-----:R-:W4:Y:S01]  /*1d680*/  LDL.LU R6, [R1+0x474] ;  /* 0x0004740001067983 */ /* 0x001f220000300800 */
[C---:B------:R-:W-:Y:S02]  /*1d690*/  FMUL R15, R5.reuse, R15 ;  /* 0x0000000f050f7220 */ /* 0x040fe40000400000 */
[C---:B------:R-:W-:Y:S01]  /*1d6a0*/  FMUL R12, R5.reuse, R14 ;  /* 0x0000000e050c7220 */ /* 0x040fe20000400000 */
[----:B------:R0:W-:Y:S01]  /*1d6b0*/  STL [R1+0x224], R7 ;  /* 0x0002240701007387 */ /* 0x0001e20000100800 */
[----:B---3--:R-:W-:-:S02]  /*1d6c0*/  FMUL R11, R5, R11 ;  /* 0x0000000b050b7220 */ /* 0x008fc40000400000 */
[C---:B------:R-:W-:Y:S01]  /*1d6d0*/  FMUL R10, R5.reuse, R10 ;  /* 0x0000000a050a7220 */ /* 0x040fe20000400000 */
[----:B------:R-:W-:Y:S01]  /*1d6e0*/  STL [R1+0x20], R15 ;  /* 0x0000200f01007387 */ /* 0x000fe20000100800 */
[----:B0-----:R-:W-:-:S03]  /*1d6f0*/  FMUL R7, R5, R13 ;  /* 0x0000000d05077220 */ /* 0x001fc60000400000 */
[----:B------:R0:W-:Y:S04]  /*1d700*/  STL [R1+0x24], R12 ;  /* 0x0000240c01007387 */ /* 0x0001e80000100800 */
[----:B------:R1:W-:Y:S04]  /*1d710*/  STL [R1+0x10], R7 ;  /* 0x0000100701007387 */ /* 0x0003e80000100800 */
[----:B------:R-:W-:Y:S04]  /*1d720*/  STL [R1+0x14], R11 ;  /* 0x0000140b01007387 */ /* 0x000fe80000100800 */
[----:B0-----:R-:W3:Y:S01]  /*1d730*/  LDL.LU R12, [R1+0x460] ;  /* 0x00046000010c7983 */ /* 0x001ee20000300800 */
[----:B-1----:R-:W-:-:S03]  /*1d740*/  FMUL R7, R5, R8 ;  /* 0x0000000805077220 */ /* 0x002fc60000400000 */
[----:B------:R-:W-:Y:S04]  /*1d750*/  STL [R1], R10 ;  /* 0x0000000a01007387 */ /* 0x000fe80000100800 */
[----:B------:R-:W3:Y:S04]  /*1d760*/  LDL.LU R8, [R1+0x464] ;  /* 0x0004640001087983 */ /* 0x000ee80000300800 */
[----:B------:R0:W-:Y:S04]  /*1d770*/  STL [R1+0x4], R7 ;  /* 0x0000040701007387 */ /* 0x0001e80000100800 */
[----:B------:R-:W3:Y:S04]  /*1d780*/  LDL.LU R22, [R1+0x450] ;  /* 0x0004500001167983 */ /* 0x000ee80000300800 */
[----:B------:R-:W3:Y:S04]  /*1d790*/  LDL.LU R21, [R1+0x454] ;  /* 0x0004540001157983 */ /* 0x000ee80000300800 */
[----:B------:R-:W3:Y:S04]  /*1d7a0*/  LDL.LU R20, [R1+0x440] ;  /* 0x0004400001147983 */ /* 0x000ee80000300800 */
[----:B------:R-:W3:Y:S04]  /*1d7b0*/  LDL.LU R19, [R1+0x444] ;  /* 0x0004440001137983 */ /* 0x000ee80000300800 */
[----:B------:R-:W3:Y:S04]  /*1d7c0*/  LDL.LU R18, [R1+0x430] ;  /* 0x0004300001127983 */ /* 0x000ee80000300800 */
[----:B------:R-:W3:Y:S04]  /*1d7d0*/  LDL.LU R17, [R1+0x434] ;  /* 0x0004340001117983 */ /* 0x000ee80000300800 */
[----:B0-----:R-:W3:Y:S01]  /*1d7e0*/  LDL.LU R7, [R1+0x420] ;  /* 0x0004200001077983 */ /* 0x001ee20000300800 */
[----:B----4-:R-:W-:-:S03]  /*1d7f0*/  FMUL R25, R5, R6 ;  /* 0x0000000605197220 */ /* 0x010fc60000400000 */
[----:B------:R-:W4:Y:S04]  /*1d800*/  LDL.LU R6, [R1+0x424] ;  /* 0x0004240001067983 */ /* 0x000f280000300800 */
[----:B------:R-:W4:Y:S01]  /*1d810*/  LDL.LU R16, [R1+0x410] ;  /* 0x0004100001107983 */ /* 0x000f220000300800 */
[----:B--2---:R-:W-:-:S03]  /*1d820*/  FMUL R24, R5, R9 ;  /* 0x0000000905187220 */ /* 0x004fc60000400000 */
[----:B------:R-:W2:Y:S04]  /*1d830*/  LDL.LU R15, [R1+0x414] ;  /* 0x00041400010f7983 */ /* 0x000ea80000300800 */
[----:B------:R-:W2:Y:S04]  /*1d840*/  LDL.LU R14, [R1+0x400] ;  /* 0x00040000010e7983 */ /* 0x000ea80000300800 */
[----:B------:R-:W2:Y:S04]  /*1d850*/  LDL.LU R11, [R1+0x404] ;  /* 0x00040400010b7983 */ /* 0x000ea80000300800 */
[----:B------:R-:W2:Y:S04]  /*1d860*/  LDL.LU R10, [R1+0x3f0] ;  /* 0x0003f000010a7983 */ /* 0x000ea80000300800 */
[----:B------:R-:W2:Y:S01]  /*1d870*/  LDL.LU R9, [R1+0x3f4] ;  /* 0x0003f40001097983 */ /* 0x000ea20000300800 */
[----:B---3--:R-:W-:-:S03]  /*1d880*/  FMUL R13, R5, R8 ;  /* 0x00000008050d7220 */ /* 0x008fc60000400000 */
[----:B------:R-:W3:Y:S01]  /*1d890*/  LDL.LU R8, [R1+0x874] ;  /* 0x0008740001087983 */ /* 0x000ee20000300800 */
[C---:B------:R-:W-:Y:S02]  /*1d8a0*/  FMUL R28, R5.reuse, R22 ;  /* 0x00000016051c7220 */ /* 0x040fe40000400000 */
[----:B------:R-:W-:-:S03]  /*1d8b0*/  FMUL R23, R5, R21 ;  /* 0x0000001505177220 */ /* 0x000fc60000400000 */
[----:B------:R-:W-:Y:S01]  /*1d8c0*/  STL [R1+0x2c0], R28 ;  /* 0x0002c01c01007387 */ /* 0x000fe20000100800 */
        /* <DEDUP_REMOVED lines=10> */
[----:B----4-:R-:W-:-:S03]  /*1d970*/  FMUL R17, R5, R6 ;  /* 0x0000000605117220 */ /* 0x010fc60000400000 */
[----:B------:R-:W4:Y:S01]  /*1d980*/  LDL.64 R6, [R1+0x8b8] ;  /* 0x0008b80001067983 */ /* 0x000f220000100a00 */
[C---:B------:R-:W-:Y:S02]  /*1d990*/  FMUL R12, R5.reuse, R12 ;  /* 0x0000000c050c7220 */ /* 0x040fe40000400000 */
[C---:B------:R-:W-:Y:S02]  /*1d9a0*/  FMUL R16, R5.reuse, R16 ;  /* 0x0000001005107220 */ /* 0x040fe40000400000 */
[C---:B--2---:R-:W-:Y:S02]  /*1d9b0*/  FMUL R15, R5.reuse, R15 ;  /* 0x0000000f050f7220 */ /* 0x044fe40000400000 */
[C---:B------:R-:W-:Y:S02]  /*1d9c0*/  FMUL R14, R5.reuse, R14 ;  /* 0x0000000e050e7220 */ /* 0x040fe40000400000 */
[C---:B------:R-:W-:Y:S02]  /*1d9d0*/  FMUL R11, R5.reuse, R11 ;  /* 0x0000000b050b7220 */ /* 0x040fe40000400000 */
[----:B------:R-:W-:-:S02]  /*1d9e0*/  FMUL R10, R5, R10 ;  /* 0x0000000a050a7220 */ /* 0x000fc40000400000 */
[----:B------:R-:W-:Y:S02]  /*1d9f0*/  FMUL R9, R5, R9 ;  /* 0x0000000905097220 */ /* 0x000fe40000400000 */
[----:B------:R0:W3:Y:S04]  /*1da00*/  LDS R5, [R26.X16+0x10000] ;  /* 0x010000001a057984 */ /* 0x0000e8000000c800 */
[----:B------:R1:W-:Y:S04]  /*1da10*/  STL [R1+0x290], R18 ;  /* 0x0002901201007387 */ /* 0x0003e80000100800 */
[----:B------:R2:W-:Y:S04]  /*1da20*/  STL [R1+0x294], R17 ;  /* 0x0002941101007387 */ /* 0x0005e80000100800 */
[----:B------:R0:W-:Y:S04]  /*1da30*/  STL [R1+0x280], R16 ;  /* 0x0002801001007387 */ /* 0x0001e80000100800 */
[----:B------:R0:W-:Y:S04]  /*1da40*/  STL [R1+0x284], R15 ;  /* 0x0002840f01007387 */ /* 0x0001e80000100800 */
[----:B------:R0:W-:Y:S04]  /*1da50*/  STL [R1+0x270], R14 ;  /* 0x0002700e01007387 */ /* 0x0001e80000100800 */
[----:B------:R-:W-:Y:S04]  /*1da60*/  STL [R1+0x274], R11 ;  /* 0x0002740b01007387 */ /* 0x000fe80000100800 */
[----:B------:R1:W-:Y:S04]  /*1da70*/  STL [R1+0x260], R10 ;  /* 0x0002600a01007387 */ /* 0x0003e80000100800 */
[----:B------:R1:W-:Y:S04]  /*1da80*/  STL [R1+0x264], R9 ;  /* 0x0002640901007387 */ /* 0x0003e80000100800 */
[----:B0-----:R-:W4:Y:S01]  /*1da90*/  LDL.LU R26, [R1+0x4e8] ;  /* 0x0004e800011a7983 */ /* 0x001f220000300800 */
[----:B---3--:R-:W-:-:S03]  /*1daa0*/  FFMA R8, R4, R8, R5 ;  /* 0x0000000804087223 */ /* 0x008fc60000000005 */
[----:B------:R-:W3:Y:S04]  /*1dab0*/  LDL.LU R23, [R1+0x4ec] ;  /* 0x0004ec0001177983 */ /* 0x000ee80000300800 */
[----:B------:R-:W3:Y:S04]  /*1dac0*/  LDL.LU R22, [R1+0x4d8] ;  /* 0x0004d80001167983 */ /* 0x000ee80000300800 */
[----:B------:R0:W-:Y:S04]  /*1dad0*/  STL [R1+0x874], R8 ;  /* 0x0008740801007387 */ /* 0x0001e80000100800 */
[----:B------:R-:W3:Y:S04]  /*1dae0*/  LDL.LU R21, [R1+0x4dc] ;  /* 0x0004dc0001157983 */ /* 0x000ee80000300800 */
[----:B------:R-:W3:Y:S04]  /*1daf0*/  LDL.LU R20, [R1+0x4c8] ;  /* 0x0004c80001147983 */ /* 0x000ee80000300800 */
[----:B------:R-:W3:Y:S04]  /*1db00*/  LDL.LU R19, [R1+0x4cc] ;  /* 0x0004cc0001137983 */ /* 0x000ee80000300800 */
[----:B-1----:R-:W3:Y:S04]  /*1db10*/  LDL.LU R18, [R1+0x4b8] ;  /* 0x0004b80001127983 */ /* 0x002ee80000300800 */
[----:B--2---:R-:W2:Y:S04]  /*1db20*/  LDL.LU R17, [R1+0x4bc] ;  /* 0x0004bc0001117983 */ /* 0x004ea80000300800 */
[----:B------:R-:W2:Y:S04]  /*1db30*/  LDL.LU R16, [R1+0x4a8] ;  /* 0x0004a80001107983 */ /* 0x000ea80000300800 */
[----:B------:R-:W2:Y:S04]  /*1db40*/  LDL.LU R15, [R1+0x4ac] ;  /* 0x0004ac00010f7983 */ /* 0x000ea80000300800 */
[----:B------:R-:W2:Y:S04]  /*1db50*/  LDL.LU R14, [R1+0x498] ;  /* 0x00049800010e7983 */ /* 0x000ea80000300800 */
[----:B------:R-:W2:Y:S04]  /*1db60*/  LDL.LU R10, [R1+0x49c] ;  /* 0x00049c00010a7983 */ /* 0x000ea80000300800 */
[----:B------:R-:W2:Y:S04]  /*1db70*/  LDL.LU R9, [R1+0x488] ;  /* 0x0004880001097983 */ /* 0x000ea80000300800 */
[----:B0-----:R-:W2:Y:S01]  /*1db80*/  LDL.LU R8, [R1+0x48c] ;  /* 0x00048c0001087983 */ /* 0x001ea20000300800 */
[----:B----4-:R-:W-:-:S05]  /*1db90*/  IMAD.WIDE R6, R27, 0x2, R6 ;  /* 0x000000021b067825 */ /* 0x010fca00078e0206 */
[----:B------:R3:W4:Y:S01]  /*1dba0*/  LDG.E.U16 R11, [R6.64] ;  /* 0x00000006060b7981 */ /* 0x000722000c1e1500 */
[C---:B------:R-:W-:Y:S02]  /*1dbb0*/  FMUL R5, R4.reuse, R26 ;  /* 0x0000001a04057220 */ /* 0x040fe40000400000 */
[C---:B---3--:R-:W-:Y:S02]  /*1dbc0*/  FMUL R7, R4.reuse, R23 ;  /* 0x0000001704077220 */ /* 0x048fe40000400000 */
[C---:B------:R-:W-:Y:S01]  /*1dbd0*/  FMUL R6, R4.reuse, R22 ;  /* 0x0000001604067220 */ /* 0x040fe20000400000 */
[----:B----4-:R-:W-:Y:S04]  /*1dbe0*/  STL [R1+0x19c0], R11 ;  /* 0x0019c00b01007387 */ /* 0x010fe80000100800 */
[----:B------:R0:W-:Y:S04]  /*1dbf0*/  STL [R1+0x258], R5 ;  /* 0x0002580501007387 */ /* 0x0001e80000100800 */
[----:B------:R1:W-:Y:S04]  /*1dc00*/  STL [R1+0x25c], R7 ;  /* 0x00025c0701007387 */ /* 0x0003e80000100800 */
[----:B------:R3:W-:Y:S01]  /*1dc10*/  STL [R1+0x248], R6 ;  /* 0x0002480601007387 */ /* 0x0007e20000100800 */
[----:B0-----:R-:W-:-:S02]  /*1dc20*/  FMUL R5, R4, R21 ;  /* 0x0000001504057220 */ /* 0x001fc40000400000 */
[----:B-1----:R-:W-:-:S03]  /*1dc30*/  FMUL R7, R4, R20 ;  /* 0x0000001404077220 */ /* 0x002fc60000400000 */
[----:B------:R0:W-:Y:S01]  /*1dc40*/  STL [R1+0x24c], R5 ;  /* 0x00024c0501007387 */ /* 0x0001e20000100800 */
[----:B---3--:R-:W-:-:S03]  /*1dc50*/  FMUL R6, R4, R19 ;  /* 0x0000001304067220 */ /* 0x008fc60000400000 */
[----:B------:R-:W-:Y:S04]  /*1dc60*/  STL [R1+0x238], R7 ;  /* 0x0002380701007387 */ /* 0x000fe80000100800 */
[----:B------:R1:W-:Y:S01]  /*1dc70*/  STL [R1+0x23c], R6 ;  /* 0x00023c0601007387 */ /* 0x0003e20000100800 */
[----:B0-----:R-:W-:-:S03]  /*1dc80*/  FMUL R5, R4, R18 ;  /* 0x0000001204057220 */ /* 0x001fc60000400000 */
[----:B-1----:R-:W3:Y:S04]  /*1dc90*/  LDL.LU R6, [R1+0x478] ;  /* 0x0004780001067983 */ /* 0x002ee80000300800 */
[----:B------:R0:W-:Y:S04]  /*1dca0*/  STL [R1+0x228], R5 ;  /* 0x0002280501007387 */ /* 0x0001e80000100800 */
[----:B0-----:R-:W4:Y:S01]  /*1dcb0*/  LDL.LU R5, [R1+0x47c] ;  /* 0x00047c0001057983 */ /* 0x001f220000300800 */
[C---:B--2---:R-:W-:Y:S02]  /*1dcc0*/  FMUL R7, R4.reuse, R17 ;  /* 0x0000001104077220 */ /* 0x044fe40000400000 */
[----:B------:R-:W-:-:S02]  /*1dcd0*/  FMUL R16, R4, R16 ;  /* 0x0000001004107220 */ /* 0x000fc40000400000 */
[C---:B------:R-:W-:Y:S01]  /*1dce0*/  FMUL R11, R4.reuse, R15 ;  /* 0x0000000f040b7220 */ /* 0x040fe20000400000 */
[----:B------:R0:W-:Y:S01]  /*1dcf0*/  STL [R1+0x22c], R7 ;  /* 0x00022c0701007387 */ /* 0x0001e20000100800 */
[C---:B------:R-:W-:Y:S02]  /*1dd00*/  FMUL R10, R4.reuse, R10 ;  /* 0x0000000a040a7220 */ /* 0x040fe40000400000 */
[C---:B------:R-:W-:Y:S01]  /*1dd10*/  FMUL R9, R4.reuse, R9 ;  /* 0x0000000904097220 */ /* 0x040fe20000400000 */
[----:B------:R-:W-:Y:S01]  /*1dd20*/  STL [R1+0x28], R16 ;  /* 0x0000281001007387 */ /* 0x000fe20000100800 */
[----:B0-----:R-:W-:-:S03]  /*1dd30*/  FMUL R7, R4, R14 ;  /* 0x0000000e04077220 */ /* 0x001fc60000400000 */
[----:B------:R-:W-:Y:S04]  /*1dd40*/  STL [R1+0x2c], R11 ;  /* 0x00002c0b01007387 */ /* 0x000fe80000100800 */
[----:B------:R0:W-:Y:S04]  /*1dd50*/  STL [R1+0x18], R7 ;  /* 0x0000180701007387 */ /* 0x0001e80000100800 */
[----:B------:R1:W-:Y:S04]  /*1dd60*/  STL [R1+0x1c], R10 ;  /* 0x00001c0a01007387 */ /* 0x0003e80000100800 */
[----:B------:R-:W2:Y:S01]  /*1dd70*/  LDL.LU R14, [R1+0x468] ;  /* 0x00046800010e7983 */ /* 0x000ea20000300800 */
[----:B0-----:R-:W-:-:S03]  /*1dd80*/  FMUL R7, R4, R8 ;  /* 0x0000000804077220 */ /* 0x001fc60000400000 */
[----:B------:R0:W-:Y:S04]  /*1dd90*/  STL [R1+0x8], R9 ;  /* 0x0000080901007387 */ /* 0x0001e80000100800 */
[----:B------:R-:W2:Y:S04]  /*1dda0*/  LDL.LU R15, [R1+0x46c] ;  /* 0x00046c00010f7983 */ /* 0x000ea80000300800 */
[----:B------:R0:W-:Y:S04]  /*1ddb0*/  STL [R1+0xc], R7 ;  /* 0x00000c0701007387 */ /* 0x0001e80000100800 */
[----:B------:R-:W2:Y:S04]  /*1ddc0*/  LDL.LU R22, [R1+0x458] ;  /* 0x0004580001167983 */ /* 0x000ea80000300800 */
[----:B------:R-:W2:Y:S04]  /*1ddd0*/  LDL.LU R21, [R1+0x45c] ;  /* 0x00045c0001157983 */ /* 0x000ea80000300800 */
[----:B------:R-:W2:Y:S04]  /*1dde0*/  LDL.LU R20, [R1+0x448] ;  /* 0x0004480001147983 */ /* 0x000ea80000300800 */
[----:B------:R-:W2:Y:S04]  /*1ddf0*/  LDL.LU R19, [R1+0x44c] ;  /* 0x00044c0001137983 */ /* 0x000ea80000300800 */
[----:B------:R-:W2:Y:S04]  /*1de00*/  LDL.LU R18, [R1+0x438] ;  /* 0x0004380001127983 */ /* 0x000ea80000300800 */
[----:B------:R-:W2:Y:S04]  /*1de10*/  LDL.LU R16, [R1+0x428] ;  /* 0x0004280001107983 */ /* 0x000ea80000300800 */
[----:B-1----:R-:W2:Y:S04]  /*1de20*/  LDL.LU R10, [R1+0x418] ;  /* 0x00041800010a7983 */ /* 0x002ea80000300800 */
[----:B------:R-:W2:Y:S04]  /*1de30*/  LDL.LU R8, [R1+0x408] ;  /* 0x0004080001087983 */ /* 0x000ea80000300800 */
[----:B------:R-:W2:Y:S04]  /*1de40*/  LDL.LU R17, [R1+0x43c] ;  /* 0x00043c0001117983 */ /* 0x000ea80000300800 */
[----:B------:R-:W2:Y:S04]  /*1de50*/  LDL.LU R11, [R1+0x42c] ;  /* 0x00042c00010b7983 */ /* 0x000ea80000300800 */
[----:B0-----:R-:W2:Y:S04]  /*1de60*/  LDL.LU R9, [R1+0x41c] ;  /* 0x00041c0001097983 */ /* 0x001ea80000300800 */
[----:B------:R-:W2:Y:S01]  /*1de70*/  LDL.LU R7, [R1+0x40c] ;  /* 0x00040c0001077983 */ /* 0x000ea20000300800 */
[----:B---3--:R-:W-:-:S03]  /*1de80*/  FMUL R26, R4, R6 ;  /* 0x00000006041a7220 */ /* 0x008fc60000400000 */
[----:B------:R-:W3:Y:S01]  /*1de90*/  LDL.LU R6, [R1+0x3f8] ;  /* 0x0003f80001067983 */ /* 0x000ee20000300800 */
[----:B----4-:R-:W-:-:S03]  /*1dea0*/  FMUL R27, R4, R5 ;  /* 0x00000005041b7220 */ /* 0x010fc60000400000 */
[----:B------:R-:W4:Y:S04]  /*1deb0*/  LDL.LU R5, [R1+0x3fc] ;  /* 0x0003fc0001057983 */ /* 0x000f280000300800 */
[----:B------:R-:W-:Y:S04]  /*1dec0*/  STL.64 [R1+0x1930], R26 ;  /* 0x0019301a01007387 */ /* 0x000fe80000100a00 */
[----:B------:R-:W-:Y:S01]  /*1ded0*/  STL.64 [R1+0x1928], R24 ;  /* 0x0019281801007387 */ /* 0x000fe20000100a00 */
[C---:B--2---:R-:W-:Y:S02]  /*1dee0*/  FMUL R14, R4.reuse, R14 ;  /* 0x0000000e040e7220 */ /* 0x044fe40000400000 */
[----:B------:R-:W-:-:S05]  /*1def0*/  FMUL R15, R4, R15 ;  /* 0x0000000f040f7220 */ /* 0x000fca0000400000 */
[----:B------:R0:W-:Y:S04]  /*1df00*/  STL.64 [R1+0x1920], R14 ;  /* 0x0019200e01007387 */ /* 0x0001e80000100a00 */
[----:B------:R1:W-:Y:S01]  /*1df10*/  STL.64 [R1+0x1918], R12 ;  /* 0x0019180c01007387 */ /* 0x0003e20000100a00 */
[C---:B0-----:R-:W-:Y:S02]  /*1df20*/  FMUL R14, R4.reuse, R21 ;  /* 0x00000015040e7220 */ /* 0x041fe40000400000 */
[C---:B-1----:R-:W-:Y:S02]  /*1df30*/  FMUL R12, R4.reuse, R22 ;  /* 0x00000016040c7220 */ /* 0x042fe40000400000 */
[----:B------:R-:W-:-:S03]  /*1df40*/  FMUL R13, R4, R20 ;  /* 0x00000014040d7220 */ /* 0x000fc60000400000 */
[----:B------:R0:W-:Y:S04]  /*1df50*/  STL [R1+0x2c8], R12 ;  /* 0x0002c80c01007387 */ /* 0x0001e80000100800 */
[----:B------:R1:W-:Y:S01]  /*1df60*/  STL [R1+0x2cc], R14 ;  /* 0x0002cc0e01007387 */ /* 0x0003e20000100800 */
[----:B0-----:R-:W-:-:S03]  /*1df70*/  FMUL R12, R4, R19 ;  /* 0x00000013040c7220 */ /* 0x001fc60000400000 */
[----:B------:R0:W-:Y:S01]  /*1df80*/  STL [R1+0x2b8], R13 ;  /* 0x0002b80d01007387 */ /* 0x0001e20000100800 */
[----:B-1----:R-:W-:-:S03]  /*1df90*/  FMUL R14, R4, R18 ;  /* 0x00000012040e7220 */ /* 0x002fc60000400000 */
[----:B------:R1:W-:Y:S01]  /*1dfa0*/  STL [R1+0x2bc], R12 ;  /* 0x0002bc0c01007387 */ /* 0x0003e20000100800 */
[C---:B------:R-:W-:Y:S02]  /*1dfb0*/  FMUL R10, R4.reuse, R10 ;  /* 0x0000000a040a7220 */ /* 0x040fe40000400000 */
[C---:B------:R-:W-:Y:S02]  /*1dfc0*/  FMUL R11, R4.reuse, R11 ;  /* 0x0000000b040b7220 */ /* 0x040fe40000400000 */
[C---:B0-----:R-:W-:Y:S01]  /*1dfd0*/  FMUL R13, R4.reuse, R17 ;  /* 0x00000011040d7220 */ /* 0x041fe20000400000 */
[----:B------:R-:W-:Y:S01]  /*1dfe0*/  STL [R1+0x2a8], R14 ;  /* 0x0002a80e01007387 */ /* 0x000fe20000100800 */
[----:B-1----:R-:W-:-:S03]  /*1dff0*/  FMUL R12, R4, R16 ;  /* 0x00000010040c7220 */ /* 0x002fc60000400000 */
[----:B------:R-:W-:Y:S01]  /*1e000*/  STL [R1+0x2ac], R13 ;  /* 0x0002ac0d01007387 */ /* 0x000fe20000100800 */
[----:B------:R-:W-:-:S03]  /*1e010*/  FMUL R9, R4, R9 ;  /* 0x0000000904097220 */ /* 0x000fc60000400000 */
[----:B------:R-:W-:Y:S01]  /*1e020*/  STL [R1+0x298], R12 ;  /* 0x0002980c01007387 */ /* 0x000fe20000100800 */
[----:B------:R-:W-:-:S03]  /*1e030*/  FMUL R8, R4, R8 ;  /* 0x0000000804087220 */ /* 0x000fc60000400000 */
[----:B------:R0:W-:Y:S01]  /*1e040*/  STL [R1+0x29c], R11 ;  /* 0x00029c0b01007387 */ /* 0x0001e20000100800 */
[----:B------:R-:W-:-:S03]  /*1e050*/  FMUL R7, R4, R7 ;  /* 0x0000000704077220 */ /* 0x000fc60000400000 */
[----:B------:R1:W-:Y:S04]  /*1e060*/  STL [R1+0x288], R10 ;  /* 0x0002880a01007387 */ /* 0x0003e80000100800 */
[----:B------:R3:W-:Y:S04]  /*1e070*/  STL [R1+0x28c], R9 ;  /* 0x00028c0901007387 */ /* 0x0007e80000100800 */
[----:B------:R-:W3:Y:S04]  /*1e080*/  LDL.LU R19, [R1+0x878] ;  /* 0x0008780001137983 */ /* 0x000ee80000300800 */
[----:B------:R0:W-:Y:S04]  /*1e090*/  STL [R1+0x278], R8 ;  /* 0x0002780801007387 */ /* 0x0001e80000100800 */
[----:B------:R-:W3:Y:S04]  /*1e0a0*/  LDL.LU R18, [R1+0x3e0] ;  /* 0x0003e00001127983 */ /* 0x000ee80000300800 */
[----:B------:R0:W-:Y:S04]  /*1e0b0*/  STL [R1+0x27c], R7 ;  /* 0x00027c0701007387 */ /* 0x0001e80000100800 */
[----:B------:R-:W3:Y:S02]  /*1e0c0*/  LDL.LU R17, [R1+0x3e4] ;  /* 0x0003e40001117983 */ /* 0x000ee40000300800 */
[----:B---3--:R-:W-:-:S05]  /*1e0d0*/  FMUL R6, R4, R6 ;  /* 0x0000000604067220 */ /* 0x008fca0000400000 */
[----:B------:R3:W-:Y:S04]  /*1e0e0*/  STL [R1+0x268], R6 ;  /* 0x0002680601007387 */ /* 0x0007e80000100800 */
[----:B0-----:R-:W2:Y:S01]  /*1e0f0*/  LDL.LU R11, [R1+0x3d0] ;  /* 0x0003d000010b7983 */ /* 0x001ea20000300800 */
[----:B----4-:R-:W-:-:S05]  /*1e100*/  FMUL R4, R4, R5 ;  /* 0x0000000504047220 */ /* 0x010fca0000400000 */
[----:B------:R-:W-:Y:S04]  /*1e110*/  STL [R1+0x26c], R4 ;  /* 0x00026c0401007387 */ /* 0x000fe80000100800 */
[----:B-1----:R-:W4:Y:S04]  /*1e120*/  LDL.LU R10, [R1+0x3d4] ;  /* 0x0003d400010a7983 */ /* 0x002f280000300800 */
[----:B---3--:R-:W3:Y:S04]  /*1e130*/  LDL.LU R9, [R1+0x3c0] ;  /* 0x0003c00001097983 */ /* 0x008ee80000300800 */
        /* <DEDUP_REMOVED lines=8> */
[----:B------:R-:W3:Y:S01]  /*1e1c0*/  LDL.LU R5, [R1+0x374] ;  /* 0x0003740001057983 */ /* 0x000ee20000300800 */
[----:B------:R-:W-:-:S04]  /*1e1d0*/  LOP3.LUT R29, R29, 0x1c, RZ, 0xc0, !PT ;  /* 0x0000001c1d1d7812 */ /* 0x000fc800078ec0ff */
[----:B------:R-:W-:-:S05]  /*1e1e0*/  LEA.HI R28, R29, 0x10, RZ, 0x1e ;  /* 0x000000101d1c7811 */ /* 0x000fca00078ff0ff */
[----:B------:R-:W0:Y:S02]  /*1e1f0*/  LDS R4, [R28.X16+0x10000] ;  /* 0x010000001c047984 */ /* 0x000e24000000c800 */
[----:B0-----:R-:W-:-:S05]  /*1e200*/  FFMA R19, R3, R19, R4 ;  /* 0x0000001303137223 */ /* 0x001fca0000000004 */
[----:B------:R0:W-:Y:S01]  /*1e210*/  STL [R1+0x878], R19 ;  /* 0x0008781301007387 */ /* 0x0001e20000100800 */
[C---:B------:R-:W-:Y:S02]  /*1e220*/  FMUL R20, R3.reuse, R18 ;  /* 0x0000001203147220 */ /* 0x040fe40000400000 */
[----:B0-----:R-:W-:-:S03]  /*1e230*/  FMUL R19, R3, R17 ;  /* 0x0000001103137220 */ /* 0x001fc60000400000 */
[----:B------:R-:W-:Y:S04]  /*1e240*/  STL [R1+0x210], R20 ;  /* 0x0002101401007387 */ /* 0x000fe80000100800 */
[----:B------:R-:W-:Y:S01]  /*1e250*/  STL [R1+0x214], R19 ;  /* 0x0002141301007387 */ /* 0x000fe20000100800 */
[----:B--2---:R-:W-:-:S03]  /*1e260*/  FMUL R18, R3, R11 ;  /* 0x0000000b03127220 */ /* 0x004fc60000400000 */
[----:B------:R-:W2:Y:S04]  /*1e270*/  LDL.LU R11, [R1+0x360] ;  /* 0x00036000010b7983 */ /* 0x000ea80000300800 */
[----:B------:R3:W-:Y:S01]  /*1e280*/  STL [R1+0x200], R18 ;  /* 0x0002001201007387 */ /* 0x0007e20000100800 */
[----:B----4-:R-:W-:-:S03]  /*1e290*/  FMUL R17, R3, R10 ;  /* 0x0000000a03117220 */ /* 0x010fc60000400000 */
[----:B------:R-:W4:Y:S01]  /*1e2a0*/  LDL.LU R10, [R1+0x364] ;  /* 0x00036400010a7983 */ /* 0x000f220000300800 */
[----:B---3--:R-:W-:-:S03]  /*1e2b0*/  FMUL R18, R3, R9 ;  /* 0x0000000903127220 */ /* 0x008fc60000400000 */
[----:B------:R0:W-:Y:S04]  /*1e2c0*/  STL [R1+0x204], R17 ;  /* 0x0002041101007387 */ /* 0x0001e80000100800 */
[----:B------:R-:W3:Y:S04]  /*1e2d0*/  LDL.LU R9, [R1+0x350] ;  /* 0x0003500001097983 */ /* 0x000ee80000300800 */
[----:B------:R1:W-:Y:S01]  /*1e2e0*/  STL [R1+0x1f0], R18 ;  /* 0x0001f01201007387 */ /* 0x0003e20000100800 */
[----:B0-----:R-:W-:-:S03]  /*1e2f0*/  FMUL R17, R3, R8 ;  /* 0x0000000803117220 */ /* 0x001fc60000400000 */
[----:B------:R-:W3:Y:S01]  /*1e300*/  LDL.LU R8, [R1+0x354] ;  /* 0x0003540001087983 */ /* 0x000ee20000300800 */
[C---:B------:R-:W-:Y:S02]  /*1e310*/  FMUL R16, R3.reuse, R16 ;  /* 0x0000001003107220 */ /* 0x040fe40000400000 */
[C---:B------:R-:W-:Y:S02]  /*1e320*/  FMUL R15, R3.reuse, R15 ;  /* 0x0000000f030f7220 */ /* 0x040fe40000400000 */
[C---:B------:R-:W-:Y:S01]  /*1e330*/  FMUL R14, R3.reuse, R14 ;  /* 0x0000000e030e7220 */ /* 0x040fe20000400000 */
[----:B------:R-:W-:Y:S01]  /*1e340*/  STL [R1+0x1f4], R17 ;  /* 0x0001f41101007387 */ /* 0x000fe20000100800 */
[C---:B------:R-:W-:Y:S02]  /*1e350*/  FMUL R13, R3.reuse, R13 ;  /* 0x0000000d030d7220 */ /* 0x040fe40000400000 */
[C---:B------:R-:W-:Y:S01]  /*1e360*/  FMUL R12, R3.reuse, R12 ;  /* 0x0000000c030c7220 */ /* 0x040fe20000400000 */
[----:B------:R-:W-:Y:S01]  /*1e370*/  STL [R1+0x1e0], R16 ;  /* 0x0001e01001007387 */ /* 0x000fe20000100800 */
[----:B------:R-:W-:-:S03]  /*1e380*/  FMUL R7, R3, R7 ;  /* 0x0000000703077220 */ /* 0x000fc60000400000 */
[----:B------:R-:W-:Y:S01]  /*1e390*/  STL [R1+0x1e4], R15 ;  /* 0x0001e40f01007387 */ /* 0x000fe20000100800 */
[----:B------:R-:W-:-:S03]  /*1e3a0*/  FMUL R6, R3, R6 ;  /* 0x0000000603067220 */ /* 0x000fc60000400000 */
[----:B------:R-:W-:Y:S01]  /*1e3b0*/  STL [R1+0x1d0], R14 ;  /* 0x0001d00e01007387 */ /* 0x000fe20000100800 */
[----:B------:R-:W-:-:S03]  /*1e3c0*/  FMUL R5, R3, R5 ;  /* 0x0000000503057220 */ /* 0x000fc60000400000 */
[----:B------:R-:W-:Y:S04]  /*1e3d0*/  STL [R1+0x1d4], R13 ;  /* 0x0001d40d01007387 */ /* 0x000fe80000100800 */
[----:B------:R-:W-:Y:S04]  /*1e3e0*/  STL [R1+0x1b0], R12 ;  /* 0x0001b00c01007387 */ /* 0x000fe80000100800 */
[----:B------:R0:W-:Y:S04]  /*1e3f0*/  STL [R1+0x1b4], R7 ;  /* 0x0001b40701007387 */ /* 0x0001e80000100800 */
[----:B-1----:R-:W3:Y:S04]  /*1e400*/  LDL.LU R18, [R1+0x340] ;  /* 0x0003400001127983 */ /* 0x002ee80000300800 */
[----:B------:R1:W-:Y:S04]  /*1e410*/  STL [R1+0x1a0], R6 ;  /* 0x0001a00601007387 */ /* 0x0003e80000100800 */
[----:B0-----:R-:W3:Y:S04]  /*1e420*/  LDL.LU R7, [R1+0x344] ;  /* 0x0003440001077983 */ /* 0x001ee80000300800 */
[----:B------:R0:W-:Y:S04]  /*1e430*/  STL [R1+0x1a4], R5 ;  /* 0x0001a40501007387 */ /* 0x0001e80000100800 */
[----:B-1----:R-:W3:Y:S04]  /*1e440*/  LDL.LU R6, [R1+0x330] ;  /* 0x0003300001067983 */ /* 0x002ee80000300800 */
[----:B0-----:R-:W3:Y:S04]  /*1e450*/  LDL.LU R5, [R1+0x334] ;  /* 0x0003340001057983 */ /* 0x001ee80000300800 */
[----:B------:R-:W3:Y:S01]  /*1e460*/  LDL.LU R17, [R1+0x320] ;  /* 0x0003200001117983 */ /* 0x000ee20000300800 */
[----:B--2---:R-:W-:-:S05]  /*1e470*/  FMUL R11, R3, R11 ;  /* 0x0000000b030b7220 */ /* 0x004fca0000400000 */
[----:B------:R0:W-:Y:S01]  /*1e480*/  STL [R1+0x190], R11 ;  /* 0x0001900b01007387 */ /* 0x0001e20000100800 */
[----:B----4-:R-:W-:-:S05]  /*1e490*/  FMUL R10, R3, R10 ;  /* 0x0000000a030a7220 */ /* 0x010fca0000400000 */
[----:B------:R1:W-:Y:S01]  /*1e4a0*/  STL [R1+0x194], R10 ;  /* 0x0001940a01007387 */ /* 0x0003e20000100800 */
[----:B---3--:R-:W-:-:S03]  /*1e4b0*/  FMUL R9, R3, R9 ;  /* 0x0000000903097220 */ /* 0x008fc60000400000 */
[----:B------:R-:W2:Y:S04]  /*1e4c0*/  LDL.LU R16, [R1+0x324] ;  /* 0x0003240001107983 */ /* 0x000ea80000300800 */
[----:B------:R3:W-:Y:S01]  /*1e4d0*/  STL [R1+0x180], R9 ;  /* 0x0001800901007387 */ /* 0x0007e20000100800 */
[----:B------:R-:W-:-:S03]  /*1e4e0*/  FMUL R8, R3, R8 ;  /* 0x0000000803087220 */ /* 0x000fc60000400000 */
[----:B------:R-:W4:Y:S04]  /*1e4f0*/  LDL.LU R15, [R1+0x310] ;  /* 0x00031000010f7983 */ /* 0x000f280000300800 */
[----:B------:R0:W-:Y:S04]  /*1e500*/  STL [R1+0x184], R8 ;  /* 0x0001840801007387 */ /* 0x0001e80000100800 */
[----:B------:R-:W4:Y:S04]  /*1e510*/  LDL.LU R14, [R1+0x314] ;  /* 0x00031400010e7983 */ /* 0x000f280000300800 */
[----:B------:R-:W4:Y:S04]  /*1e520*/  LDL.LU R13, [R1+0x300] ;  /* 0x00030000010d7983 */ /* 0x000f280000300800 */
[----:B------:R-:W4:Y:S04]  /*1e530*/  LDL.LU R12, [R1+0x304] ;  /* 0x00030400010c7983 */ /* 0x000f280000300800 */
[----:B0-----:R-:W4:Y:S04]  /*1e540*/  LDL.LU R11, [R1+0x2f0] ;  /* 0x0002f000010b7983 */ /* 0x001f280000300800 */
[----:B-1----:R-:W4:Y:S04]  /*1e550*/  LDL.LU R10, [R1+0x2f4] ;  /* 0x0002f400010a7983 */ /* 0x002f280000300800 */
[----:B---3--:R-:W3:Y:S04]  /*1e560*/  LDL.LU R9, [R1+0x2e0] ;  /* 0x0002e00001097983 */ /* 0x008ee80000300800 */
[----:B------:R-:W3:Y:S01]  /*1e570*/  LDL.LU R8, [R1+0x2e4] ;  /* 0x0002e40001087983 */ /* 0x000ee20000300800 */
[----:B------:R-:W-:-:S02]  /*1e580*/  FMUL R18, R3, R18 ;  /* 0x0000001203127220 */ /* 0x000fc40000400000 */
[----:B------:R-:W-:-:S03]  /*1e590*/  FMUL R7, R3, R7 ;  /* 0x0000000703077220 */ /* 0x000fc60000400000 */
[----:B------:R-:W-:Y:S04]  /*1e5a0*/  STL [R1+0x170], R18 ;  /* 0x0001701201007387 */ /* 0x000fe80000100800 */
[----:B------:R0:W-:Y:S01]  /*1e5b0*/  STL [R1+0x174], R7 ;  /* 0x0001740701007387 */ /* 0x0001e20000100800 */
[C---:B------:R-:W-:Y:S02]  /*1e5c0*/  FMUL R6, R3.reuse, R6 ;  /* 0x0000000603067220 */ /* 0x040fe40000400000 */
[----:B------:R-:W-:Y:S01]  /*1e5d0*/  FMUL R5, R3, R5 ;  /* 0x0000000503057220 */ /* 0x000fe20000400000 */
[----:B0-----:R-:W3:Y:S04]  /*1e5e0*/  LDL.LU R7, [R1+0x87c] ;  /* 0x00087c0001077983 */ /* 0x001ee80000300800 */
[----:B------:R0:W-:Y:S04]  /*1e5f0*/  STL [R1+0x160], R6 ;  /* 0x0001600601007387 */ /* 0x0001e80000100800 */
[----:B0-----:R-:W3:Y:S04]  /*1e600*/  LDL.LU R6, [R1+0x3e8] ;  /* 0x0003e80001067983 */ /* 0x001ee80000300800 */
[----:B------:R0:W-:Y:S04]  /*1e610*/  STL [R1+0x164], R5 ;  /* 0x0001640501007387 */ /* 0x0001e80000100800 */
[----:B0-----:R-:W3:Y:S01]  /*1e620*/  LDL.LU R5, [R1+0x3ec] ;  /* 0x0003ec0001057983 */ /* 0x001ee20000300800 */
[----:B------:R-:W-:-:S05]  /*1e630*/  LEA.HI R29, R29, 0x18, RZ, 0x1e ;  /* 0x000000181d1d7811 */ /* 0x000fca00078ff0ff */
[----:B------:R-:W0:Y:S01]  /*1e640*/  LDS R4, [R29.X16+0x10000] ;  /* 0x010000001d047984 */ /* 0x000e22000000c800 */
[----:B------:R-:W-:-:S05]  /*1e650*/  FMUL R17, R3, R17 ;  /* 0x0000001103117220 */ /* 0x000fca0000400000 */
[----:B------:R1:W-:Y:S01]  /*1e660*/  STL [R1+0x150], R17 ;  /* 0x0001501101007387 */ /* 0x0003e20000100800 */
[C---:B--2---:R-:W-:Y:S02]  /*1e670*/  FMUL R16, R3.reuse, R16 ;  /* 0x0000001003107220 */ /* 0x044fe40000400000 */
[----:B----4-:R-:W-:-:S03]  /*1e680*/  FMUL R15, R3, R15 ;  /* 0x0000000f030f7220 */ /* 0x010fc60000400000 */
[----:B------:R2:W-:Y:S01]  /*1e690*/  STL [R1+0x154], R16 ;  /* 0x0001541001007387 */ /* 0x0005e20000100800 */
[----:B------:R-:W-:-:S03]  /*1e6a0*/  FMUL R14, R3, R14 ;  /* 0x0000000e030e7220 */ /* 0x000fc60000400000 */
        /* <DEDUP_REMOVED lines=8> */
[----:B------:R-:W-:Y:S01]  /*1e730*/  STL [R1+0x40], R11 ;  /* 0x0000400b01007387 */ /* 0x000fe20000100800 */
[----:B---3--:R-:W-:-:S03]  /*1e740*/  FMUL R9, R3, R9 ;  /* 0x0000000903097220 */ /* 0x008fc60000400000 */
[----:B------:R-:W-:Y:S01]  /*1e750*/  STL [R1+0x44], R10 ;  /* 0x0000440a01007387 */ /* 0x000fe20000100800 */
[----:B------:R-:W-:-:S03]  /*1e760*/  FMUL R3, R3, R8 ;  /* 0x0000000803037220 */ /* 0x000fc60000400000 */
[----:B------:R-:W3:Y:S04]  /*1e770*/  LDL.LU R18, [R1+0x3d8] ;  /* 0x0003d80001127983 */ /* 0x000ee80000300800 */
[----:B------:R-:W-:Y:S04]  /*1e780*/  STL [R1+0x30], R9 ;  /* 0x0000300901007387 */ /* 0x000fe80000100800 */
[----:B-1----:R-:W3:Y:S04]  /*1e790*/  LDL.LU R17, [R1+0x3dc] ;  /* 0x0003dc0001117983 */ /* 0x002ee80000300800 */
[----:B------:R1:W-:Y:S04]  /*1e7a0*/  STL [R1+0x34], R3 ;  /* 0x0000340301007387 */ /* 0x0003e80000100800 */
[----:B--2---:R-:W2:Y:S04]  /*1e7b0*/  LDL.LU R16, [R1+0x3c8] ;  /* 0x0003c80001107983 */ /* 0x004ea80000300800 */
[----:B----4-:R-:W4:Y:S01]  /*1e7c0*/  LDL.LU R15, [R1+0x3cc] ;  /* 0x0003cc00010f7983 */ /* 0x010f220000300800 */
[----:B0-----:R-:W-:-:S03]  /*1e7d0*/  FFMA R7, R2, R7, R4 ;  /* 0x0000000702077223 */ /* 0x001fc60000000004 */
[----:B------:R-:W4:Y:S04]  /*1e7e0*/  LDL.LU R14, [R1+0x3b8] ;  /* 0x0003b800010e7983 */ /* 0x000f280000300800 */
[----:B------:R-:W4:Y:S04]  /*1e7f0*/  LDL.LU R13, [R1+0x3bc] ;  /* 0x0003bc00010d7983 */ /* 0x000f280000300800 */
[----:B------:R0:W-:Y:S01]  /*1e800*/  STL [R1+0x87c], R7 ;  /* 0x00087c0701007387 */ /* 0x0001e20000100800 */
[----:B------:R-:W-:-:S05]  /*1e810*/  FMUL R4, R2, R6 ;  /* 0x0000000602047220 */ /* 0x000fca0000400000 */
[----:B------:R0:W-:Y:S04]  /*1e820*/  STL [R1+0x218], R4 ;  /* 0x0002180401007387 */ /* 0x0001e80000100800 */
[----:B------:R-:W4:Y:S01]  /*1e830*/  LDL.LU R12, [R1+0x3a8] ;  /* 0x0003a800010c7983 */ /* 0x000f220000300800 */
[----:B-1----:R-:W-:-:S05]  /*1e840*/  FMUL R3, R2, R5 ;  /* 0x0000000502037220 */ /* 0x002fca0000400000 */
[----:B------:R1:W-:Y:S04]  /*1e850*/  STL [R1+0x21c], R3 ;  /* 0x00021c0301007387 */ /* 0x0003e80000100800 */
[----:B------:R-:W4:Y:S04]  /*1e860*/  LDL.LU R11, [R1+0x3ac] ;  /* 0x0003ac00010b7983 */ /* 0x000f280000300800 */
[----:B------:R-:W4:Y:S04]  /*1e870*/  LDL.LU R9, [R1+0x388] ;  /* 0x0003880001097983 */ /* 0x000f280000300800 */
[----:B------:R-:W4:Y:S04]  /*1e880*/  LDL.LU R8, [R1+0x38c] ;  /* 0x00038c0001087983 */ /* 0x000f280000300800 */
[----:B0-----:R-:W4:Y:S04]  /*1e890*/  LDL.LU R7, [R1+0x378] ;  /* 0x0003780001077983 */ /* 0x001f280000300800 */
[----:B------:R-:W4:Y:S04]  /*1e8a0*/  LDL.LU R6, [R1+0x37c] ;  /* 0x00037c0001067983 */ /* 0x000f280000300800 */
[----:B------:R-:W4:Y:S04]  /*1e8b0*/  LDL.LU R5, [R1+0x368] ;  /* 0x0003680001057983 */ /* 0x000f280000300800 */
[----:B------:R-:W4:Y:S04]  /*1e8c0*/  LDL.LU R4, [R1+0x36c] ;  /* 0x00036c0001047983 */ /* 0x000f280000300800 */
[----:B-1----:R-:W4:Y:S01]  /*1e8d0*/  LDL.LU R3, [R1+0x358] ;  /* 0x0003580001037983 */ /* 0x002f220000300800 */
[----:B------:R-:W-:-:S03]  /*1e8e0*/  LEA.HI R29, R0, 0x20, RZ, 0x1e ;  /* 0x00000020001d7811 */ /* 0x000fc600078ff0ff */
[----:B------:R-:W4:Y:S04]  /*1e8f0*/  LDL.LU R0, [R1+0x35c] ;  /* 0x00035c0001007983 */ /* 0x000f280000300800 */
[----:B------:R-:W0:Y:S04]  /*1e900*/  LDS R10, [R29.X16+0x10000] ;  /* 0x010000001d0a7984 */ /* 0x000e28000000c800 */
[----:B0-----:R2:W-:Y:S01]  /*1e910*/  STL [R1+0x1a14], R10 ;  /* 0x001a140a01007387 */ /* 0x0015e20000100800 */
[C---:B---3--:R-:W-:Y:S02]  /*1e920*/  FMUL R18, R2.reuse, R18 ;  /* 0x0000001202127220 */ /* 0x048fe40000400000 */
[----:B------:R-:W-:-:S03]  /*1e930*/  FMUL R17, R2, R17 ;  /* 0x0000001102117220 */ /* 0x000fc60000400000 */
[----:B------:R-:W-:Y:S01]  /*1e940*/  STL [R1+0x208], R18 ;  /* 0x0002081201007387 */ /* 0x000fe20000100800 */
[----:B--2---:R-:W-:-:S03]  /*1e950*/  FMUL R10, R2, R16 ;  /* 0x00000010020a7220 */ /* 0x004fc60000400000 */
[----:B------:R-:W-:Y:S01]  /*1e960*/  STL [R1+0x20c], R17 ;  /* 0x00020c1101007387 */ /* 0x000fe20000100800 */
[----:B----4-:R-:W-:-:S03]  /*1e970*/  FMUL R15, R2, R15 ;  /* 0x0000000f020f7220 */ /* 0x010fc60000400000 */
[----:B------:R0:W-:Y:S01]  /*1e980*/  STL [R1+0x1f8], R10 ;  /* 0x0001f80a01007387 */ /* 0x0001e20000100800 */
[----:B------:R-:W-:-:S03]  /*1e990*/  FMUL R14, R2, R14 ;  /* 0x0000000e020e7220 */ /* 0x000fc60000400000 */
[----:B------:R-:W-:Y:S01]  /*1e9a0*/  STL [R1+0x1fc], R15 ;  /* 0x0001fc0f01007387 */ /* 0x000fe20000100800 */
[----:B0-----:R-:W-:-:S03]  /*1e9b0*/  FMUL R10, R2, R13 ;  /* 0x0000000d020a7220 */ /* 0x001fc60000400000 */
[----:B------:R-:W-:Y:S04]  /*1e9c0*/  STL [R1+0x1e8], R14 ;  /* 0x0001e80e01007387 */ /* 0x000fe80000100800 */
[----:B------:R0:W-:Y:S01]  /*1e9d0*/  STL [R1+0x1ec], R10 ;  /* 0x0001ec0a01007387 */ /* 0x0001e20000100800 */
[----:B------:R-:W-:-:S05]  /*1e9e0*/  FMUL R12, R2, R12 ;  /* 0x0000000c020c7220 */ /* 0x000fca0000400000 */
[----:B------:R-:W-:Y:S01]  /*1e9f0*/  STL [R1+0x1d8], R12 ;  /* 0x0001d80c01007387 */ /* 0x000fe20000100800 */
[C---:B------:R-:W-:Y:S02]  /*1ea00*/  FMUL R11, R2.reuse, R11 ;  /* 0x0000000b020b7220 */ /* 0x040fe40000400000 */
[----:B0-----:R-:W-:-:S03]  /*1ea10*/  FMUL R10, R2, R9 ;  /* 0x00000009020a7220 */ /* 0x001fc60000400000 */
        /* <DEDUP_REMOVED lines=10> */
[----:B------:R-:W2:Y:S04]  /*1eac0*/  LDL.LU R4, [R1+0x348] ;  /* 0x0003480001047983 */ /* 0x000ea80000300800 */
[----:B------:R0:W-:Y:S04]  /*1ead0*/  STL [R1+0x198], R5 ;  /* 0x0001980501007387 */ /* 0x0001e80000100800 */
[----:B------:R-:W-:Y:S01]  /*1eae0*/  STL [R1+0x19c], R6 ;  /* 0x00019c0601007387 */ /* 0x000fe20000100800 */
[----:B0-----:R-:W-:-:S03]  /*1eaf0*/  FMUL R5, R2, R3 ;  /* 0x0000000302057220 */ /* 0x001fc60000400000 */
[----:B------:R-:W3:Y:S01]  /*1eb00*/  LDL.LU R3, [R1+0x34c] ;  /* 0x00034c0001037983 */ /* 0x000ee20000300800 */
[----:B------:R-:W-:-:S03]  /*1eb10*/  FMUL R0, R2, R0 ;  /* 0x0000000002007220 */ /* 0x000fc60000400000 */
[----:B------:R-:W-:Y:S04]  /*1eb20*/  STL [R1+0x188], R5 ;  /* 0x0001880501007387 */ /* 0x000fe80000100800 */
[----:B------:R-:W4:Y:S04]  /*1eb30*/  LDL.LU R10, [R1+0x338] ;  /* 0x00033800010a7983 */ /* 0x000f280000300800 */
[----:B------:R0:W-:Y:S04]  /*1eb40*/  STL [R1+0x18c], R0 ;  /* 0x00018c0001007387 */ /* 0x0001e80000100800 */
[----:B0-----:R-:W4:Y:S04]  /*1eb50*/  LDL.LU R0, [R1+0x33c] ;  /* 0x00033c0001007983 */ /* 0x001f280000300800 */
        /* <DEDUP_REMOVED lines=19> */
[----:B------:R-:W4:Y:S01]  /*1ec90*/  LDL.LU R12, [R1+0x2fc] ;  /* 0x0002fc00010c7983 */ /* 0x000f220000300800 */
[----:B--2---:R-:W-:-:S05]  /*1eca0*/  FMUL R4, R2, R4 ;  /* 0x0000000402047220 */ /* 0x004fca0000400000 */
[----:B------:R0:W-:Y:S04]  /*1ecb0*/  STL [R1+0x178], R4 ;  /* 0x0001780401007387 */ /* 0x0001e80000100800 */
[----:B0-----:R-:W2:Y:S01]  /*1ecc0*/  LDL.LU R4, [R1+0x2e8] ;  /* 0x0002e80001047983 */ /* 0x001ea20000300800 */
[----:B---3--:R-:W-:-:S05]  /*1ecd0*/  FMUL R3, R2, R3 ;  /* 0x0000000302037220 */ /* 0x008fca0000400000 */
[----:B------:R0:W-:Y:S04]  /*1ece0*/  STL [R1+0x17c], R3 ;  /* 0x00017c0301007387 */ /* 0x0001e80000100800 */
[----:B0-----:R-:W3:Y:S01]  /*1ecf0*/  LDL.LU R3, [R1+0x2ec] ;  /* 0x0002ec0001037983 */ /* 0x001ee20000300800 */
[----:B----4-:R-:W-:-:S03]  /*1ed00*/  FMUL R10, R2, R10 ;  /* 0x0000000a020a7220 */ /* 0x010fc60000400000 */
[----:B------:R-:W4:Y:S01]  /*1ed10*/  LDL.LU R19, [R1+0x90] ;  /* 0x0000900001137983 */ /* 0x000f220000300800 */
[----:B------:R-:W-:-:S03]  /*1ed20*/  FMUL R0, R2, R0 ;  /* 0x0000000002007220 */ /* 0x000fc60000400000 */
[----:B------:R-:W4:Y:S01]  /*1ed30*/  LDL.LU R20, [R1+0x98] ;  /* 0x0000980001147983 */ /* 0x000f220000300800 */
[----:B------:R-:W-:-:S03]  /*1ed40*/  FMUL R29, R2, R29 ;  /* 0x0000001d021d7220 */ /* 0x000fc60000400000 */
[----:B------:R-:W4:Y:S04]  /*1ed50*/  LDL.LU R21, [R1+0x84] ;  /* 0x0000840001157983 */ /* 0x000f280000300800 */
[----:B------:R-:W4:Y:S01]  /*1ed60*/  LDL.LU R23, [R1+0x88] ;  /* 0x0000880001177983 */ /* 0x000f220000300800 */
[----:B------:R-:W-:-:S03]  /*1ed70*/  FMUL R28, R2, R28 ;  /* 0x0000001c021c7220 */ /* 0x000fc60000400000 */
[----:B------:R0:W-:Y:S01]  /*1ed80*/  STL [R1+0x168], R10 ;  /* 0x0001680a01007387 */ /* 0x0001e20000100800 */
[C---:B------:R-:W-:Y:S02]  /*1ed90*/  FMUL R25, R2.reuse, R25 ;  /* 0x0000001902197220 */ /* 0x040fe40000400000 */
[C---:B------:R-:W-:Y:S02]  /*1eda0*/  FMUL R24, R2.reuse, R24 ;  /* 0x0000001802187220 */ /* 0x040fe40000400000 */
[C---:B------:R-:W-:Y:S01]  /*1edb0*/  FMUL R15, R2.reuse, R15 ;  /* 0x0000000f020f7220 */ /* 0x040fe20000400000 */
[----:B0-----:R-:W4:Y:S04]  /*1edc0*/  LDL.LU R10, [R1+0x1a14] ;  /* 0x001a1400010a7983 */ /* 0x001f280000300800 */
[----:B------:R0:W-:Y:S01]  /*1edd0*/  STL [R1+0x16c], R0 ;  /* 0x00016c0001007387 */ /* 0x0001e20000100800 */
[----:B------:R-:W-:-:S03]  /*1ede0*/  FMUL R14, R2, R14 ;  /* 0x0000000e020e7220 */ /* 0x000fc60000400000 */
[----:B0-----:R-:W4:Y:S04]  /*1edf0*/  LDL.LU R0, [R1+0x1a10] ;  /* 0x001a100001007983 */ /* 0x001f280000300800 */
[----:B------:R0:W-:Y:S01]  /*1ee00*/  STL [R1+0x158], R29 ;  /* 0x0001581d01007387 */ /* 0x0001e20000100800 */
[----:B------:R-:W-:-:S03]  /*1ee10*/  F2FP.BF16.PACK_AB R9, R26, R9 ;  /* 0x000000091a09723e */ /* 0x000fc600000010ff */
[----:B------:R1:W-:Y:S04]  /*1ee20*/  STL [R1+0x15c], R28 ;  /* 0x00015c1c01007387 */ /* 0x0003e80000100800 */
[----:B------:R-:W-:Y:S01]  /*1ee30*/  STL [R1+0x148], R25 ;  /* 0x0001481901007387 */ /* 0x000fe20000100800 */
[----:B0-----:R-:W-:-:S03]  /*1ee40*/  FMUL R29, R2, R13 ;  /* 0x0000000d021d7220 */ /* 0x001fc60000400000 */
[----:B------:R-:W-:Y:S04]  /*1ee50*/  STL [R1+0x14c], R24 ;  /* 0x00014c1801007387 */ /* 0x000fe80000100800 */
[----:B------:R-:W-:Y:S04]  /*1ee60*/  STL [R1+0x138], R15 ;  /* 0x0001380f01007387 */ /* 0x000fe80000100800 */
[----:B------:R-:W-:Y:S04]  /*1ee70*/  STL [R1+0x1858], R29 ;  /* 0x0018581d01007387 */ /* 0x000fe80000100800 */
[----:B------:R-:W-:Y:S01]  /*1ee80*/  STL [R1+0x13c], R14 ;  /* 0x00013c0e01007387 */ /* 0x000fe20000100800 */
[----:B-1----:R-:W-:-:S05]  /*1ee90*/  FMUL R28, R2, R12 ;  /* 0x0000000c021c7220 */ /* 0x002fca0000400000 */
[----:B------:R-:W-:Y:S01]  /*1eea0*/  STL [R1+0x185c], R28 ;  /* 0x00185c1c01007387 */ /* 0x000fe20000100800 */
[----:B--2---:R-:W-:-:S05]  /*1eeb0*/  FMUL R4, R2, R4 ;  /* 0x0000000402047220 */ /* 0x004fca0000400000 */
[----:B------:R-:W-:Y:S04]  /*1eec0*/  STL [R1+0x38], R4 ;  /* 0x0000380401007387 */ /* 0x000fe80000100800 */
[----:B------:R0:W-:Y:S01]  /*1eed0*/  STL [R1+0x19c4], R9 ;  /* 0x0019c40901007387 */ /* 0x0001e20000100800 */
[----:B---3--:R-:W-:-:S05]  /*1eee0*/  FMUL R2, R2, R3 ;  /* 0x0000000302027220 */ /* 0x008fca0000400000 */
[----:B------:R1:W-:Y:S04]  /*1eef0*/  STL [R1+0x3c], R2 ;  /* 0x00003c0201007387 */ /* 0x0003e80000100800 */
[----:B0-----:R-:W2:Y:S01]  /*1ef00*/  LDL.LU R9, [R1+0x880] ;  /* 0x0008800001097983 */ /* 0x001ea20000300800 */
[----:B------:R-:W-:-:S03]  /*1ef10*/  F2FP.BF16.PACK_AB R4, R18, R22 ;  /* 0x000000161204723e */ /* 0x000fc600000010ff */
[----:B------:R-:W0:Y:S01]  /*1ef20*/  S2R R22, SR_TID.X ;  /* 0x0000000000167919 */ /* 0x000e220000002100 */
[----:B------:R-:W-:Y:S02]  /*1ef30*/  F2FP.BF16.PACK_AB R8, R27, R8 ;  /* 0x000000081b08723e */ /* 0x000fe400000010ff */
[----:B------:R-:W-:Y:S02]  /*1ef40*/  F2FP.BF16.PACK_AB R7, R11, R7 ;  /* 0x000000070b07723e */ /* 0x000fe400000010ff */
[----:B------:R-:W-:Y:S02]  /*1ef50*/  F2FP.BF16.PACK_AB R6, R6, R5 ;  /* 0x000000050606723e */ /* 0x000fe400000010ff */
[----:B------:R-:W-:Y:S01]  /*1ef60*/  F2FP.BF16.PACK_AB R5, R16, R17 ;  /* 0x000000111005723e */ /* 0x000fe200000010ff */
[----:B------:R-:W-:Y:S01]  /*1ef70*/  STL [R1+0x19c8], R8 ;  /* 0x0019c80801007387 */ /* 0x000fe20000100800 */
[----:B----4-:R-:W-:Y:S02]  /*1ef80*/  F2FP.BF16.PACK_AB R3, R19, R20 ;  /* 0x000000141303723e */ /* 0x010fe400000010ff */
[----:B-1----:R-:W-:Y:S01]  /*1ef90*/  F2FP.BF16.PACK_AB R2, R21, R23 ;  /* 0x000000171502723e */ /* 0x002fe200000010ff */
[----:B------:R1:W-:Y:S04]  /*1efa0*/  STL [R1+0x19cc], R7 ;  /* 0x0019cc0701007387 */ /* 0x0003e80000100800 */
[----:B------:R-:W-:Y:S04]  /*1efb0*/  STL [R1+0x19d0], R6 ;  /* 0x0019d00601007387 */ /* 0x000fe80000100800 */
[----:B------:R-:W-:Y:S01]  /*1efc0*/  STL [R1+0x19d4], R5 ;  /* 0x0019d40501007387 */ /* 0x000fe20000100800 */
[----:B0-----:R-:W-:-:S03]  /*1efd0*/  LOP3.LUT R22, R22, 0x1c, RZ, 0xc0, !PT ;  /* 0x0000001c16167812 */ /* 0x001fc600078ec0ff */
[----:B------:R-:W-:Y:S01]  /*1efe0*/  STL [R1+0x19d8], R4 ;  /* 0x0019d80401007387 */ /* 0x000fe20000100800 */
[----:B------:R-:W-:-:S03]  /*1eff0*/  LEA.HI R21, R22, 0x28, RZ, 0x1e ;  /* 0x0000002816157811 */ /* 0x000fc600078ff0ff */
[----:B------:R-:W-:Y:S04]  /*1f000*/  STL [R1+0x19dc], R3 ;  /* 0x0019dc0301007387 */ /* 0x000fe80000100800 */
[----:B------:R-:W-:Y:S04]  /*1f010*/  STL [R1+0x19e0], R2 ;  /* 0x0019e00201007387 */ /* 0x000fe80000100800 */
[----:B------:R-:W-:Y:S04]  /*1f020*/  STL [R1+0x1860], R0 ;  /* 0x0018600001007387 */ /* 0x000fe80000100800 */
[----:B------:R-:W1:Y:S02]  /*1f030*/  S2R R23, SR_TID.X ;  /* 0x0000000000177919 */ /* 0x000e640000002100 */
[----:B-1----:R-:W-:-:S02]  /*1f040*/  LOP3.LUT R7, R23, 0x3f, RZ, 0xc0, !PT ;  /* 0x0000003f17077812 */ /* 0x002fc400078ec0ff */
[----:B------:R-:W-:-:S03]  /*1f050*/  SHF.R.S32.HI R8, RZ, 0x6, R23 ;  /* 0x00000006ff087819 */ /* 0x000fc60000011417 */
[----:B------:R-:W-:Y:S01]  /*1f060*/  IMAD.SHL.U32 R7, R7, 0x2, RZ ;  /* 0x0000000207077824 */ /* 0x000fe200078e00ff */
[----:B------:R-:W-:-:S04]  /*1f070*/  SGXT R8, R8, 0x1 ;  /* 0x000000010808781a */ /* 0x000fc80000000200 */
[----:B------:R-:W-:Y:S01]  /*1f080*/  LOP3.LUT R7, R7, 0x90, R8, 0x78, !PT ;  /* 0x0000009007077812 */ /* 0x000fe200078e7808 */
[----:B--2---:R-:W-:Y:S02]  /*1f090*/  FFMA R9, R0, R9, R10 ;  /* 0x0000000900097223 */ /* 0x004fe4000000000a */
[----:B------:R-:W0:Y:S04]  /*1f0a0*/  LDS R0, [R21.X16+0x10000] ;  /* 0x0100000015007984 */ /* 0x000e28000000c800 */
[----:B------:R-:W-:Y:S04]  /*1f0b0*/  STL [R1+0x880], R9 ;  /* 0x0008800901007387 */ /* 0x000fe80000100800 */
[----:B0-----:R-:W-:Y:S04]  /*1f0c0*/  STL [R1+0x868], R0 ;  /* 0x0008680001007387 */ /* 0x001fe80000100800 */
[----:B------:R0:W-:Y:S04]  /*1f0d0*/  STL [R1+0x1a0c], R7 ;  /* 0x001a0c0701007387 */ /* 0x0001e80000100800 */
[----:B------:R-:W2:Y:S04]  /*1f0e0*/  LDL.LU R8, [R1+0x84c] ;  /* 0x00084c0001087983 */ /* 0x000ea80000300800 */
[----:B------:R-:W1:Y:S02]  /*1f0f0*/  S2R R22, SR_TID.X ;  /* 0x0000000000167919 */ /* 0x000e640000002100 */
[----:B-1----:R-:W-:-:S04]  /*1f100*/  LOP3.LUT R22, R22, 0x1c, RZ, 0xc0, !PT ;  /* 0x0000001c16167812 */ /* 0x002fc800078ec0ff */
[----:B------:R-:W-:-:S05]  /*1f110*/  LEA.HI R22, R22, 0x30, RZ, 0x1e ;  /* 0x0000003016167811 */ /* 0x000fca00078ff0ff */
[----:B------:R-:W1:Y:S01]  /*1f120*/  LDS R0, [R22.X16+0x10000] ;  /* 0x0100000016007984 */ /* 0x000e62000000c800 */
[----:B------:R-:W-:-:S04]  /*1f130*/  LOP3.LUT R23, R23, 0x1c, RZ, 0xc0, !PT ;  /* 0x0000001c17177812 */ /* 0x000fc800078ec0ff */
[----:B0-----:R-:W-:-:S06]  /*1f140*/  LEA.HI R7, R23, 0x38, RZ, 0x1e ;  /* 0x0000003817077811 */ /* 0x001fcc00078ff0ff */
[----:B------:R-:W0:Y:S04]  /*1f150*/  LDS R7, [R7.X16+0x10000] ;  /* 0x0100000007077984 */ /* 0x000e28000000c800 */
[----:B------:R-:W-:Y:S06]  /*1f160*/  BAR.SYNC.DEFER_BLOCKING 0x0 ;  /* 0x0000000000007b1d */ /* 0x000fec0000010000 */
[----:B--2---:R2:W-:Y:S04]  /*1f170*/  STL [R1+0x1a08], R8 ;  /* 0x001a080801007387 */ /* 0x0045e80000100800 */
[----:B-1----:R1:W-:Y:S04]  /*1f180*/  STL [R1+0x864], R0 ;  /* 0x0008640001007387 */ /* 0x0023e80000100800 */
[----:B--2---:R-:W2:Y:S04]  /*1f190*/  LDL.LU R8, [R1+0x854] ;  /* 0x0008540001087983 */ /* 0x004ea80000300800 */
[----:B-1----:R-:W3:Y:S04]  /*1f1a0*/  LDL.LU R0, [R1+0x844] ;  /* 0x0008440001007983 */ /* 0x002ee80000300800 */
[----:B------:R-:W4:Y:S04]  /*1f1b0*/  LDL.LU R10, [R1+0x83c] ;  /* 0x00083c00010a7983 */ /* 0x000f280000300800 */
        /* <DEDUP_REMOVED lines=25> */
[----:B0-----:R0:W-:Y:S04]  /*1f350*/  STL [R1+0x860], R7 ;  /* 0x0008600701007387 */ /* 0x0011e80000100800 */
[----:B0-----:R-:W2:Y:S04]  /*1f360*/  LDL.LU R7, [R1+0x1a0c] ;  /* 0x001a0c0001077983 */ /* 0x001ea80000300800 */
[----:B--2---:R0:W-:Y:S04]  /*1f370*/  STS.U16 [R7+0x10000], R8 ;  /* 0x0100000807007388 */ /* 0x0041e80000000400 */
[----:B0-----:R-:W2:Y:S04]  /*1f380*/  LDL.LU R8, [R1+0x1a08] ;  /* 0x001a080001087983 */ /* 0x001ea80000300800 */
[----:B--2---:R-:W-:Y:S04]  /*1f390*/  STS.U16 [R7+0x10200], R8 ;  /* 0x0102000807007388 */ /* 0x004fe80000000400 */
[----:B---3--:R-:W-:Y:S04]  /*1f3a0*/  STS.U16 [R7+0x10400], R0 ;  /* 0x0104000007007388 */ /* 0x008fe80000000400 */
        /* <DEDUP_REMOVED lines=26> */
[----:B0-----:R-:W2:Y:S04]  /*1f550*/  LDL.LU R23, [R1+0x750] ;  /* 0x0007500001177983 */ /* 0x001ea80000300800 */
[----:B------:R-:W3:Y:S04]  /*1f560*/  LDL.LU R16, [R1+0x738] ;  /* 0x0007380001107983 */ /* 0x000ee80000300800 */
[----:B---3--:R0:W-:Y:S04]  /*1f570*/  STL [R1+0x1a00], R16 ;  /* 0x001a001001007387 */ /* 0x0081e80000100800 */
[----:B0-----:R-:W3:Y:S04]  /*1f580*/  LDL.LU R16, [R1+0x740] ;  /* 0x0007400001107983 */ /* 0x001ee80000300800 */
[----:B---3--:R0:W-:Y:S04]  /*1f590*/  STL [R1+0x1a04], R16 ;  /* 0x001a041001007387 */ /* 0x0081e80000100800 */
[----:B0-----:R-:W3:Y:S04]  /*1f5a0*/  LDL.LU R16, [R1+0x748] ;  /* 0x0007480001107983 */ /* 0x001ee80000300800 */
        /* <DEDUP_REMOVED lines=25> */
[----:B--2---:R0:W-:Y:S04]  /*1f740*/  STS.U16 [R7+0x13a00], R23 ;  /* 0x013a001707007388 */ /* 0x0041e80000000400 */
[----:B------:R-:W2:Y:S04]  /*1f750*/  LDL.LU R21, [R1+0x58] ;  /* 0x0000580001157983 */ /* 0x000ea80000300800 */
[----:B0-----:R-:W2:Y:S04]  /*1f760*/  LDL.LU R23, [R1+0x50] ;  /* 0x0000500001177983 */ /* 0x001ea80000300800 */
[----:B---3--:R0:W-:Y:S04]  /*1f770*/  STS.U16 [R7+0x13c00], R16 ;  /* 0x013c001007007388 */ /* 0x0081e80000000400 */
[----:B0-----:R-:W3:Y:S04]  /*1f780*/  LDL.LU R16, [R1+0x1a04] ;  /* 0x001a040001107983 */ /* 0x001ee80000300800 */
[----:B---3--:R0:W-:Y:S04]  /*1f790*/  STS.U16 [R7+0x13e00], R16 ;  /* 0x013e001007007388 */ /* 0x0081e80000000400 */
[----:B0-----:R-:W3:Y:S04]  /*1f7a0*/  LDL.LU R16, [R1+0x1a00] ;  /* 0x001a000001107983 */ /* 0x001ee80000300800 */
[----:B---3--:R0:W-:Y:S04]  /*1f7b0*/  STS.U16 [R7+0x14000], R16 ;  /* 0x0140001007007388 */ /* 0x0081e80000000400 */
[----:B----4-:R1:W-:Y:S04]  /*1f7c0*/  STS.U16 [R7+0x14200], R18 ;  /* 0x0142001207007388 */ /* 0x0103e80000000400 */
[----:B------:R3:W-:Y:S04]  /*1f7d0*/  STS.U16 [R7+0x14400], R20 ;  /* 0x0144001407007388 */ /* 0x0007e80000000400 */
[----:B------:R4:W-:Y:S04]  /*1f7e0*/  STS.U16 [R7+0x14600], R22 ;  /* 0x0146001607007388 */ /* 0x0009e80000000400 */
[----:B0-----:R-:W2:Y:S04]  /*1f7f0*/  LDL.LU R16, [R1+0x19fc] ;  /* 0x0019fc0001107983 */ /* 0x001ea80000300800 */
[----:B------:R-:W-:Y:S04]  /*1f800*/  STS.U16 [R7+0x14800], R8 ;  /* 0x0148000807007388 */ /* 0x000fe80000000400 */
[----:B-1----:R-:W2:Y:S04]  /*1f810*/  LDL.LU R18, [R1+0x19f8] ;  /* 0x0019f80001127983 */ /* 0x002ea80000300800 */
[----:B------:R-:W-:Y:S04]  /*1f820*/  STS.U16 [R7+0x14a00], R0 ;  /* 0x014a000007007388 */ /* 0x000fe80000000400 */
[----:B---3--:R-:W3:Y:S04]  /*1f830*/  LDL.LU R20, [R1+0x19f4] ;  /* 0x0019f40001147983 */ /* 0x008ee80000300800 */
[----:B------:R-:W-:Y:S04]  /*1f840*/  STS.U16 [R7+0x14c00], R10 ;  /* 0x014c000a07007388 */ /* 0x000fe80000000400 */
[----:B----4-:R-:W4:Y:S04]  /*1f850*/  LDL.LU R22, [R1+0x19f0] ;  /* 0x0019f00001167983 */ /* 0x010f280000300800 */
[----:B------:R0:W-:Y:S04]  /*1f860*/  STS.U16 [R7+0x14e00], R2 ;  /* 0x014e000207007388 */ /* 0x0001e80000000400 */
        /* <DEDUP_REMOVED lines=10> */
[----:B0-----:R-:W4:Y:S04]  /*1f910*/  LDL R2, [R1+0x1cc] ;  /* 0x0001cc0001027983 */ /* 0x001f280000100800 */
[----:B------:R-:W-:Y:S04]  /*1f920*/  STS.U16 [R7+0x16000], R13 ;  /* 0x0160000d07007388 */ /* 0x000fe80000000400 */
[----:B------:R-:W-:Y:S04]  /*1f930*/  STS.U16 [R7+0x16200], R14 ;  /* 0x0162000e07007388 */ /* 0x000fe80000000400 */
[----:B------:R0:W-:Y:S04]  /*1f940*/  STS.U16 [R7+0x16400], R15 ;  /* 0x0164000f07007388 */ /* 0x0001e80000000400 */
[----:B------:R-:W-:Y:S04]  /*1f950*/  STS.U16 [R7+0x16600], R24 ;  /* 0x0166001807007388 */ /* 0x000fe80000000400 */
[----:B------:R-:W2:Y:S04]  /*1f960*/  LDL.LU R3, [R1+0x814] ;  /* 0x0008140001037983 */ /* 0x000ea80000300800 */
[----:B0-----:R-:W0:Y:S04]  /*1f970*/  S2R R15, SR_TID.X ;  /* 0x00000000000f7919 */ /* 0x001e280000002100 */
[----:B------:R-:W-:Y:S04]  /*1f980*/  STS.U16 [R7+0x16800], R25 ;  /* 0x0168001907007388 */ /* 0x000fe80000000400 */
[----:B------:R-:W-:Y:S04]  /*1f990*/  STS.U16 [R7+0x16a00], R26 ;  /* 0x016a001a07007388 */ /* 0x000fe80000000400 */
[----:B------:R-:W-:Y:S04]  /*1f9a0*/  STS.U16 [R7+0x16c00], R27 ;  /* 0x016c001b07007388 */ /* 0x000fe80000000400 */
[----:B------:R-:W-:Y:S04]  /*1f9b0*/  STS.U16 [R7+0x16e00], R11 ;  /* 0x016e000b07007388 */ /* 0x000fe80000000400 */
[----:B------:R-:W-:Y:S04]  /*1f9c0*/  STS.U16 [R7+0x17000], R17 ;  /* 0x0170001107007388 */ /* 0x000fe80000000400 */
[----:B------:R-:W-:Y:S04]  /*1f9d0*/  STS.U16 [R7+0x17200], R19 ;  /* 0x0172001307007388 */ /* 0x000fe80000000400 */
[----:B------:R-:W2:Y:S04]  /*1f9e0*/  LDL.LU R4, [R1+0x808] ;  /* 0x0008080001047983 */ /* 0x000ea80000300800 */
[----:B------:R-:W-:Y:S04]  /*1f9f0*/  STS.U16 [R7+0x17400], R21 ;  /* 0x0174001507007388 */ /* 0x000fe80000000400 */
[----:B------:R-:W2:Y:S04]  /*1fa00*/  LDL.LU R5, [R1+0x800] ;  /* 0x0008000001057983 */ /* 0x000ea80000300800 */
[----:B------:R1:W-:Y:S04]  /*1fa10*/  STS.U16 [R7+0x17600], R23 ;  /* 0x0176001707007388 */ /* 0x0003e80000000400 */
[----:B------:R-:W2:Y:S04]  /*1fa20*/  LDL.LU R6, [R1+0x7f4] ;  /* 0x0007f40001067983 */ /* 0x000ea80000300800 */
[----:B-1----:R-:W2:Y:S04]  /*1fa30*/  LDL.LU R7, [R1+0x7ec] ;  /* 0x0007ec0001077983 */ /* 0x002ea80000300800 */
[----:B------:R-:W2:Y:S04]  /*1fa40*/  LDL.LU R8, [R1+0x7e4] ;  /* 0x0007e40001087983 */ /* 0x000ea80000300800 */
[----:B------:R-:W2:Y:S04]  /*1fa50*/  LDL.LU R9, [R1+0x7dc] ;  /* 0x0007dc0001097983 */ /* 0x000ea80000300800 */
[----:B------:R-:W2:Y:S04]  /*1fa60*/  LDL.LU R28, [R1+0x7d4] ;  /* 0x0007d400011c7983 */ /* 0x000ea80000300800 */
[----:B------:R-:W2:Y:S04]  /*1fa70*/  LDL.LU R29, [R1+0x7cc] ;  /* 0x0007cc00011d7983 */ /* 0x000ea80000300800 */
[----:B------:R-:W2:Y:S04]  /*1fa80*/  LDL.LU R12, [R1+0x7c4] ;  /* 0x0007c400010c7983 */ /* 0x000ea80000300800 */
[----:B------:R-:W2:Y:S01]  /*1fa90*/  LDL.LU R13, [R1+0x7b8] ;  /* 0x0007b800010d7983 */ /* 0x000ea20000300800 */
[----:B0-----:R-:W-:-:S03]  /*1faa0*/  SHF.R.S32.HI R10, RZ, 0x6, R15 ;  /* 0x00000006ff0a7819 */ /* 0x001fc6000001140f */
[----:B------:R-:W2:Y:S01]  /*1fab0*/  LDL.LU R14, [R1+0x7ac] ;  /* 0x0007ac00010e7983 */ /* 0x000ea20000300800 */
[----:B------:R-:W-:-:S03]  /*1fac0*/  LOP3.LUT R0, R15, 0x3f, RZ, 0xc0, !PT ;  /* 0x0000003f0f007812 */ /* 0x000fc600078ec0ff */
[----:B------:R-:W2:Y:S04]  /*1fad0*/  LDL.LU R24, [R1+0x7a4] ;  /* 0x0007a40001187983 */ /* 0x000ea80000300800 */
[----:B------:R-:W2:Y:S04]  /*1fae0*/  LDL.LU R25, [R1+0x798] ;  /* 0x0007980001197983 */ /* 0x000ea80000300800 */
[----:B------:R-:W2:Y:S01]  /*1faf0*/  LDL.LU R26, [R1+0x790] ;  /* 0x00079000011a7983 */ /* 0x000ea20000300800 */
[----:B------:R-:W-:-:S03]  /*1fb00*/  SGXT R10, R10, 0x1 ;  /* 0x000000010a0a781a */ /* 0x000fc60000000200 */
[----:B------:R-:W2:Y:S01]  /*1fb10*/  LDL.LU R27, [R1+0x788] ;  /* 0x00078800011b7983 */ /* 0x000ea20000300800 */
[----:B------:R-:W-:-:S03]  /*1fb20*/  SHF.L.U32 R0, R0, 0x1, RZ ;  /* 0x0000000100007819 */ /* 0x000fc600000006ff */
[----:B------:R-:W2:Y:S04]  /*1fb30*/  LDL.LU R11, [R1+0x780] ;  /* 0x00078000010b7983 */ /* 0x000ea80000300800 */
[----:B------:R-:W2:Y:S04]  /*1fb40*/  LDL.LU R17, [R1+0x774] ;  /* 0x0007740001117983 */ /* 0x000ea80000300800 */
[----:B------:R-:W2:Y:S04]  /*1fb50*/  LDL.LU R19, [R1+0x76c] ;  /* 0x00076c0001137983 */ /* 0x000ea80000300800 */
[----:B------:R-:W2:Y:S01]  /*1fb60*/  LDL.LU R21, [R1+0x764] ;  /* 0x0007640001157983 */ /* 0x000ea20000300800 */
[----:B------:R-:W-:-:S03]  /*1fb70*/  LOP3.LUT R0, R0, 0x90, R10, 0x78, !PT ;  /* 0x0000009000007812 */ /* 0x000fc600078e780a */
[----:B------:R-:W2:Y:S04]  /*1fb80*/  LDL.LU R23, [R1+0x75c] ;  /* 0x00075c0001177983 */ /* 0x000ea80000300800 */
[----:B----4-:R0:W-:Y:S04]  /*1fb90*/  STS.U16 [R2+0x17800], R22 ;  /* 0x0178001602007388 */ /* 0x0101e80000000400 */
[----:B---3--:R-:W-:Y:S04]  /*1fba0*/  STS.U16 [R2+0x17a00], R20 ;  /* 0x017a001402007388 */ /* 0x008fe80000000400 */
[----:B0-----:R-:W3:Y:S04]  /*1fbb0*/  LDL.LU R22, [R1+0x828] ;  /* 0x0008280001167983 */ /* 0x001ee80000300800 */
[----:B------:R0:W-:Y:S04]  /*1fbc0*/  STL [R1+0x19e4], R15 ;  /* 0x0019e40f01007387 */ /* 0x0001e80000100800 */
[----:B------:R1:W-:Y:S04]  /*1fbd0*/  STS.U16 [R2+0x17c00], R18 ;  /* 0x017c001202007388 */ /* 0x0003e80000000400 */
[----:B0-----:R-:W4:Y:S04]  /*1fbe0*/  LDL.LU R15, [R1+0x830] ;  /* 0x00083000010f7983 */ /* 0x001f280000300800 */
[----:B------:R-:W2:Y:S04]  /*1fbf0*/  LDL.LU R10, [R1+0x838] ;  /* 0x00083800010a7983 */ /* 0x000ea80000300800 */
[----:B------:R-:W2:Y:S04]  /*1fc00*/  LDL.LU R20, [R1+0x840] ;  /* 0x0008400001147983 */ /* 0x000ea80000300800 */
[----:B-1----:R-:W2:Y:S04]  /*1fc10*/  LDL.LU R18, [R1+0x848] ;  /* 0x0008480001127983 */ /* 0x002ea80000300800 */
[----:B------:R0:W-:Y:S04]  /*1fc20*/  STS.U16 [R2+0x17e00], R16 ;  /* 0x017e001002007388 */ /* 0x0001e80000000400 */
[----:B0-----:R-:W2:Y:S04]  /*1fc30*/  LDL.LU R2, [R1+0x19ec] ;  /* 0x0019ec0001027983 */ /* 0x001ea80000300800 */
[----:B------:R-:W2:Y:S01]  /*1fc40*/  LDL.LU R16, [R1+0x850] ;  /* 0x0008500001107983 */ /* 0x000ea20000300800 */
[----:B------:R-:W-:-:S05]  /*1fc50*/  LOP3.LUT R0, R0, 0x20, RZ, 0x3c, !PT ;  /* 0x0000002000007812 */ /* 0x000fca00078e3cff */
[----:B--2---:R-:W-:Y:S04]  /*1fc60*/  STS.U16 [R0+0x10100], R16 ;  /* 0x0101001000007388 */ /* 0x004fe80000000400 */
[----:B------:R-:W-:Y:S04]  /*1fc70*/  STS.U16 [R0+0x10300], R18 ;  /* 0x0103001200007388 */ /* 0x000fe80000000400 */
[----:B------:R-:W-:Y:S04]  /*1fc80*/  STS.U16 [R0+0x10500], R20 ;  /* 0x0105001400007388 */ /* 0x000fe80000000400 */
        /* <DEDUP_REMOVED lines=20> */
[----:B0-----:R-:W2:Y:S04]  /*1fdd0*/  LDL.LU R26, [R1+0x754] ;  /* 0x00075400011a7983 */ /* 0x001ea80000300800 */
[----:B-1----:R-:W3:Y:S04]  /*1fde0*/  LDL.LU R27, [R1+0x74c] ;  /* 0x00074c00011b7983 */ /* 0x002ee80000300800 */
[----:B------:R-:W4:Y:S04]  /*1fdf0*/  LDL.LU R15, [R1+0x73c] ;  /* 0x00073c00010f7983 */ /* 0x000f280000300800 */
[----:B------:R-:W-:Y:S04]  /*1fe00*/  STS.U16 [R0+0x12f00], R11 ;  /* 0x012f000b00007388 */ /* 0x000fe80000000400 */
[----:B------:R-:W-:Y:S04]  /*1fe10*/  STS.U16 [R0+0x13100], R17 ;  /* 0x0131001100007388 */ /* 0x000fe80000000400 */
[----:B------:R-:W-:Y:S04]  /*1fe20*/  STS.U16 [R0+0x13300], R19 ;  /* 0x0133001300007388 */ /* 0x000fe80000000400 */
[----:B----4-:R0:W-:Y:S04]  /*1fe30*/  STL [R1+0x19e8], R15 ;  /* 0x0019e80f01007387 */ /* 0x0101e80000100800 */
        /* <DEDUP_REMOVED lines=13> */
[----:B------:R1:W-:Y:S04]  /*1ff10*/  STS.U16 [R0+0x13700], R23 ;  /* 0x0137001700007388 */ /* 0x0003e80000000400 */
[----:B0-----:R-:W4:Y:S04]  /*1ff20*/  LDL.LU R21, [R1+0x10c] ;  /* 0x00010c0001157983 */ /* 0x001f280000300800 */
[----:B-1----:R-:W4:Y:S04]  /*1ff30*/  LDL.LU R23, [R1+0x104] ;  /* 0x0001040001177983 */ /* 0x002f280000300800 */
        /* <DEDUP_REMOVED lines=13> */
[----:B---3--:R1:W-:Y:S04]  /*20010*/  STS.U16 [R0+0x13b00], R27 ;  /* 0x013b001b00007388 */ /* 0x0083e80000000400 */
[----:B0-----:R-:W2:Y:S04]  /*20020*/  LDL.LU R26, [R1+0x5c] ;  /* 0x00005c00011a7983 */ /* 0x001ea80000300800 */
[----:B-1----:R-:W2:Y:S04]  /*20030*/  LDL.LU R27, [R1+0x54] ;  /* 0x00005400011b7983 */ /* 0x002ea80000300800 */
[----:B----4-:R0:W-:Y:S04]  /*20040*/  STS.U16 [R0+0x13d00], R15 ;  /* 0x013d000f00007388 */ /* 0x0101e80000000400 */
[----:B0-----:R-:W4:Y:S04]  /*20050*/  LDL.LU R15, [R1+0x19e8] ;  /* 0x0019e800010f7983 */ /* 0x001f280000300800 */
[----:B----4-:R0:W-:Y:S04]  /*20060*/  STS.U16 [R0+0x13f00], R15 ;  /* 0x013f000f00007388 */ /* 0x0101e80000000400 */
[----:B------:R1:W-:Y:S04]  /*20070*/  STS.U16 [R0+0x14100], R2 ;  /* 0x0141000200007388 */ /* 0x0003e80000000400 */
[----:B------:R4:W-:Y:S04]  /*20080*/  STS.U16 [R0+0x14300], R3 ;  /* 0x0143000300007388 */ /* 0x0009e80000000400 */
[----:B0-----:R-:W3:Y:S04]  /*20090*/  LDL.LU R15, [R1+0x19e4] ;  /* 0x0019e400010f7983 */ /* 0x001ee80000300800 */
[----:B-1----:R-:W3:Y:S04]  /*200a0*/  LDL.LU R2, [R1+0x19e0] ;  /* 0x0019e00001027983 */ /* 0x002ee80000300800 */
[----:B----4-:R-:W4:Y:S04]  /*200b0*/  LDL.LU R3, [R1+0x19dc] ;  /* 0x0019dc0001037983 */ /* 0x010f280000300800 */
[----:B------:R0:W-:Y:S04]  /*200c0*/  STS.U16 [R0+0x14500], R4 ;  /* 0x0145000400007388 */ /* 0x0001e80000000400 */
[----:B------:R1:W-:Y:S04]  /*200d0*/  STS.U16 [R0+0x14700], R5 ;  /* 0x0147000500007388 */ /* 0x0003e80000000400 */
[----:B------:R2:W-:Y:S04]  /*200e0*/  STS.U16 [R0+0x14900], R6 ;  /* 0x0149000600007388 */ /* 0x0005e80000000400 */
[----:B0-----:R-:W4:Y:S04]  /*200f0*/  LDL.LU R4, [R1+0x19d8] ;  /* 0x0019d80001047983 */ /* 0x001f280000300800 */
[----:B-1----:R-:W4:Y:S04]  /*20100*/  LDL.LU R5, [R1+0x19d4] ;  /* 0x0019d40001057983 */ /* 0x002f280000300800 */
[----:B--2---:R-:W2:Y:S04]  /*20110*/  LDL.LU R6, [R1+0x19d0] ;  /* 0x0019d00001067983 */ /* 0x004ea80000300800 */
[----:B------:R0:W-:Y:S04]  /*20120*/  STS.U16 [R0+0x14b00], R7 ;  /* 0x014b000700007388 */ /* 0x0001e80000000400 */
[----:B------:R1:W-:Y:S04]  /*20130*/  STS.U16 [R0+0x14d00], R8 ;  /* 0x014d000800007388 */ /* 0x0003e80000000400 */
[----:B------:R1:W-:Y:S04]  /*20140*/  STS.U16 [R0+0x14f00], R9 ;  /* 0x014f000900007388 */ /* 0x0003e80000000400 */
[----:B0-----:R-:W2:Y:S04]  /*20150*/  LDL.LU R7, [R1+0x19cc] ;  /* 0x0019cc0001077983 */ /* 0x001ea80000300800 */
[----:B-1----:R-:W2:Y:S04]  /*20160*/  LDL.LU R8, [R1+0x19c8] ;  /* 0x0019c80001087983 */ /* 0x002ea80000300800 */
[----:B------:R-:W2:Y:S04]  /*20170*/  LDL.LU R9, [R1+0x19c4] ;  /* 0x0019c40001097983 */ /* 0x000ea80000300800 */
        /* <DEDUP_REMOVED lines=8> */
[----:B0-----:R-:W2:Y:S04]  /*20200*/  LDL.LU R21, [R1+0x19b4] ;  /* 0x0019b40001157983 */ /* 0x001ea80000300800 */
[----:B-1----:R-:W2:Y:S04]  /*20210*/  LDL.LU R23, [R1+0x19b0] ;  /* 0x0019b00001177983 */ /* 0x002ea80000300800 */
        /* <DEDUP_REMOVED lines=13> */
[----:B------:R0:W-:Y:S04]  /*202f0*/  STS.U16 [R0+0x17300], R26 ;  /* 0x0173001a00007388 */ /* 0x0001e80000000400 */
[----:B------:R3:W-:Y:S01]  /*20300*/  STS.U16 [R0+0x17500], R27 ;  /* 0x0175001b00007388 */ /* 0x0007e20000000400 */
[C---:B0-----:R-:W-:Y:S01]  /*20310*/  LOP3.LUT R26, R24.reuse, 0x60, RZ, 0xc0, !PT ;  /* 0x00000060181a7812 */ /* 0x041fe200078ec0ff */
[----:B------:R-:W-:-:S03]  /*20320*/  IMAD.SHL.U32 R25, R24, 0x2, RZ ;  /* 0x0000000218197824 */ /* 0x000fc600078e00ff */
[----:B------:R-:W-:-:S04]  /*20330*/  SHF.R.U32.HI R13, RZ, 0x1, R26 ;  /* 0x00000001ff0d7819 */ /* 0x000fc8000001161a */
[----:B------:R-:W-:Y:S02]  /*20340*/  LOP3.LUT R13, R13, 0x30, R25, 0x78, !PT ;  /* 0x000000300d0d7812 */ /* 0x000fe400078e7819 */
[----:B------:R-:W-:-:S04]  /*20350*/  SHF.L.U32 R20, R24, 0x3, RZ ;  /* 0x0000000318147819 */ /* 0x000fc800000006ff */
[----:B------:R-:W-:-:S04]  /*20360*/  LOP3.LUT R20, R20, 0x30, RZ, 0xc0, !PT ;  /* 0x0000003014147812 */ /* 0x000fc800078ec0ff */
[----:B------:R-:W-:Y:S02]  /*20370*/  LOP3.LUT R20, R20, 0x30, R25, 0x78, !PT ;  /* 0x0000003014147812 */ /* 0x000fe400078e7819 */
[C---:B---3--:R-:W-:Y:S02]  /*20380*/  LOP3.LUT R27, R15.reuse, 0x1c, RZ, 0xc0, !PT ;  /* 0x0000001c0f1b7812 */ /* 0x048fe400078ec0ff */
[----:B------:R-:W-:-:S05]  /*20390*/  LOP3.LUT R15, R15, 0x3, RZ, 0xc0, !PT ;  /* 0x000000030f0f7812 */ /* 0x000fca00078ec0ff */
[----:B------:R-:W-:Y:S02]  /*203a0*/  IMAD R12, R27, 0x4, R15 ;  /* 0x000000041b0c7824 */ /* 0x000fe400078e020f */
[----:B------:R-:W0:Y:S03]  /*203b0*/  S2R R27, SR_TID.X ;  /* 0x00000000001b7919 */ /* 0x000e260000002100 */
[----:B------:R-:W-:Y:S01]  /*203c0*/  LEA R12, R12, R13, 0x2 ;  /* 0x0000000d0c0c7211 */ /* 0x000fe200078e10ff */
[----:B0-----:R-:W-:Y:S01]  /*203d0*/  IMAD.SHL.U32 R27, R27, 0x40, RZ ;  /* 0x000000401b1b7824 */ /* 0x001fe200078e00ff */
[----:B--2---:R-:W-:Y:S04]  /*203e0*/  STS.U16 [R0+0x17700], R23 ;  /* 0x0177001700007388 */ /* 0x004fe80000000400 */
[----:B------:R-:W-:Y:S04]  /*203f0*/  STS.U16 [R0+0x17900], R21 ;  /* 0x0179001500007388 */ /* 0x000fe80000000400 */
[----:B------:R-:W-:Y:S04]  /*20400*/  STS.U16 [R0+0x17b00], R19 ;  /* 0x017b001300007388 */ /* 0x000fe80000000400 */
[----:B------:R-:W-:Y:S04]  /*20410*/  STS.U16 [R0+0x17d00], R17 ;  /* 0x017d001100007388 */ /* 0x000fe80000000400 */
[----:B------:R0:W-:Y:S04]  /*20420*/  STS.U16 [R0+0x17f00], R11 ;  /* 0x017f000b00007388 */ /* 0x0001e80000000400 */
[----:B------:R-:W-:Y:S04]  /*20430*/  STS [R12+0x18000], R9 ;  /* 0x018000090c007388 */ /* 0x000fe80000000800 */
[----:B------:R-:W-:Y:S04]  /*20440*/  STS [R12+0x18200], R8 ;  /* 0x018200080c007388 */ /* 0x000fe80000000800 */
[----:B------:R-:W-:Y:S04]  /*20450*/  STS [R12+0x18400], R7 ;  /* 0x018400070c007388 */ /* 0x000fe80000000800 */
[----:B------:R-:W-:Y:S04]  /*20460*/  STS [R12+0x18600], R6 ;  /* 0x018600060c007388 */ /* 0x000fe80000000800 */
[----:B----4-:R-:W-:Y:S01]  /*20470*/  STS [R12+0x18800], R5 ;  /* 0x018800050c007388 */ /* 0x010fe20000000800 */
[----:B0-----:R-:W-:-:S03]  /*20480*/  IMAD.SHL.U32 R0, R24, 0x8, RZ ;  /* 0x0000000818007824 */ /* 0x001fc600078e00ff */
[----:B------:R-:W-:Y:S04]  /*20490*/  STS [R12+0x18a00], R4 ;  /* 0x018a00040c007388 */ /* 0x000fe80000000800 */
[----:B------:R-:W-:Y:S04]  /*204a0*/  STS [R12+0x18c00], R3 ;  /* 0x018c00030c007388 */ /* 0x000fe80000000800 */
[----:B------:R-:W-:Y:S01]  /*204b0*/  STS [R12+0x18e00], R2 ;  /* 0x018e00020c007388 */ /* 0x000fe20000000800 */
[----:B------:R-:W-:-:S04]  /*204c0*/  LOP3.LUT R0, R0, 0x30, RZ, 0xc0, !PT ;  /* 0x0000003000007812 */ /* 0x000fc800078ec0ff */
[----:B------:R-:W-:Y:S02]  /*204d0*/  LOP3.LUT R0, R0, 0x3c0, R27, 0xf8, !PT ;  /* 0x000003c000007812 */ /* 0x000fe400078ef81b */
[----:B------:R-:W-:-:S05]  /*204e0*/  LOP3.LUT R27, R24, 0x7, RZ, 0xc0, !PT ;  /* 0x00000007181b7812 */ /* 0x000fca00078ec0ff */
[----:B------:R-:W-:-:S04]  /*204f0*/  IMAD R10, R27, 0x4, R26 ;  /* 0x000000041b0a7824 */ /* 0x000fc800078e021a */
[----:B------:R-:W-:Y:S01]  /*20500*/  IMAD.U32 R10, R10, 0x10, R20 ;  /* 0x000000100a0a7824 */ /* 0x000fe200078e0014 */
[----:B------:R-:W-:Y:S06]  /*20510*/  BAR.SYNC.DEFER_BLOCKING 0x0 ;  /* 0x0000000000007b1d */ /* 0x000fec0000010000 */
[----:B------:R-:W0:Y:S04]  /*20520*/  LDSM.16.M88.4 R4, [R10+0x10000] ;  /* 0x010000000a04783b */ /* 0x000e280000000200 */
[----:B------:R-:W-:Y:S04]  /*20530*/  LDSM.16.M88.4 R20, [R10+0x11000] ;  /* 0x011000000a14783b */ /* 0x000fe80000000200 */
[----:B------:R-:W-:Y:S04]  /*20540*/  LDSM.16.M88.4 R12, [R10+0x11800] ;  /* 0x011800000a0c783b */ /* 0x000fe80000000200 */
[----:B0-----:R-:W-:Y:S01]  /*20550*/  STL.64 [R1+0x120], R4 ;  /* 0x0001200401007387 */ /* 0x001fe20000100a00 */
[----:B------:R-:W-:Y:S01]  /*20560*/  MOV R3, R4 ;  /* 0x0000000400037202 */ /* 0x000fe20000000f00 */
[----:B------:R-:W-:-:S02]  /*20570*/  IMAD.MOV.U32 R2, RZ, RZ, R5 ;  /* 0x000000ffff027224 */ /* 0x000fc400078e0005 */
[----:B------:R-:W-:Y:S04]  /*20580*/  STL.64 [R1+0x128], R6 ;  /* 0x0001280601007387 */ /* 0x000fe80000100a00 */
[----:B------:R-:W0:Y:S04]  /*20590*/  LDSM.16.M88.4 R4, [R10+0x10800] ;  /* 0x010800000a04783b */ /* 0x000e280000000200 */
[----:B0-----:R0:W-:Y:S04]  /*205a0*/  STL.64 [R1+0x110], R4 ;  /* 0x0001100401007387 */ /* 0x0011e80000100a00 */
[----:B------:R-:W-:Y:S04]  /*205b0*/  STL.64 [R1+0x118], R6 ;  /* 0x0001180601007387 */ /* 0x000fe80000100a00 */
[----:B------:R-:W-:Y:S04]  /*205c0*/  STL.64 [R1+0x100], R20 ;  /* 0x0001001401007387 */ /* 0x000fe80000100a00 */
[----:B------:R-:W-:Y:S01]  /*205d0*/  STL.64 [R1+0x108], R22 ;  /* 0x0001081601007387 */ /* 0x000fe20000100a00 */
[----:B0-----:R-:W-:Y:S01]  /*205e0*/  IMAD.MOV.U32 R5, RZ, RZ, R12 ;  /* 0x000000ffff057224 */ /* 0x001fe200078e000c */
[----:B------:R-:W-:-:S02]  /*205f0*/  MOV R4, R13 ;  /* 0x0000000d00047202 */ /* 0x000fc40000000f00 */
[----:B------:R-:W-:Y:S04]  /*20600*/  STL.64 [R1+0xf0], R12 ;  /* 0x0000f00c01007387 */ /* 0x000fe80000100a00 */
[----:B------:R-:W-:Y:S04]  /*20610*/  STL.64 [R1+0xf8], R14 ;  /* 0x0000f80e01007387 */ /* 0x000fe80000100a00 */
[----:B------:R-:W0:Y:S04]  /*20620*/  LDSM.16.M88.4 R12, [R10+0x12000] ;  /* 0x012000000a0c783b */ /* 0x000e280000000200 */
[----:B------:R-:W1:Y:S04]  /*20630*/  LDSM.16.M88.4 R20, [R10+0x12800] ;  /* 0x012800000a14783b */ /* 0x000e680000000200 */
[----:B0-----:R-:W-:Y:S04]  /*20640*/  STL.64 [R1+0xe0], R12 ;  /* 0x0000e00c01007387 */ /* 0x001fe80000100a00 */
[----:B------:R-:W-:Y:S04]  /*20650*/  STL.64 [R1+0xe8], R14 ;  /* 0x0000e80e01007387 */ /* 0x000fe80000100a00 */
[----:B-1----:R-:W-:Y:S04]  /*20660*/  STL.64 [R1+0xd0], R20 ;  /* 0x0000d01401007387 */ /* 0x002fe80000100a00 */
[----:B------:R-:W-:Y:S04]  /*20670*/  STL.64 [R1+0xd8], R22 ;  /* 0x0000d81601007387 */ /* 0x000fe80000100a00 */
[----:B------:R-:W0:Y:S01]  /*20680*/  LDSM.16.M88.4 R20, [R10+0x14000] ;  /* 0x014000000a14783b */ /* 0x000e220000000200 */
[----:B------:R-:W-:-:S03]  /*20690*/  LOP3.LUT R0, R0, 0x10, R24, 0x78, !PT ;  /* 0x0000001000007812 */ /* 0x000fc600078e7818 */
[----:B------:R-:W1:Y:S04]  /*206a0*/  LDSM.16.M88.4 R24, [R10+0x13000] ;  /* 0x013000000a18783b */ /* 0x000e680000000200 */
[----:B------:R-:W-:Y:S04]  /*206b0*/  LDSM.16.M88.4 R12, [R10+0x13800] ;  /* 0x013800000a0c783b */ /* 0x000fe80000000200 */
[----:B------:R-:W-:Y:S04]  /*206c0*/  LDSM.16.M88.4 R16, [R0+0x18000] ;  /* 0x018000000010783b */ /* 0x000fe80000000200 */
[----:B0-----:R-:W-:Y:S04]  /*206d0*/  STL.64 [R1+0xa0], R20 ;  /* 0x0000a01401007387 */ /* 0x001fe80000100a00 */
[----:B------:R-:W-:Y:S04]  /*206e0*/  STL.64 [R1+0xa8], R22 ;  /* 0x0000a81601007387 */ /* 0x000fe80000100a00 */
[----:B------:R-:W0:Y:S04]  /*206f0*/  LDSM.16.M88.4 R20, [R10+0x14800] ;  /* 0x014800000a14783b */ /* 0x000e280000000200 */
[----:B-1----:R-:W-:Y:S04]  /*20700*/  STL.64 [R1+0xc0], R24 ;  /* 0x0000c01801007387 */ /* 0x002fe80000100a00 */
[----:B------:R-:W-:Y:S04]  /*20710*/  STL.64 [R1+0xc8], R26 ;  /* 0x0000c81a01007387 */ /* 0x000fe80000100a00 */
[----:B0-----:R-:W-:Y:S04]  /*20720*/  STL.64 [R1+0x90], R20 ;  /* 0x0000901401007387 */ /* 0x001fe80000100a00 */
[----:B------:R-:W-:Y:S04]  /*20730*/  STL.64 [R1+0x98], R22 ;  /* 0x0000981601007387 */ /* 0x000fe80000100a00 */
[----:B------:R-:W0:Y:S04]  /*20740*/  LDSM.16.M88.4 R20, [R10+0x15000] ;  /* 0x015000000a14783b */ /* 0x000e280000000200 */
[----:B------:R1:W-:Y:S04]  /*20750*/  STL.64 [R1+0x1940], R24 ;  /* 0x0019401801007387 */ /* 0x0003e80000100a00 */
[----:B------:R-:W-:Y:S04]  /*20760*/  STL.64 [R1+0xb0], R12 ;  /* 0x0000b00c01007387 */ /* 0x000fe80000100a00 */
[----:B------:R-:W-:Y:S04]  /*20770*/  STL.64 [R1+0xb8], R14 ;  /* 0x0000b80e01007387 */ /* 0x000fe80000100a00 */
[----:B0-----:R-:W-:Y:S04]  /*20780*/  STL.64 [R1+0x80], R20 ;  /* 0x0000801401007387 */ /* 0x001fe80000100a00 */
[----:B------:R-:W-:Y:S04]  /*20790*/  STL.64 [R1+0x88], R22 ;  /* 0x0000881601007387 */ /* 0x000fe80000100a00 */
[----:B------:R-:W-:Y:S04]  /*207a0*/  STL.64 [R1+0x1938], R12 ;  /* 0x0019380c01007387 */ /* 0x000fe80000100a00 */
[----:B-1----:R-:W2:Y:S04]  /*207b0*/  LDL.64 R24, [R1+0xe0] ;  /* 0x0000e00001187983 */ /* 0x002ea80000100a00 */
[----:B------:R-:W0:Y:S04]  /*207c0*/  LDSM.16.M88.4 R12, [R10+0x15800] ;  /* 0x015800000a0c783b */ /* 0x000e280000000200 */
[----:B------:R-:W1:Y:S04]  /*207d0*/  LDSM.16.M88.4 R20, [R10+0x16000] ;  /* 0x016000000a14783b */ /* 0x000e680000000200 */
[----:B--2---:R2:W-:Y:S04]  /*207e0*/  STL.64 [R1+0x1950], R24 ;  /* 0x0019501801007387 */ /* 0x0045e80000100a00 */
[----:B0-----:R0:W-:Y:S04]  /*207f0*/  STL.64 [R1+0x70], R12 ;  /* 0x0000700c01007387 */ /* 0x0011e80000100a00 */
[----:B------:R-:W-:Y:S01]  /*20800*/  STL.64 [R1+0x78], R14 ;  /* 0x0000780e01007387 */ /* 0x000fe20000100a00 */
[----:B--2---:R-:W-:Y:S01]  /*20810*/  MOV R24, R5 ;  /* 0x0000000500187202 */ /* 0x004fe20000000f00 */
[----:B------:R-:W-:-:S02]  /*20820*/  IMAD.MOV.U32 R25, RZ, RZ, R4 ;  /* 0x000000ffff197224 */ /* 0x000fc400078e0004 */
[----:B-1----:R-:W-:Y:S04]  /*20830*/  STL.64 [R1+0x60], R20 ;  /* 0x0000601401007387 */ /* 0x002fe80000100a00 */
[----:B------:R-:W-:Y:S04]  /*20840*/  STL.64 [R1+0x68], R22 ;  /* 0x0000681601007387 */ /* 0x000fe80000100a00 */
[----:B------:R1:W-:Y:S01]  /*20850*/  STL.64 [R1+0x1968], R24 ;  /* 0x0019681801007387 */ /* 0x0003e20000100a00 */
[----:B0-----:R-:W-:Y:S02]  /*20860*/  IMAD.MOV.U32 R13, RZ, RZ, R20 ;  /* 0x000000ffff0d7224 */ /* 0x001fe400078e0014 */
[----:B------:R-:W-:Y:S01]  /*20870*/  IMAD.MOV.U32 R12, RZ, RZ, R21 ;  /* 0x000000ffff0c7224 */ /* 0x000fe200078e0015 */
[----:B------:R-:W0:Y:S04]  /*20880*/  LDSM.16.M88.4 R4, [R10+0x17000] ;  /* 0x017000000a04783b */ /* 0x000e280000000200 */
[----:B------:R-:W2:Y:S04]  /*20890*/  LDSM.16.M88.4 R20, [R10+0x16800] ;  /* 0x016800000a14783b */ /* 0x000ea80000000200 */
[----:B-1----:R-:W3:Y:S04]  /*208a0*/  LDL.64 R24, [R1+0x100] ;  /* 0x0001000001187983 */ /* 0x002ee80000100a00 */
[----:B------:R-:W1:Y:S04]  /*208b0*/  LDSM.16.M88.4 R8, [R10+0x17800] ;  /* 0x017800000a08783b */ /* 0x000e680000000200 */
[----:B---3--:R3:W-:Y:S04]  /*208c0*/  STL.64 [R1+0x1980], R24 ;  /* 0x0019801801007387 */ /* 0x0087e80000100a00 */
[----:B---3--:R-:W3:Y:S04]  /*208d0*/  LDL.64 R24, [R1+0x110] ;  /* 0x0001100001187983 */ /* 0x008ee80000100a00 */
[----:B---3--:R-:W-:Y:S04]  /*208e0*/  STL.64 [R1+0x1998], R24 ;  /* 0x0019981801007387 */ /* 0x008fe80000100a00 */
[----:B------:R3:W-:Y:S04]  /*208f0*/  STL.64 [R1+0x1948], R12 ;  /* 0x0019480c01007387 */ /* 0x0007e80000100a00 */
[----:B---3--:R-:W3:Y:S04]  /*20900*/  LDL.LU R12, [R1+0x20] ;  /* 0x00002000010c7983 */ /* 0x008ee80000300800 */
[----:B------:R-:W3:Y:S04]  /*20910*/  LDL.LU R13, [R1+0x24] ;  /* 0x00002400010d7983 */ /* 0x000ee80000300800 */
[----:B------:R-:W4:Y:S04]  /*20920*/  LDL.LU R14, [R1+0x28] ;  /* 0x00002800010e7983 */ /* 0x000f280000300800 */
[----:B------:R-:W4:Y:S04]  /*20930*/  LDL.LU R15, [R1+0x2c] ;  /* 0x00002c00010f7983 */ /* 0x000f280000300800 */
[----:B----4-:R-:W-:Y:S04]  /*20940*/  STL.64 [R1+0x1960], R14 ;  /* 0x0019600e01007387 */ /* 0x010fe80000100a00 */
[----:B---3--:R3:W-:Y:S04]  /*20950*/  STL.64 [R1+0x1958], R12 ;  /* 0x0019580c01007387 */ /* 0x0087e80000100a00 */
        /* <DEDUP_REMOVED lines=15> */
[----:B------:R-:W4:Y:S01]  /*20a50*/  LDL.LU R15, [R1+0x24c] ;  /* 0x00024c00010f7983 */ /* 0x000f220000300800 */
[----:B------:R-:W-:Y:S01]  /*20a60*/  IMAD.MOV.U32 R24, RZ, RZ, R3 ;  /* 0x000000ffff187224 */ /* 0x000fe200078e0003 */
[----:B------:R-:W-:-:S02]  /*20a70*/  MOV R25, R2 ;  /* 0x0000000200197202 */ /* 0x000fc40000000f00 */
[----:B----4-:R-:W-:Y:S04]  /*20a80*/  STL.64 [R1+0x19a8], R14 ;  /* 0x0019a80e01007387 */ /* 0x010fe80000100a00 */
[----:B---3--:R3:W-:Y:S04]  /*20a90*/  STL.64 [R1+0x19a0], R12 ;  /* 0x0019a00c01007387 */ /* 0x0087e80000100a00 */
[----:B---3--:R-:W3:Y:S04]  /*20aa0*/  LDL.LU R12, [R1+0x250] ;  /* 0x00025000010c7983 */ /* 0x008ee80000300800 */
[----:B------:R-:W3:Y:S04]  /*20ab0*/  LDL.LU R13, [R1+0x254] ;  /* 0x00025400010d7983 */ /* 0x000ee80000300800 */
[----:B------:R-:W3:Y:S04]  /*20ac0*/  LDL.LU R14, [R1+0x258] ;  /* 0x00025800010e7983 */ /* 0x000ee80000300800 */
[----:B------:R-:W3:Y:S04]  /*20ad0*/  LDL.LU R15, [R1+0x25c] ;  /* 0x00025c00010f7983 */ /* 0x000ee80000300800 */
[----:B0-----:R-:W-:Y:S04]  /*20ae0*/  STL.64 [R1+0x18a8], R6 ;  /* 0x0018a80601007387 */ /* 0x001fe80000100a00 */
[----:B--2---:R-:W-:Y:S04]  /*20af0*/  STL.64 [R1+0x50], R20 ;  /* 0x0000501401007387 */ /* 0x004fe80000100a00 */
[----:B------:R-:W-:Y:S04]  /*20b00*/  STL.64 [R1+0x58], R22 ;  /* 0x0000581601007387 */ /* 0x000fe80000100a00 */
[----:B------:R-:W0:Y:S04]  /*20b10*/  LDSM.16.M88.4 R20, [R0+0x18400] ;  /* 0x018400000014783b */ /* 0x000e280000000200 */
[----:B------:R2:W-:Y:S04]  /*20b20*/  STL.64 [R1+0x18a0], R4 ;  /* 0x0018a00401007387 */ /* 0x0005e80000100a00 */
[----:B--2---:R-:W2:Y:S04]  /*20b30*/  LDL.64 R4, [R1+0xd0] ;  /* 0x0000d00001047983 */ /* 0x004ea80000100a00 */
[----:B-1----:R-:W-:Y:S04]  /*20b40*/  STL [R1+0x14c4], R10 ;  /* 0x0014c40a01007387 */ /* 0x002fe80000100800 */
[----:B------:R-:W-:Y:S04]  /*20b50*/  STL [R1+0x14c0], R11 ;  /* 0x0014c00b01007387 */ /* 0x000fe80000100800 */
[----:B0-----:R-:W-:Y:S04]  /*20b60*/  STL.64 [R1+0x1888], R22 ;  /* 0x0018881601007387 */ /* 0x001fe80000100a00 */
[----:B------:R0:W-:Y:S04]  /*20b70*/  STL.64 [R1+0x1880], R20 ;  /* 0x0018801401007387 */ /* 0x0001e80000100a00 */
[----:B0-----:R-:W2:Y:S04]  /*20b80*/  LDL.LU R20, [R1+0x10] ;  /* 0x0000100001147983 */ /* 0x001ea80000300800 */
[----:B------:R-:W2:Y:S04]  /*20b90*/  LDL.LU R21, [R1+0x14] ;  /* 0x0000140001157983 */ /* 0x000ea80000300800 */
[----:B------:R-:W2:Y:S04]  /*20ba0*/  LDL.LU R22, [R1+0x18] ;  /* 0x0000180001167983 */ /* 0x000ea80000300800 */
[----:B------:R-:W2:Y:S01]  /*20bb0*/  LDL.LU R23, [R1+0x1c] ;  /* 0x00001c0001177983 */ /* 0x000ea20000300800 */
[C---:B---3--:R-:W-:Y:S03]  /*20bc0*/  HMMA.16816.F32.BF16 R24, R16.reuse, R24, R12 ;  /* 0x000000181018723c */ /* 0x048fe6000004180c */
[----:B------:R-:W3:Y:S04]  /*20bd0*/  LDL.LU.64 R14, [R1+0x19a8] ;  /* 0x0019a800010e7983 */ /* 0x000ee80000300a00 */
[----:B------:R-:W3:Y:S11]  /*20be0*/  LDL.LU.64 R12, [R1+0x19a0] ;  /* 0x0019a000010c7983 */ /* 0x000ef60000300a00 */
[----:B------:R-:W-:Y:S05]  /*20bf0*/  @!UPT UIADD3 URZ, URZ, URZ, URZ ;  /* 0x0000003f3f3ff290 */ /* 0x000fea000fffe03f */
[----:B------:R0:W-:Y:S04]  /*20c00*/  STL.64 [R1+0x4e0], R24 ;  /* 0x0004e01801007387 */ /* 0x0001e80000100a00 */
[----:B------:R-:W-:Y:S04]  /*20c10*/  STL.64 [R1+0x4e8], R26 ;  /* 0x0004e81a01007387 */ /* 0x000fe80000100a00 */
[----:B0-----:R-:W3:Y:S02]  /*20c20*/  LDL.LU.64 R24, [R1+0x1998] ;  /* 0x0019980001187983 */ /* 0x001ee40000300a00 */
[----:B---3--:R-:W-:Y:S01]  /*20c30*/  HMMA.16816.F32.BF16 R12, R16, R24, R12 ;  /* 0x00000018100c723c */ /* 0x008fe2000004180c */
[----:B------:R-:W-:-:S02]  /*20c40*/  IMAD.MOV.U32 R3, RZ, RZ, R24 ;  /* 0x000000ffff037224 */ /* 0x000fc400078e0018 */
[----:B------:R-:W-:Y:S11]  /*20c50*/  IMAD.MOV.U32 R2, RZ, RZ, R25 ;  /* 0x000000ffff027224 */ /* 0x000ff600078e0019 */
[----:B------:R-:W-:Y:S09]  /*20c60*/  @!UPT UIADD3 URZ, URZ, URZ, URZ ;  /* 0x0000003f3f3ff290 */ /* 0x000ff2000fffe03f */
[----:B------:R-:W-:Y:S04]  /*20c70*/  STL.64 [R1+0x4d0], R12 ;  /* 0x0004d00c01007387 */ /* 0x000fe80000100a00 */
[----:B------:R0:W-:Y:S04]  /*20c80*/  STL.64 [R1+0x4d8], R14 ;  /* 0x0004d80e01007387 */ /* 0x0001e80000100a00 */
[----:B0-----:R-:W3:Y:S04]  /*20c90*/  LDL.LU.64 R14, [R1+0x1990] ;  /* 0x00199000010e7983 */ /* 0x001ee80000300a00 */
[----:B------:R-:W3:Y:S04]  /*20ca0*/  LDL.LU.64 R12, [R1+0x1988] ;  /* 0x00198800010c7983 */ /* 0x000ee80000300a00 */
[----:B------:R-:W3:Y:S04]  /*20cb0*/  LDL.LU.64 R24, [R1+0x1980] ;  /* 0x0019800001187983 */ /* 0x000ee80000300a00 */
[----:B------:R-:W-:Y:S04]  /*20cc0*/  STL [R1+0x1868], R2 ;  /* 0x0018680201007387 */ /* 0x000fe80000100800 */
[----:B------:R-:W-:Y:S01]  /*20cd0*/  STL [R1+0x1864], R3 ;  /* 0x0018640301007387 */ /* 0x000fe20000100800 */
[C---:B---3--:R-:W-:Y:S01]  /*20ce0*/  HMMA.16816.F32.BF16 R12, R16.reuse, R24, R12 ;  /* 0x00000018100c723c */ /* 0x048fe2000004180c */
[----:B------:R-:W-:Y:S01]  /*20cf0*/  MOV R11, R24 ;  /* 0x00000018000b7202 */ /* 0x000fe20000000f00 */
[----:B------:R-:W-:Y:S11]  /*20d00*/  IMAD.MOV.U32 R10, RZ, RZ, R25 ;  /* 0x000000ffff0a7224 */ /* 0x000ff600078e0019 */
[----:B------:R-:W-:Y:S10]  /*20d10*/  @!UPT UIADD3 URZ, URZ, URZ, URZ ;  /* 0x0000003f3f3ff290 */ /* 0x000ff4000fffe03f */
[----:B------:R-:W-:Y:S04]  /*20d20*/  STL.64 [R1+0x4c0], R12 ;  /* 0x0004c00c01007387 */ /* 0x000fe80000100a00 */
[----:B------:R0:W-:Y:S04]  /*20d30*/  STL.64 [R1+0x4c8], R14 ;  /* 0x0004c80e01007387 */ /* 0x0001e80000100a00 */
[----:B0-----:R-:W3:Y:S04]  /*20d40*/  LDL.LU.64 R14, [R1+0x1978] ;  /* 0x00197800010e7983 */ /* 0x001ee80000300a00 */
[----:B------:R-:W3:Y:S04]  /*20d50*/  LDL.LU.64 R12, [R1+0x1970] ;  /* 0x00197000010c7983 */ /* 0x000ee80000300a00 */
[----:B------:R-:W3:Y:S04]  /*20d60*/  LDL.LU.64 R24, [R1+0x1968] ;  /* 0x0019680001187983 */ /* 0x000ee80000300a00 */
[----:B------:R-:W-:Y:S04]  /*20d70*/  STL [R1+0x1870], R10 ;  /* 0x0018700a01007387 */ /* 0x000fe80000100800 */
[----:B------:R-:W-:Y:S01]  /*20d80*/  STL [R1+0x186c], R11 ;  /* 0x00186c0b01007387 */ /* 0x000fe20000100800 */
[C---:B---3--:R-:W-:Y:S03]  /*20d90*/  HMMA.16816.F32.BF16 R24, R16.reuse, R24, R12 ;  /* 0x000000181018723c */ /* 0x048fe6000004180c */
[----:B------:R-:W3:Y:S04]  /*20da0*/  LDL.LU.64 R14, [R1+0x1960] ;  /* 0x00196000010e7983 */ /* 0x000ee80000300a00 */
[----:B------:R-:W3:Y:S11]  /*20db0*/  LDL.LU.64 R12, [R1+0x1958] ;  /* 0x00195800010c7983 */ /* 0x000ef60000300a00 */
[----:B------:R-:W-:Y:S05]  /*20dc0*/  @!UPT UIADD3 URZ, URZ, URZ, URZ ;  /* 0x0000003f3f3ff290 */ /* 0x000fea000fffe03f */
[----:B------:R0:W-:Y:S04]  /*20dd0*/  STL.64 [R1+0x4b0], R24 ;  /* 0x0004b01801007387 */ /* 0x0001e80000100a00 */
[----:B------:R-:W-:Y:S04]  /*20de0*/  STL.64 [R1+0x4b8], R26 ;  /* 0x0004b81a01007387 */ /* 0x000fe80000100a00 */
[----:B0-----:R-:W3:Y:S01]  /*20df0*/  LDL.LU.64 R24, [R1+0x1950] ;  /* 0x0019500001187983 */ /* 0x001ee20000300a00 */
[----:B--2---:R-:W-:Y:S01]  /*20e00*/  HMMA.16816.F32.BF16 R20, R16, R4, R20 ;  /* 0x000000041014723c */ /* 0x004fe20000041814 */
[----:B------:R-:W-:-:S02]  /*20e10*/  IMAD.MOV.U32 R3, RZ, RZ, R4 ;  /* 0x000000ffff037224 */ /* 0x000fc400078e0004 */
[----:B------:R-:W-:-:S05]  /*20e20*/  IMAD.MOV.U32 R0, RZ, RZ, R5 ;  /* 0x000000ffff007224 */ /* 0x000fca00078e0005 */
[----:B---3--:R-:W-:Y:S01]  /*20e30*/  HMMA.16816.F32.BF16 R12, R16, R24, R12 ;  /* 0x00000018100c723c */ /* 0x008fe2000004180c */
[----:B------:R-:W-:Y:S01]  /*20e40*/  MOV R29, R25 ;  /* 0x00000019001d7202 */ /* 0x000fe20000000f00 */
[----:B------:R-:W-:Y:S11]  /*20e50*/  IMAD.MOV.U32 R28, RZ, RZ, R24 ;  /* 0x000000ffff1c7224 */ /* 0x000ff600078e0018 */
[----:B------:R-:W-:Y:S10]  /*20e60*/  @!UPT UIADD3 URZ, URZ, URZ, URZ ;  /* 0x0000003f3f3ff290 */ /* 0x000ff4000fffe03f */
[----:B------:R0:W-:Y:S04]  /*20e70*/  STL.64 [R1+0x4a0], R12 ;  /* 0x0004a00c01007387 */ /* 0x0001e80000100a00 */
[----:B------:R-:W-:Y:S04]  /*20e80*/  STL.64 [R1+0x4a8], R14 ;  /* 0x0004a80e01007387 */ /* 0x000fe80000100a00 */
[----:B0-----:R-:W2:Y:S04]  /*20e90*/  LDL.LU.64 R12, [R1+0x1948] ;  /* 0x00194800010c7983 */ /* 0x001ea80000300a00 */
[----:B------:R-:W3:Y:S04]  /*20ea0*/  LDL.LU.64 R24, [R1+0x1940] ;  /* 0x0019400001187983 */ /* 0x000ee80000300a00 */
[----:B------:R-:W-:Y:S04]  /*20eb0*/  STL [R1+0x1878], R29 ;  /* 0x0018781d01007387 */ /* 0x000fe80000100800 */
[----:B------:R-:W-:Y:S04]  /*20ec0*/  STL [R1+0x1874], R28 ;  /* 0x0018741c01007387 */ /* 0x000fe80000100800 */
[----:B------:R-:W-:Y:S04]  /*20ed0*/  STL.64 [R1+0x490], R20 ;  /* 0x0004901401007387 */ /* 0x000fe80000100a00 */
[----:B------:R-:W-:Y:S04]  /*20ee0*/  STL.64 [R1+0x498], R22 ;  /* 0x0004981601007387 */ /* 0x000fe80000100a00 */
[----:B------:R-:W4:Y:S04]  /*20ef0*/  LDL.LU R4, [R1+0x280] ;  /* 0x0002800001047983 */ /* 0x000f280000300800 */
[----:B------:R-:W4:Y:S04]  /*20f00*/  LDL.LU R5, [R1+0x284] ;  /* 0x0002840001057983 */ /* 0x000f280000300800 */
[----:B------:R-:W2:Y:S04]  /*20f10*/  LDL.LU R6, [R1+0x288] ;  /* 0x0002880001067983 */ /* 0x000ea80000300800 */
[----:B------:R-:W2:Y:S04]  /*20f20*/  LDL.LU R7, [R1+0x28c] ;  /* 0x00028c0001077983 */ /* 0x000ea80000300800 */
[----:B--2---:R-:W-:Y:S04]  /*20f30*/  STL.64 [R1+0x18b8], R6 ;  /* 0x0018b80601007387 */ /* 0x004fe80000100a00 */
[----:B----4-:R0:W-:Y:S02]  /*20f40*/  STL.64 [R1+0x18b0], R4 ;  /* 0x0018b00401007387 */ /* 0x0101e40000100a00 */
[----:B0-----:R-:W-:Y:S01]  /*20f50*/  MOV R4, R13 ;  /* 0x0000000d00047202 */ /* 0x001fe20000000f00 */
[----:B------:R-:W-:-:S05]  /*20f60*/  IMAD.MOV.U32 R5, RZ, RZ, R12 ;  /* 0x000000ffff057224 */ /* 0x000fca00078e000c */
[----:B------:R0:W-:Y:S04]  /*20f70*/  STL.64 [R1+0x18d0], R4 ;  /* 0x0018d00401007387 */ /* 0x0001e80000100a00 */
[----:B------:R-:W2:Y:S04]  /*20f80*/  LDL.LU R20, [R1+0x260] ;  /* 0x0002600001147983 */ /* 0x000ea80000300800 */
[----:B------:R-:W2:Y:S04]  /*20f90*/  LDL.LU R21, [R1+0x264] ;  /* 0x0002640001157983 */ /* 0x000ea80000300800 */
[----:B------:R-:W4:Y:S04]  /*20fa0*/  LDL.LU R22, [R1+0x268] ;  /* 0x0002680001167983 */ /* 0x000f280000300800 */
[----:B------:R-:W4:Y:S04]  /*20fb0*/  LDL.LU R23, [R1+0x26c] ;  /* 0x00026c0001177983 */ /* 0x000f280000300800 */
[----:B------:R-:W3:Y:S04]  /*20fc0*/  LDL.LU R12, [R1] ;  /* 0x00000000010c7983 */ /* 0x000ee80000300800 */
[----:B------:R-:W3:Y:S04]  /*20fd0*/  LDL.LU R13, [R1+0x4] ;  /* 0x00000400010d7983 */ /* 0x000ee80000300800 */
[----:B------:R-:W3:Y:S04]  /*20fe0*/  LDL.LU R14, [R1+0x8] ;  /* 0x00000800010e7983 */ /* 0x000ee80000300800 */
[----:B------:R-:W3:Y:S04]  /*20ff0*/  LDL.LU R15, [R1+0xc] ;  /* 0x00000c00010f7983 */ /* 0x000ee80000300800 */
[----:B0-----:R-:W2:Y:S04]  /*21000*/  LDL.64 R4, [R1+0x70] ;  /* 0x0000700001047983 */ /* 0x001ea80000100a00 */
[----:B--2---:R-:W-:Y:S04]  /*21010*/  STL.64 [R1+0x18e8], R4 ;  /* 0x0018e80401007387 */ /* 0x004fe80000100a00 */
[----:B----4-:R-:W-:Y:S04]  /*21020*/  STL.64 [R1+0x1898], R22 ;  /* 0x0018981601007387 */ /* 0x010fe80000100a00 */
[----:B------:R0:W-:Y:S04]  /*21030*/  STL.64 [R1+0x1890], R20 ;  /* 0x0018901401007387 */ /* 0x0001e80000100a00 */
[----:B0-----:R-:W2:Y:S04]  /*21040*/  LDL.LU R20, [R1+0x270] ;  /* 0x0002700001147983 */ /* 0x001ea80000300800 */
[----:B------:R-:W2:Y:S04]  /*21050*/  LDL.LU R21, [R1+0x274] ;  /* 0x0002740001157983 */ /* 0x000ea80000300800 */
[----:B------:R-:W4:Y:S04]  /*21060*/  LDL.LU R22, [R1+0x278] ;  /* 0x0002780001167983 */ /* 0x000f280000300800 */
[----:B------:R-:W4:Y:S04]  /*21070*/  LDL.LU R23, [R1+0x27c] ;  /* 0x00027c0001177983 */ /* 0x000f280000300800 */
[----:B------:R-:W2:Y:S04]  /*21080*/  LDL.LU R4, [R1+0x2b0] ;  /* 0x0002b00001047983 */ /* 0x000ea80000300800 */
[----:B------:R-:W2:Y:S04]  /*21090*/  LDL.LU R5, [R1+0x2b4] ;  /* 0x0002b40001057983 */ /* 0x000ea80000300800 */
[----:B------:R-:W2:Y:S04]  /*210a0*/  LDL.LU R6, [R1+0x2b8] ;  /* 0x0002b80001067983 */ /* 0x000ea80000300800 */
[----:B------:R-:W2:Y:S04]  /*210b0*/  LDL.LU R7, [R1+0x2bc] ;  /* 0x0002bc0001077983 */ /* 0x000ea80000300800 */
[----:B--2---:R-:W-:Y:S04]  /*210c0*/  STL.64 [R1+0x18f8], R6 ;  /* 0x0018f80601007387 */ /* 0x004fe80000100a00 */
[----:B------:R0:W-:Y:S04]  /*210d0*/  STL.64 [R1+0x18f0], R4 ;  /* 0x0018f00401007387 */ /* 0x0001e80000100a00 */
[----:B0-----:R-:W2:Y:S04]  /*210e0*/  LDL.64 R4, [R1+0x90] ;  /* 0x0000900001047983 */ /* 0x001ea80000100a00 */
[----:B--2---:R0:W-:Y:S04]  /*210f0*/  STL.64 [R1+0x1910], R4 ;  /* 0x0019100401007387 */ /* 0x0041e80000100a00 */
[----:B0-----:R-:W2:Y:S04]  /*21100*/  LDL.64 R4, [R1+0xa0] ;  /* 0x0000a00001047983 */ /* 0x001ea80000100a00 */
[----:B----4-:R-:W-:Y:S04]  /*21110*/  STL.64 [R1+0x18c8], R22 ;  /* 0x0018c81601007387 */ /* 0x010fe80000100a00 */
[----:B------:R0:W-:Y:S04]  /*21120*/  STL.64 [R1+0x18c0], R20 ;  /* 0x0018c01401007387 */ /* 0x0001e80000100a00 */
[----:B0-----:R-:W4:Y:S04]  /*21130*/  LDL.LU R20, [R1+0x290] ;  /* 0x0002900001147983 */ /* 0x001f280000300800 */
[----:B------:R-:W4:Y:S04]  /*21140*/  LDL.LU R21, [R1+0x294] ;  /* 0x0002940001157983 */ /* 0x000f280000300800 */
[----:B------:R-:W2:Y:S04]  /*21150*/  LDL.LU R22, [R1+0x298] ;  /* 0x0002980001167983 */ /* 0x000ea80000300800 */
[----:B------:R-:W2:Y:S01]  /*21160*/  LDL.LU R23, [R1+0x29c] ;  /* 0x00029c0001177983 */ /* 0x000ea20000300800 */
[----:B---3--:R-:W-:Y:S03]  /*21170*/  HMMA.16816.F32.BF16 R12, R16, R24, R12 ;  /* 0x00000018100c723c */ /* 0x008fe6000004180c */
[----:B--2---:R-:W-:Y:S04]  /*21180*/  STL.64 [R1+0x18e0], R22 ;  /* 0x0018e01601007387 */ /* 0x004fe80000100a00 */
[----:B----4-:R0:W-:Y:S04]  /*21190*/  STL.64 [R1+0x18d8], R20 ;  /* 0x0018d81401007387 */ /* 0x0101e80000100a00 */
[----:B0-----:R-:W2:Y:S04]  /*211a0*/  LDL.LU R20, [R1+0x2a0] ;  /* 0x0002a00001147983 */ /* 0x001ea80000300800 */
[----:B------:R-:W2:Y:S04]  /*211b0*/  LDL.LU R21, [R1+0x2a4] ;  /* 0x0002a40001157983 */ /* 0x000ea80000300800 */
[----:B------:R-:W3:Y:S04]  /*211c0*/  LDL.LU R22, [R1+0x2a8] ;  /* 0x0002a80001167983 */ /* 0x000ee80000300800 */
[----:B------:R-:W3:Y:S01]  /*211d0*/  LDL.LU R23, [R1+0x2ac] ;  /* 0x0002ac0001177983 */ /* 0x000ee20000300800 */
[----:B------:R-:W-:Y:S01]  /*211e0*/  IMAD.MOV.U32 R11, RZ, RZ, R24 ;  /* 0x000000ffff0b7224 */ /* 0x000fe200078e0018 */
[----:B------:R-:W-:-:S02]  /*211f0*/  MOV R2, R25 ;  /* 0x0000001900027202 */ /* 0x000fc40000000f00 */
[----:B---3--:R-:W-:Y:S04]  /*21200*/  STL.64 [R1+0x1908], R22 ;  /* 0x0019081601007387 */ /* 0x008fe80000100a00 */
[----:B--2---:R0:W-:Y:S04]  /*21210*/  STL.64 [R1+0x1900], R20 ;  /* 0x0019001401007387 */ /* 0x0041e80000100a00 */
[----:B0-----:R-:W2:Y:S04]  /*21220*/  LDL.LU R20, [R1+0x2c0] ;  /* 0x0002c00001147983 */ /* 0x001ea80000300800 */
[----:B------:R-:W2:Y:S04]  /*21230*/  LDL.LU R21, [R1+0x2c4] ;  /* 0x0002c40001157983 */ /* 0x000ea80000300800 */
[----:B------:R-:W2:Y:S04]  /*21240*/  LDL.LU R22, [R1+0x2c8] ;  /* 0x0002c80001167983 */ /* 0x000ea80000300800 */
[----:B------:R-:W2:Y:S04]  /*21250*/  LDL.LU R23, [R1+0x2cc] ;  /* 0x0002cc0001177983 */ /* 0x000ea80000300800 */
[----:B------:R-:W-:Y:S04]  /*21260*/  STL [R1+0x187c], R3 ;  /* 0x00187c0301007387 */ /* 0x000fe80000100800 */
[----:B------:R0:W-:Y:S04]  /*21270*/  STL.64 [R1+0x480], R12 ;  /* 0x0004800c01007387 */ /* 0x0001e80000100a00 */
[----:B------:R1:W-:Y:S04]  /*21280*/  STL.64 [R1+0x488], R14 ;  /* 0x0004880e01007387 */ /* 0x0003e80000100a00 */
[----:B0-----:R-:W3:Y:S04]  /*21290*/  LDL.LU.64 R12, [R1+0x1938] ;  /* 0x00193800010c7983 */ /* 0x001ee80000300a00 */
[----:B------:R-:W3:Y:S04]  /*212a0*/  LDL.LU.64 R26, [R1+0x1930] ;  /* 0x00193000011a7983 */ /* 0x000ee80000300a00 */
[----:B------:R-:W3:Y:S02]  /*212b0*/  LDL.LU.64 R24, [R1+0x1928] ;  /* 0x0019280001187983 */ /* 0x000ee40000300a00 */
[----:B---3--:R-:W-:Y:S11]  /*212c0*/  HMMA.16816.F32.BF16 R24, R16, R12, R24 ;  /* 0x0000000c1018723c */ /* 0x008ff60000041818 */
[----:B------:R-:W-:Y:S11]  /*212d0*/  @!UPT UIADD3 URZ, URZ, URZ, URZ ;  /* 0x0000003f3f3ff290 */ /* 0x000ff6000fffe03f */
[----:B------:R-:W-:Y:S01]  /*212e0*/  @!UPT UIADD3 URZ, URZ, URZ, URZ ;  /* 0x0000003f3f3ff290 */ /* 0x000fe2000fffe03f */
[----:B------:R-:W-:Y:S04]  /*212f0*/  STL.64 [R1+0x470], R24 ;  /* 0x0004701801007387 */ /* 0x000fe80000100a00 */
[----:B------:R0:W-:Y:S04]  /*21300*/  STL.64 [R1+0x478], R26 ;  /* 0x0004781a01007387 */ /* 0x0001e80000100a00 */
[----:B-1----:R-:W3:Y:S01]  /*21310*/  LDL.LU.64 R14, [R1+0x1920] ;  /* 0x00192000010e7983 */ /* 0x002ee20000300a00 */
[----:B0-----:R-:W-:Y:S02]  /*21320*/  IMAD.MOV.U32 R27, RZ, RZ, R12 ;  /* 0x000000ffff1b7224 */ /* 0x001fe400078e000c */
[----:B------:R-:W-:-:S02]  /*21330*/  IMAD.MOV.U32 R26, RZ, RZ, R13 ;  /* 0x000000ffff1a7224 */ /* 0x000fc400078e000d */
[----:B------:R-:W3:Y:S04]  /*21340*/  LDL.LU.64 R12, [R1+0x1918] ;  /* 0x00191800010c7983 */ /* 0x000ee80000300a00 */
[----:B------:R-:W0:Y:S04]  /*21350*/  S2R R29, SR_TID.X ;  /* 0x00000000001d7919 */ /* 0x000e280000002100 */
[----:B------:R-:W1:Y:S04]  /*21360*/  S2R R10, SR_TID.X ;  /* 0x00000000000a7919 */ /* 0x000e680000002100 */
[----:B------:R-:W4:Y:S01]  /*21370*/  LDL.LU.64 R24, [R1+0x80] ;  /* 0x0000800001187983 */ /* 0x000f220000300a00 */
[----:B0-----:R-:W-:Y:S01]  /*21380*/  SHF.L.U32 R28, R29, 0x6, RZ ;  /* 0x000000061d1c7819 */ /* 0x001fe200000006ff */
[----:B-1----:R-:W-:-:S05]  /*21390*/  IMAD.SHL.U32 R29, R10, 0x8, RZ ;  /* 0x000000080a1d7824 */ /* 0x002fca00078e00ff */
[----:B------:R-:W-:-:S04]  /*213a0*/  LOP3.LUT R29, R29, 0x30, RZ, 0xc0, !PT ;  /* 0x000000301d1d7812 */ /* 0x000fc800078ec0ff */
[----:B------:R-:W-:Y:S01]  /*213b0*/  LOP3.LUT R29, R29, 0x3c0, R28, 0xf8, !PT ;  /* 0x000003c01d1d7812 */ /* 0x000fe200078ef81c */
[----:B------:R-:W-:-:S03]  /*213c0*/  IMAD.MOV.U32 R28, RZ, RZ, R4 ;  /* 0x000000ffff1c7224 */ /* 0x000fc600078e0004 */
[----:B------:R-:W-:Y:S02]  /*213d0*/  LOP3.LUT R29, R29, 0x10, R10, 0x78, !PT ;  /* 0x000000101d1d7812 */ /* 0x000fe400078e780a */
[----:B------:R-:W-:Y:S01]  /*213e0*/  MOV R10, R5 ;  /* 0x00000005000a7202 */ /* 0x000fe20000000f00 */
[C---:B---3--:R-:W-:Y:S11]  /*213f0*/  HMMA.16816.F32.BF16 R12, R16.reuse, R4, R12 ;  /* 0x00000004100c723c */ /* 0x048ff6000004180c */
[----:B------:R-:W-:Y:S11]  /*21400*/  @!UPT UIADD3 URZ, URZ, URZ, URZ ;  /* 0x0000003f3f3ff290 */ /* 0x000ff6000fffe03f */
[----:B------:R-:W-:Y:S01]  /*21410*/  @!UPT UIADD3 URZ, URZ, URZ, URZ ;  /* 0x0000003f3f3ff290 */ /* 0x000fe2000fffe03f */
[----:B------:R-:W-:Y:S04]  /*21420*/  STL.64 [R1+0x460], R12 ;  /* 0x0004600c01007387 */ /* 0x000fe80000100a00 */
[----:B------:R-:W-:Y:S04]  /*21430*/  STL.64 [R1+0x468], R14 ;  /* 0x0004680e01007387 */ /* 0x000fe80000100a00 */
[----:B------:R-:W2:Y:S04]  /*21440*/  LDL.LU.64 R4, [R1+0x1910] ;  /* 0x0019100001047983 */ /* 0x000ea80000300a00 */
[----:B------:R-:W0:Y:S04]  /*21450*/  LDSM.16.M88.4 R12, [R29+0x18800] ;  /* 0x018800001d0c783b */ /* 0x000e280000000200 */
[----:B0-----:R-:W-:Y:S04]  /*21460*/  STL.64 [R1+0x1730], R14 ;  /* 0x0017300e01007387 */ /* 0x001fe80000100a00 */
[----:B------:R0:W-:Y:S04]  /*21470*/  STL.64 [R1+0x1728], R12 ;  /* 0x0017280c01007387 */ /* 0x0001e80000100a00 */
[----:B0-----:R-:W3:Y:S01]  /*21480*/  LDL.64 R12, [R1+0x50] ;  /* 0x00005000010c7983 */ /* 0x001ee20000100a00 */
[----:B--2---:R-:W-:Y:S01]  /*21490*/  HMMA.16816.F32.BF16 R20, R16, R4, R20 ;  /* 0x000000041014723c */ /* 0x004fe20000041814 */
[----:B------:R-:W-:-:S02]  /*214a0*/  IMAD.MOV.U32 R15, RZ, RZ, R4 ;  /* 0x000000ffff0f7224 */ /* 0x000fc400078e0004 */
[----:B------:R-:W-:Y:S11]  /*214b0*/  IMAD.MOV.U32 R14, RZ, RZ, R5 ;  /* 0x000000ffff0e7224 */ /* 0x000ff600078e0005 */
[----:B------:R-:W-:Y:S09]  /*214c0*/  @!UPT UIADD3 URZ, URZ, URZ, URZ ;  /* 0x0000003f3f3ff290 */ /* 0x000ff2000fffe03f */
[----:B------:R-:W-:Y:S04]  /*214d0*/  STL.64 [R1+0x450], R20 ;  /* 0x0004501401007387 */ /* 0x000fe80000100a00 */
[----:B------:R0:W-:Y:S04]  /*214e0*/  STL.64 [R1+0x458], R22 ;  /* 0x0004581601007387 */ /* 0x0001e80000100a00 */
[----:B0-----:R-:W2:Y:S04]  /*214f0*/  LDL.LU.64 R22, [R1+0x1908] ;  /* 0x0019080001167983 */ /* 0x001ea80000300a00 */
[----:B------:R-:W2:Y:S04]  /*21500*/  LDL.LU.64 R20, [R1+0x1900] ;  /* 0x0019000001147983 */ /* 0x000ea80000300a00 */
[----:B------:R-:W4:Y:S04]  /*21510*/  LDL.LU.64 R6, [R1+0x18f8] ;  /* 0x0018f80001067983 */ /* 0x000f280000300a00 */
[----:B------:R-:W4:Y:S02]  /*21520*/  LDL.LU.64 R4, [R1+0x18f0] ;  /* 0x0018f00001047983 */ /* 0x000f240000300a00 */
[C---:B----4-:R-:W-:Y:S11]  /*21530*/  HMMA.16816.F32.BF16 R4, R16.reuse, R24, R4 ;  /* 0x000000181004723c */ /* 0x050ff60000041804 */
[----:B------:R-:W-:Y:S11]  /*21540*/  @!UPT UIADD3 URZ, URZ, URZ, URZ ;  /* 0x0000003f3f3ff290 */ /* 0x000ff6000fffe03f */
[----:B------:R-:W-:Y:S01]  /*21550*/  @!UPT UIADD3 URZ, URZ, URZ, URZ ;  /* 0x0000003f3f3ff290 */ /* 0x000fe2000fffe03f */
[----:B------:R0:W-:Y:S04]  /*21560*/  STL.64 [R1+0x440], R4 ;  /* 0x0004400401007387 */ /* 0x0001e80000100a00 */
[----:B------:R-:W-:Y:S04]  /*21570*/  STL.64 [R1+0x448], R6 ;  /* 0x0004480601007387 */ /* 0x000fe80000100a00 */
[----:B0-----:R-:W2:Y:S02]  /*21580*/  LDL.LU.64 R4, [R1+0x18e8] ;  /* 0x0018e80001047983 */ /* 0x001ea40000300a00 */
[C---:B--2---:R-:W-:Y:S01]  /*21590*/  HMMA.16816.F32.BF16 R20, R16.reuse, R4, R20 ;  /* 0x000000041014723c */ /* 0x044fe20000041814 */
[----:B------:R-:W-:Y:S01]  /*215a0*/  MOV R3, R4 ;  /* 0x0000000400037202 */ /* 0x000fe20000000f00 */
[----:B------:R-:W-:Y:S11]  /*215b0*/  IMAD.MOV.U32 R29, RZ, RZ, R5 ;  /* 0x000000ffff1d7224 */ /* 0x000ff600078e0005 */
[----:B------:R-:W-:Y:S10]  /*215c0*/  @!UPT UIADD3 URZ, URZ, URZ, URZ ;  /* 0x0000003f3f3ff290 */ /* 0x000ff4000fffe03f */
[----:B------:R-:W-:Y:S04]  /*215d0*/  STL.64 [R1+0x430], R20 ;  /* 0x0004301401007387 */ /* 0x000fe80000100a00 */
[----:B------:R0:W-:Y:S04]  /*215e0*/  STL.64 [R1+0x438], R22 ;  /* 0x0004381601007387 */ /* 0x0001e80000100a00 */
[----:B0-----:R-:W2:Y:S04]  /*215f0*/  LDL.LU.64 R22, [R1+0x18e0] ;  /* 0x0018e00001167983 */ /* 0x001ea80000300a00 */
[----:B------:R-:W2:Y:S04]  /*21600*/  LDL.LU.64 R20, [R1+0x18d8] ;  /* 0x0018d80001147983 */ /* 0x000ea80000300a00 */
[----:B------:R-:W2:Y:S02]  /*21610*/  LDL.LU.64 R4, [R1+0x18d0] ;  /* 0x0018d00001047983 */ /* 0x000ea40000300a00 */
[C---:B--2---:R-:W-:Y:S02]  /*21620*/  HMMA.16816.F32.BF16 R4, R16.reuse, R4, R20 ;  /* 0x000000041004723c */ /* 0x044fe40000041814 */
[----:B------:R-:W2:Y:S04]  /*21630*/  LDL.LU.64 R22, [R1+0x18c8] ;  /* 0x0018c80001167983 */ /* 0x000ea80000300a00 */
[----:B------:R-:W2:Y:S11]  /*21640*/  LDL.LU.64 R20, [R1+0x18c0] ;  /* 0x0018c00001147983 */ /* 0x000eb60000300a00 */
[----:B------:R-:W-:Y:S06]  /*21650*/  @!UPT UIADD3 URZ, URZ, URZ, URZ ;  /* 0x0000003f3f3ff290 */ /* 0x000fec000fffe03f */
[----:B------:R-:W-:Y:S04]  /*21660*/  STL.64 [R1+0x420], R4 ;  /* 0x0004200401007387 */ /* 0x000fe80000100a00 */
[----:B------:R0:W-:Y:S04]  /*21670*/  STL.64 [R1+0x428], R6 ;  /* 0x0004280601007387 */ /* 0x0001e80000100a00 */
[----:B0-----:R-:W3:Y:S04]  /*21680*/  LDL.LU.64 R6, [R1+0x18b8] ;  /* 0x0018b80001067983 */ /* 0x001ee80000300a00 */
[----:B------:R-:W3:Y:S02]  /*21690*/  LDL.LU.64 R4, [R1+0x18b0] ;  /* 0x0018b00001047983 */ /* 0x000ee40000300a00 */
[C---:B---3--:R-:W-:Y:S11]  /*216a0*/  HMMA.16816.F32.BF16 R4, R16.reuse, R12, R4 ;  /* 0x0000000c1004723c */ /* 0x048ff60000041804 */
[----:B------:R-:W-:Y:S11]  /*216b0*/  @!UPT UIADD3 URZ, URZ, URZ, URZ ;  /* 0x0000003f3f3ff290 */ /* 0x000ff6000fffe03f */
[----:B------:R-:W-:Y:S01]  /*216c0*/  @!UPT UIADD3 URZ, URZ, URZ, URZ ;  /* 0x0000003f3f3ff290 */ /* 0x000fe2000fffe03f */
[----:B------:R-:W-:Y:S04]  /*216d0*/  STL.64 [R1+0x410], R4 ;  /* 0x0004100401007387 */ /* 0x000fe80000100a00 */
[----:B------:R0:W-:Y:S04]  /*216e0*/  STL.64 [R1+0x418], R6 ;  /* 0x0004180601007387 */ /* 0x0001e80000100a00 */
[----:B0-----:R-:W3:Y:S04]  /*216f0*/  LDL.LU.64 R6, [R1+0x18a8] ;  /* 0x0018a80001067983 */ /* 0x001ee80000300a00 */
[----:B------:R-:W2:Y:S04]  /*21700*/  LDL.LU.64 R4, [R1+0x18a0] ;  /* 0x0018a00001047983 */ /* 0x000ea80000300a00 */
[----:B------:R-:W-:Y:S01]  /*21710*/  STL.64 [R1+0x1748], R12 ;  /* 0x0017480c01007387 */ /* 0x000fe20000100a00 */
[C---:B--2---:R-:W-:Y:S11]  /*21720*/  HMMA.16816.F32.BF16 R20, R16.reuse, R4, R20 ;  /* 0x000000041014723c */ /* 0x044ff60000041814 */
[----:B------:R-:W-:Y:S11]  /*21730*/  @!UPT UIADD3 URZ, URZ, URZ, URZ ;  /* 0x0000003f3f3ff290 */ /* 0x000ff6000fffe03f */
[----:B------:R-:W-:Y:S01]  /*21740*/  @!UPT UIADD3 URZ, URZ, URZ, URZ ;  /* 0x0000003f3f3ff290 */ /* 0x000fe2000fffe03f */
[----:B------:R-:W-:Y:S04]  /*21750*/  STL.64 [R1+0x400], R20 ;  /* 0x0004001401007387 */ /* 0x000fe80000100a00 */
[----:B------:R0:W-:Y:S04]  /*21760*/  STL.64 [R1+0x408], R22 ;  /* 0x0004081601007387 */ /* 0x0001e80000100a00 */
[----:B0-----:R-:W2:Y:S04]  /*21770*/  LDL.LU.64 R22, [R1+0x1898] ;  /* 0x0018980001167983 */ /* 0x001ea80000300a00 */
[----:B------:R-:W2:Y:S04]  /*21780*/  LDL.LU.64 R20, [R1+0x1890] ;  /* 0x0018900001147983 */ /* 0x000ea80000300a00 */
[----:B---3--:R-:W-:Y:S04]  /*21790*/  STL.64 [R1+0x1740], R6 ;  /* 0x0017400601007387 */ /* 0x008fe80000100a00 */
[----:B------:R0:W-:Y:S04]  /*217a0*/  STL.64 [R1+0x1738], R4 ;  /* 0x0017380401007387 */ /* 0x0001e80000100a00 */
[----:B0-----:R-:W3:Y:S04]  /*217b0*/  LDL R4, [R1+0x120] ;  /* 0x0001200001047983 */ /* 0x001ee80000100800 */
[----:B------:R-:W3:Y:S01]  /*217c0*/  LDL R5, [R1+0x124] ;  /* 0x0001240001057983 */ /* 0x000ee20000100800 */
[----:B--2---:R-:W-:Y:S03]  /*217d0*/  HMMA.16816.F32.BF16 R16, R16, R8, R20 ;  /* 0x000000081010723c */ /* 0x004fe60000041814 */
[----:B------:R-:W3:Y:S04]  /*217e0*/  LDL.LU.64 R22, [R1+0x1888] ;  /* 0x0018880001167983 */ /* 0x000ee80000300a00 */
[----:B------:R-:W3:Y:S11]  /*217f0*/  LDL.LU.64 R20, [R1+0x1880] ;  /* 0x0018800001147983 */ /* 0x000ef60000300a00 */
[----:B------:R-:W-:Y:S05]  /*21800*/  @!UPT UIADD3 URZ, URZ, URZ, URZ ;  /* 0x0000003f3f3ff290 */ /* 0x000fea000fffe03f */
[----:B------:R0:W-:Y:S04]  /*21810*/  STL.64 [R1+0x3f0], R16 ;  /* 0x0003f01001007387 */ /* 0x0001e80000100a00 */
[----:B------:R1:W-:Y:S04]  /*21820*/  STL.64 [R1+0x3f8], R18 ;  /* 0x0003f81201007387 */ /* 0x0003e80000100a00 */
[----:B0-----:R-:W3:Y:S04]  /*21830*/  LDL.LU R16, [R1+0x210] ;  /* 0x0002100001107983 */ /* 0x001ee80000300800 */
[----:B------:R-:W3:Y:S04]  /*21840*/  LDL.LU R17, [R1+0x214] ;  /* 0x0002140001117983 */ /* 0x000ee80000300800 */
[----:B-1----:R-:W3:Y:S04]  /*21850*/  LDL.LU R18, [R1+0x218] ;  /* 0x0002180001127983 */ /* 0x002ee80000300800 */
[----:B------:R-:W3:Y:S04]  /*21860*/  LDL.LU R19, [R1+0x21c] ;  /* 0x00021c0001137983 */ /* 0x000ee80000300800 */
[----:B------:R-:W-:Y:S01]  /*21870*/  STL.64 [R1+0x1850], R8 ;  /* 0x0018500801007387 */ /* 0x000fe20000100a00 */
[----:B---3--:R-:W-:Y:S03]  /*21880*/  HMMA.16816.F32.BF16 R16, R20, R4, R16 ;  /* 0x000000041410723c */ /* 0x008fe60000041810 */
[----:B------:R-:W2:Y:S11]  /*21890*/  LDL.LU R4, [R1+0x130] ;  /* 0x0001300001047983 */ /* 0x000eb60000300800 */
[----:B------:R-:W-:Y:S09]  /*218a0*/  @!UPT UIADD3 URZ, URZ, URZ, URZ ;  /* 0x0000003f3f3ff290 */ /* 0x000ff2000fffe03f */
[----:B------:R-:W-:Y:S04]  /*218b0*/  STL.64 [R1+0x3e0], R16 ;  /* 0x0003e01001007387 */ /* 0x000fe80000100a00 */
[----:B------:R-:W-:Y:S04]  /*218c0*/  STL.64 [R1+0x3e8], R18 ;  /* 0x0003e81201007387 */ /* 0x000fe80000100a00 */
[----:B------:R-:W2:Y:S04]  /*218d0*/  LDL.LU R5, [R1+0x134] ;  /* 0x0001340001057983 */ /* 0x000ea80000300800 */
[----:B------:R-:W3:Y:S04]  /*218e0*/  LDL.LU R6, [R1+0x138] ;  /* 0x0001380001067983 */ /* 0x000ee80000300800 */
[----:B------:R-:W3:Y:S04]  /*218f0*/  LDL.LU R7, [R1+0x13c] ;  /* 0x00013c0001077983 */ /* 0x000ee80000300800 */
[----:B---3--:R-:W-:Y:S04]  /*21900*/  STL.64 [R1+0x1758], R6 ;  /* 0x0017580601007387 */ /* 0x008fe80000100a00 */
[----:B--2---:R0:W-:Y:S04]  /*21910*/  STL.64 [R1+0x1750], R4 ;  /* 0x0017500401007387 */ /* 0x0041e80000100a00 */
[----:B0-----:R-:W2:Y:S04]  /*21920*/  LDL.LU R4, [R1+0x140] ;  /* 0x0001400001047983 */ /* 0x001ea80000300800 */
[----:B------:R-:W2:Y:S04]  /*21930*/  LDL.LU R5, [R1+0x144] ;  /* 0x0001440001057983 */ /* 0x000ea80000300800 */
[----:B------:R-:W3:Y:S04]  /*21940*/  LDL.LU R6, [R1+0x148] ;  /* 0x0001480001067983 */ /* 0x000ee80000300800 */
[----:B------:R-:W3:Y:S04]  /*21950*/  LDL.LU R7, [R1+0x14c] ;  /* 0x00014c0001077983 */ /* 0x000ee80000300800 */
[----:B---3--:R-:W-:Y:S04]  /*21960*/  STL.64 [R1+0x1768], R6 ;  /* 0x0017680601007387 */ /* 0x008fe80000100a00 */
[----:B--2---:R0:W-:Y:S02]  /*21970*/  STL.64 [R1+0x1760], R4 ;  /* 0x0017600401007387 */ /* 0x0041e40000100a00 */
[----:B0-----:R-:W-:Y:S01]  /*21980*/  IMAD.MOV.U32 R4, RZ, RZ, R3 ;  /* 0x000000ffff047224 */ /* 0x001fe200078e0003 */
[----:B------:R-:W-:Y:S01]  /*21990*/  MOV R5, R29 ;  /* 0x0000001d00057202 */ /* 0x000fe20000000f00 */
[----:B------:R-:W2:Y:S04]  /*219a0*/  LDL.LU R3, [R1+0x187c] ;  /* 0x00187c0001037983 */ /* 0x000ea80000300800 */
[----:B------:R-:W3:Y:S04]  /*219b0*/  LDL.LU R29, [R1+0x1878] ;  /* 0x00187800011d7983 */ /* 0x000ee80000300800 */
[----:B------:R0:W-:Y:S04]  /*219c0*/  STL.64 [R1+0x1778], R4 ;  /* 0x0017780401007387 */ /* 0x0001e80000100a00 */
[----:B0-----:R-:W4:Y:S04]  /*219d0*/  LDL.LU R4, [R1+0x160] ;  /* 0x0001600001047983 */ /* 0x001f280000300800 */
[----:B------:R-:W4:Y:S04]  /*219e0*/  LDL.LU R5, [R1+0x164] ;  /* 0x0001640001057983 */ /* 0x000f280000300800 */
[----:B------:R-:W2:Y:S04]  /*219f0*/  LDL.LU R6, [R1+0x168] ;  /* 0x0001680001067983 */ /* 0x000ea80000300800 */
[----:B------:R-:W2:Y:S04]  /*21a00*/  LDL.LU R7, [R1+0x16c] ;  /* 0x00016c0001077983 */ /* 0x000ea80000300800 */
[----:B--2---:R-:W-:Y:S04]  /*21a10*/  STL.64 [R1+0x1788], R6 ;  /* 0x0017880601007387 */ /* 0x004fe80000100a00 */
[----:B----4-:R0:W-:Y:S02]  /*21a20*/  STL.64 [R1+0x1780], R4 ;  /* 0x0017800401007387 */ /* 0x0101e40000100a00 */
[----:B0-----:R-:W-:-:S02]  /*21a30*/  IMAD.MOV.U32 R4, RZ, RZ, R15 ;  /* 0x000000ffff047224 */ /* 0x001fc400078e000f */
[----:B------:R-:W-:-:S05]  /*21a40*/  IMAD.MOV.U32 R5, RZ, RZ, R14 ;  /* 0x000000ffff057224 */ /* 0x000fca00078e000e */
[----:B------:R-:W-:Y:S04]  /*21a50*/  STL.64 [R1+0x17a0], R4 ;  /* 0x0017a00401007387 */ /* 0x000fe80000100a00 */
[----:B------:R-:W2:Y:S04]  /*21a60*/  LDL.64 R12, [R1+0x60] ;  /* 0x00006000010c7983 */ /* 0x000ea80000100a00 */
[----:B--2---:R0:W-:Y:S04]  /*21a70*/  STL.64 [R1+0x1770], R12 ;  /* 0x0017700c01007387 */ /* 0x0041e80000100a00 */
[----:B0-----:R-:W2:Y:S04]  /*21a80*/  LDL.LU R12, [R1+0x150] ;  /* 0x00015000010c7983 */ /* 0x001ea80000300800 */
[----:B------:R-:W2:Y:S04]  /*21a90*/  LDL.LU R13, [R1+0x154] ;  /* 0x00015400010d7983 */ /* 0x000ea80000300800 */
[----:B------:R-:W4:Y:S04]  /*21aa0*/  LDL.LU R14, [R1+0x158] ;  /* 0x00015800010e7983 */ /* 0x000f280000300800 */
[----:B------:R-:W4:Y:S01]  /*21ab0*/  LDL.LU R15, [R1+0x15c] ;  /* 0x00015c00010f7983 */ /* 0x000f220000300800 */
[----:B------:R-:W-:Y:S01]  /*21ac0*/  MOV R4, R28 ;  /* 0x0000001c00047202 */ /* 0x000fe20000000f00 */
[----:B------:R-:W-:-:S02]  /*21ad0*/  IMAD.MOV.U32 R5, RZ, RZ, R10 ;  /* 0x000000ffff057224 */ /* 0x000fc400078e000a */
[----:B------:R-:W2:Y:S04]  /*21ae0*/  LDL.LU R28, [R1+0x1874] ;  /* 0x00187400011c7983 */ /* 0x000ea80000300800 */
[----:B------:R-:W3:Y:S04]  /*21af0*/  LDL.LU R10, [R1+0x1870] ;  /* 0x00187000010a7983 */ /* 0x000ee80000300800 */
[----:B------:R-:W-:Y:S04]  /*21b00*/  STL.64 [R1+0x17b8], R4 ;  /* 0x0017b80401007387 */ /* 0x000fe80000100a00 */
[----:B----4-:R-:W-:Y:S04]  /*21b10*/  STL.64 [R1+0x1798], R14 ;  /* 0x0017980e01007387 */ /* 0x010fe80000100a00 */
[----:B--2---:R0:W-:Y:S04]  /*21b20*/  STL.64 [R1+0x1790], R12 ;  /* 0x0017900c01007387 */ /* 0x0041e80000100a00 */
[----:B0-----:R-:W2:Y:S04]  /*21b30*/  LDL.LU R12, [R1+0x170] ;  /* 0x00017000010c7983 */ /* 0x001ea80000300800 */
[----:B------:R-:W2:Y:S04]  /*21b40*/  LDL.LU R13, [R1+0x174] ;  /* 0x00017400010d7983 */ /* 0x000ea80000300800 */
[----:B------:R-:W4:Y:S04]  /*21b50*/  LDL.LU R14, [R1+0x178] ;  /* 0x00017800010e7983 */ /* 0x000f280000300800 */
[----:B------:R-:W4:Y:S01]  /*21b60*/  LDL.LU R15, [R1+0x17c] ;  /* 0x00017c00010f7983 */ /* 0x000f220000300800 */
[----:B------:R-:W-:Y:S01]  /*21b70*/  IMAD.MOV.U32 R4, RZ, RZ, R27 ;  /* 0x000000ffff047224 */ /* 0x000fe200078e001b */
[----:B------:R-:W-:-:S05]  /*21b80*/  MOV R5, R26 ;  /* 0x0000001a00057202 */ /* 0x000fca0000000f00 */
[----:B------:R0:W-:Y:S02]  /*21b90*/  STL.64 [R1+0x17d0], R4 ;  /* 0x0017d00401007387 */ /* 0x0001e40000100a00 */
[----:B0-----:R-:W-:Y:S02]  /*21ba0*/  IMAD.MOV.U32 R4, RZ, RZ, R11 ;  /* 0x000000ffff047224 */ /* 0x001fe400078e000b */
[----:B------:R-:W-:Y:S01]  /*21bb0*/  IMAD.MOV.U32 R5, RZ, RZ, R2 ;  /* 0x000000ffff057224 */ /* 0x000fe200078e0002 */
[----:B------:R-:W3:Y:S04]  /*21bc0*/  LDL.LU R11, [R1+0x186c] ;  /* 0x00186c00010b7983 */ /* 0x000ee80000300800 */
        /* <DEDUP_REMOVED lines=11> */
[----:B------:R-:W2:Y:S04]  /*21c80*/  LDL.LU R0, [R1+0x1860] ;  /* 0x0018600001007983 */ /* 0x000ea80000300800 */
[----:B------:R0:W-:Y:S02]  /*21c90*/  STL.64 [R1+0x1800], R4 ;  /* 0x0018000401007387 */ /* 0x0001e40000100a00 */
[----:B0-----:R-:W-:Y:S01]  /*21ca0*/  IMAD.MOV.U32 R4, RZ, RZ, R28 ;  /* 0x000000ffff047224 */ /* 0x001fe200078e001c */
[----:B---3--:R-:W-:Y:S01]  /*21cb0*/  MOV R5, R29 ;  /* 0x0000001d00057202 */ /* 0x008fe20000000f00 */
        /* <DEDUP_REMOVED lines=14> */
[----:B------:R0:W-:Y:S02]  /*21da0*/  STL.64 [R1+0x1830], R4 ;  /* 0x0018300401007387 */ /* 0x0001e40000100a00 */
[----:B0-----:R-:W-:-:S02]  /*21db0*/  IMAD.MOV.U32 R4, RZ, RZ, R11 ;  /* 0x000000ffff047224 */ /* 0x001fc400078e000b */
[----:B------:R-:W-:-:S05]  /*21dc0*/  IMAD.MOV.U32 R5, RZ, RZ, R10 ;  /* 0x000000ffff057224 */ /* 0x000fca00078e000a */
[----:B------:R-:W-:Y:S04]  /*21dd0*/  STL.64 [R1+0x1848], R4 ;  /* 0x0018480401007387 */ /* 0x000fe80000100a00 */
[----:B------:R-:W2:Y:S04]  /*21de0*/  LDL.LU R8, [R1+0x200] ;  /* 0x0002000001087983 */ /* 0x000ea80000300800 */
[----:B------:R-:W2:Y:S04]  /*21df0*/  LDL.LU R9, [R1+0x204] ;  /* 0x0002040001097983 */ /* 0x000ea80000300800 */
[----:B------:R-:W2:Y:S04]  /*21e00*/  LDL.LU R10, [R1+0x208] ;  /* 0x00020800010a7983 */ /* 0x000ea80000300800 */
[----:B------:R-:W2:Y:S04]  /*21e10*/  LDL.LU R11, [R1+0x20c] ;  /* 0x00020c00010b7983 */ /* 0x000ea80000300800 */
[----:B----4-:R-:W-:Y:S04]  /*21e20*/  STL.64 [R1+0x17e0], R14 ;  /* 0x0017e00e01007387 */ /* 0x010fe80000100a00 */
[----:B------:R0:W-:Y:S04]  /*21e30*/  STL.64 [R1+0x17d8], R12 ;  /* 0x0017d80c01007387 */ /* 0x0001e80000100a00 */
[----:B0-----:R-:W4:Y:S04]  /*21e40*/  LDL.LU R12, [R1+0x1a0] ;  /* 0x0001a000010c7983 */ /* 0x001f280000300800 */
[----:B------:R-:W4:Y:S04]  /*21e50*/  LDL.LU R13, [R1+0x1a4] ;  /* 0x0001a400010d7983 */ /* 0x000f280000300800 */
[----:B------:R-:W2:Y:S04]  /*21e60*/  LDL.LU R14, [R1+0x1a8] ;  /* 0x0001a800010e7983 */ /* 0x000ea80000300800 */
[----:B------:R-:W2:Y:S04]  /*21e70*/  LDL.LU R15, [R1+0x1ac] ;  /* 0x0001ac00010f7983 */ /* 0x000ea80000300800 */
[----:B--2---:R-:W-:Y:S04]  /*21e80*/  STL.64 [R1+0x17f8], R14 ;  /* 0x0017f80e01007387 */ /* 0x004fe80000100a00 */
[----:B----4-:R0:W-:Y:S04]  /*21e90*/  STL.64 [R1+0x17f0], R12 ;  /* 0x0017f00c01007387 */ /* 0x0101e80000100a00 */
[----:B0-----:R-:W2:Y:S04]  /*21ea0*/  LDL.LU R12, [R1+0x1b0] ;  /* 0x0001b000010c7983 */ /* 0x001ea80000300800 */
[----:B------:R-:W2:Y:S04]  /*21eb0*/  LDL.LU R13, [R1+0x1b4] ;  /* 0x0001b400010d7983 */ /* 0x000ea80000300800 */
[----:B------:R-:W4:Y:S04]  /*21ec0*/  LDL.LU R14, [R1+0x1b8] ;  /* 0x0001b800010e7983 */ /* 0x000f280000300800 */
[----:B------:R-:W4:Y:S04]  /*21ed0*/  LDL.LU R15, [R1+0x1bc] ;  /* 0x0001bc00010f7983 */ /* 0x000f280000300800 */
[----:B----4-:R-:W-:Y:S04]  /*21ee0*/  STL.64 [R1+0x1810], R14 ;  /* 0x0018100e01007387 */ /* 0x010fe80000100a00 */
[----:B--2---:R0:W-:Y:S04]  /*21ef0*/  STL.64 [R1+0x1808], R12 ;  /* 0x0018080c01007387 */ /* 0x0041e80000100a00 */
[----:B0-----:R-:W2:Y:S04]  /*21f00*/  LDL.LU R12, [R1+0x1d0] ;  /* 0x0001d000010c7983 */ /* 0x001ea80000300800 */
[----:B------:R-:W2:Y:S04]  /*21f10*/  LDL.LU R13, [R1+0x1d4] ;  /* 0x0001d400010d7983 */ /* 0x000ea80000300800 */
[----:B------:R-:W4:Y:S04]  /*21f20*/  LDL.LU R14, [R1+0x1d8] ;  /* 0x0001d800010e7983 */ /* 0x000f280000300800 */
[----:B------:R-:W4:Y:S01]  /*21f30*/  LDL.LU R15, [R1+0x1dc] ;  /* 0x0001dc00010f7983 */ /* 0x000f220000300800 */
[----:B------:R-:W-:Y:S01]  /*21f40*/  MOV R4, R3 ;  /* 0x0000000300047202 */ /* 0x000fe20000000f00 */
[----:B------:R-:W-:-:S07]  /*21f50*/  IMAD.MOV.U32 R5, RZ, RZ, R2 ;  /* 0x000000ffff057224 */ /* 0x000fce00078e0002 */
[----:B------:R-:W-:Y:S01]  /*21f60*/  HMMA.16816.F32.BF16 R4, R20, R4, R8 ;  /* 0x000000041404723c */ /* 0x000fe20000041808 */
[----:B----4-:R-:W-:Y:S04]  /*21f70*/  STL.64 [R1+0x1828], R14 ;  /* 0x0018280e01007387 */ /* 0x010fe80000100a00 */
[----:B--2---:R0:W-:Y:S04]  /*21f80*/  STL.64 [R1+0x1820], R12 ;  /* 0x0018200c01007387 */ /* 0x0041e80000100a00 */
[----:B0-----:R-:W2:Y:S04]  /*21f90*/  LDL.64 R12, [R1+0xf0] ;  /* 0x0000f000010c7983 */ /* 0x001ea80000100a00 */
[----:B--2---:R0:W-:Y:S04]  /*21fa0*/  STL.64 [R1+0x1840], R12 ;  /* 0x0018400c01007387 */ /* 0x0041e80000100a00 */
[----:B0-----:R-:W2:Y:S04]  /*21fb0*/  LDL.LU R12, [R1+0x1f0] ;  /* 0x0001f000010c7983 */ /* 0x001ea80000300800 */
[----:B------:R-:W2:Y:S04]  /*21fc0*/  LDL.LU R13, [R1+0x1f4] ;  /* 0x0001f400010d7983 */ /* 0x000ea80000300800 */
[----:B------:R-:W2:Y:S04]  /*21fd0*/  LDL.LU R14, [R1+0x1f8] ;  /* 0x0001f800010e7983 */ /* 0x000ea80000300800 */
[----:B------:R-:W2:Y:S04]  /*21fe0*/  LDL.LU R15, [R1+0x1fc] ;  /* 0x0001fc00010f7983 */ /* 0x000ea80000300800 */
[----:B------:R-:W4:Y:S04]  /*21ff0*/  LDL.LU R16, [R1+0x40] ;  /* 0x0000400001107983 */ /* 0x000f280000300800 */
[----:B------:R-:W4:Y:S04]  /*22000*/  LDL.LU R17, [R1+0x44] ;  /* 0x0000440001117983 */ /* 0x000f280000300800 */
[----:B------:R-:W2:Y:S04]  /*22010*/  LDL R27, [R1+0x1c8] ;  /* 0x0001c800011b7983 */ /* 0x000ea80000100800 */
[----:B------:R-:W2:Y:S04]  /*22020*/  LDL.LU.64 R8, [R1+0x1850] ;  /* 0x0018500001087983 */ /* 0x000ea80000300a00 */
[----:B------:R0:W-:Y:S04]  /*22030*/  STL.64 [R1+0x3d0], R4 ;  /* 0x0003d00401007387 */ /* 0x0001e80000100a00 */
[----:B0-----:R-:W2:Y:S01]  /*22040*/  LDL.LU.64 R4, [R1+0x1848] ;  /* 0x0018480001047983 */ /* 0x001ea20000300a00 */
[----:B------:R-:W-:-:S02]  /*22050*/  IMAD.MOV.U32 R10, RZ, RZ, R6 ;  /* 0x000000ffff0a7224 */ /* 0x000fc400078e0006 */
[----:B------:R-:W-:-:S05]  /*22060*/  IMAD.MOV.U32 R11, RZ, RZ, R7 ;  /* 0x000000ffff0b7224 */ /* 0x000fca00078e0007 */
[----:B------:R-:W-:Y:S04]  /*22070*/  STL [R1+0x14cc], R11 ;  /* 0x0014cc0b01007387 */ /* 0x000fe80000100800 */
[----:B------:R-:W-:Y:S01]  /*22080*/  STL [R1+0x14c8], R10 ;  /* 0x0014c80a01007387 */ /* 0x000fe20000100800 */
[C---:B--2---:R-:W-:Y:S03]  /*22090*/  HMMA.16816.F32.BF16 R4, R20.reuse, R4, R12 ;  /* 0x000000041404723c */ /* 0x044fe6000004180c */
[----:B------:R-:W2:Y:S11]  /*220a0*/  LDL.LU.64 R12, [R1+0x1840] ;  /* 0x00184000010c7983 */ /* 0x000eb60000300a00 */
[----:B------:R-:W-:Y:S09]  /*220b0*/  @!UPT UIADD3 URZ, URZ, URZ, URZ ;  /* 0x0000003f3f3ff290 */ /* 0x000ff2000fffe03f */
[----:B------:R-:W-:Y:S04]  /*220c0*/  STL.64 [R1+0x3c0], R4 ;  /* 0x0003c00401007387 */ /* 0x000fe80000100a00 */
[----:B------:R0:W-:Y:S04]  /*220d0*/  STL.64 [R1+0x3c8], R6 ;  /* 0x0003c80601007387 */ /* 0x0001e80000100a00 */
[----:B0-----:R-:W3:Y:S04]  /*220e0*/  LDL.LU.64 R6, [R1+0x1838] ;  /* 0x0018380001067983 */ /* 0x001ee80000300a00 */
[----:B------:R-:W3:Y:S04]  /*220f0*/  LDL.LU.64 R4, [R1+0x1830] ;  /* 0x0018300001047983 */ /* 0x000ee80000300a00 */
[----:B------:R-:W4:Y:S01]  /*22100*/  LDL.LU.64 R14, [R1+0x1828] ;  /* 0x00182800010e7983 */ /* 0x000f220000300a00 */
[----:B--2---:R-:W-:Y:S01]  /*22110*/  MOV R3, R13 ;  /* 0x0000000d00037202 */ /* 0x004fe20000000f00 */
[----:B---3--:R-:W-:Y:S02]  /*22120*/  HMMA.16816.F32.BF16 R4, R20, R12, R4 ;  /* 0x0000000c1404723c */ /* 0x008fe40000041804 */
[----:B------:R-:W4:Y:S11]  /*22130*/  LDL.LU.64 R12, [R1+0x1820] ;  /* 0x00182000010c7983 */ /* 0x000f360000300a00 */
[----:B------:R-:W-:Y:S10]  /*22140*/  @!UPT UIADD3 URZ, URZ, URZ, URZ ;  /* 0x0000003f3f3ff290 */ /* 0x000ff4000fffe03f */
[----:B------:R0:W-:Y:S04]  /*22150*/  STL.64 [R1+0x3b0], R4 ;  /* 0x0003b00401007387 */ /* 0x0001e80000100a00 */
[----:B0-----:R-:W4:Y:S01]  /*22160*/  LDL.LU.64 R4, [R1+0x1818] ;  /* 0x0018180001047983 */ /* 0x001f220000300a00 */
[----:B------:R-:W-:Y:S01]  /*22170*/  IMAD.MOV.U32 R11, RZ, RZ, R6 ;  /* 0x000000ffff0b7224 */ /* 0x000fe200078e0006 */
[----:B------:R-:W-:-:S05]  /*22180*/  MOV R10, R7 ;  /* 0x00000007000a7202 */ /* 0x000fca0000000f00 */
[----:B------:R-:W-:Y:S04]  /*22190*/  STL [R1+0x14d4], R10 ;  /* 0x0014d40a01007387 */ /* 0x000fe80000100800 */
[----:B------:R-:W-:Y:S01]  /*221a0*/  STL [R1+0x14d0], R11 ;  /* 0x0014d00b01007387 */ /* 0x000fe20000100800 */
[C---:B----4-:R-:W-:Y:S03]  /*221b0*/  HMMA.16816.F32.BF16 R4, R20.reuse, R4, R12 ;  /* 0x000000041404723c */ /* 0x050fe6000004180c */
[----:B------:R-:W2:Y:S04]  /*221c0*/  LDL.LU.64 R14, [R1+0x1810] ;  /* 0x00181000010e7983 */ /* 0x000ea80000300a00 */
[----:B------:R-:W2:Y:S11]  /*221d0*/  LDL.LU.64 R12, [R1+0x1808] ;  /* 0x00180800010c7983 */ /* 0x000eb60000300a00 */
[----:B------:R-:W-:Y:S05]  /*221e0*/  @!UPT UIADD3 URZ, URZ, URZ, URZ ;  /* 0x0000003f3f3ff290 */ /* 0x000fea000fffe03f */
[----:B------:R0:W-:Y:S04]  /*221f0*/  STL.64 [R1+0x3a0], R4 ;  /* 0x0003a00401007387 */ /* 0x0001e80000100a00 */
[----:B------:R2:W-:Y:S04]  /*22200*/  STL.64 [R1+0x3a8], R6 ;  /* 0x0003a80601007387 */ /* 0x0005e80000100a00 */
[----:B0-----:R-:W2:Y:S02]  /*22210*/  LDL.LU.64 R4, [R1+0x1800] ;  /* 0x0018000001047983 */ /* 0x001ea40000300a00 */
[----:B--2---:R-:W-:Y:S02]  /*22220*/  HMMA.16816.F32.BF16 R4, R20, R4, R12 ;  /* 0x000000041404723c */ /* 0x004fe4000004180c */
[----:B------:R-:W2:Y:S04]  /*22230*/  LDL.LU.64 R14, [R1+0x17f8] ;  /* 0x0017f800010e7983 */ /* 0x000ea80000300a00 */
[----:B------:R-:W2:Y:S11]  /*22240*/  LDL.LU.64 R12, [R1+0x17f0] ;  /* 0x0017f000010c7983 */ /* 0x000eb60000300a00 */
[----:B------:R-:W-:Y:S06]  /*22250*/  @!UPT UIADD3 URZ, URZ, URZ, URZ ;  /* 0x0000003f3f3ff290 */ /* 0x000fec000fffe03f */
[----:B------:R0:W-:Y:S04]  /*22260*/  STL.64 [R1+0x380], R4 ;  /* 0x0003800401007387 */ /* 0x0001e80000100a00 */
[----:B0-----:R-:W2:Y:S01]  /*22270*/  LDL.LU.64 R4, [R1+0x17e8] ;  /* 0x0017e80001047983 */ /* 0x001ea20000300a00 */
[----:B------:R-:W-:Y:S01]  /*22280*/  IMAD.MOV.U32 R10, RZ, RZ, R6 ;  /* 0x000000ffff0a7224 */ /* 0x000fe200078e0006 */
[----:B------:R-:W-:-:S05]  /*22290*/  MOV R11, R7 ;  /* 0x00000007000b7202 */ /* 0x000fca0000000f00 */
[----:B------:R-:W-:Y:S04]  /*222a0*/  STL [R1+0x14dc], R11 ;  /* 0x0014dc0b01007387 */ /* 0x000fe80000100800 */
[----:B------:R-:W-:Y:S01]  /*222b0*/  STL [R1+0x14d8], R10 ;  /* 0x0014d80a01007387 */ /* 0x000fe20000100800 */
[C---:B--2---:R-:W-:Y:S03]  /*222c0*/  HMMA.16816.F32.BF16 R4, R20.reuse, R4, R12 ;  /* 0x000000041404723c */ /* 0x044fe6000004180c */
[----:B------:R-:W2:Y:S04]  /*222d0*/  LDL.LU.64 R14, [R1+0x17e0] ;  /* 0x0017e000010e7983 */ /* 0x000ea80000300a00 */
[----:B------:R-:W2:Y:S11]  /*222e0*/  LDL.LU.64 R12, [R1+0x17d8] ;  /* 0x0017d800010c7983 */ /* 0x000eb60000300a00 */
[----:B------:R-:W-:Y:S05]  /*222f0*/  @!UPT UIADD3 URZ, URZ, URZ, URZ ;  /* 0x0000003f3f3ff290 */ /* 0x000fea000fffe03f */
[----:B------:R0:W-:Y:S04]  /*22300*/  STL.64 [R1+0x370], R4 ;  /* 0x0003700401007387 */ /* 0x0001e80000100a00 */
[----:B------:R2:W-:Y:S04]  /*22310*/  STL.64 [R1+0x378], R6 ;  /* 0x0003780601007387 */ /* 0x0005e80000100a00 */
[----:B0-----:R-:W2:Y:S02]  /*22320*/  LDL.LU.64 R4, [R1+0x17d0] ;  /* 0x0017d00001047983 */ /* 0x001ea40000300a00 */
[C---:B--2---:R-:W-:Y:S02]  /*22330*/  HMMA.16816.F32.BF16 R4, R20.reuse, R4, R12 ;  /* 0x000000041404723c */ /* 0x044fe4000004180c */
[----:B------:R-:W2:Y:S04]  /*22340*/  LDL.LU.64 R14, [R1+0x17c8] ;  /* 0x0017c800010e7983 */ /* 0x000ea80000300a00 */
[----:B------:R-:W2:Y:S11]  /*22350*/  LDL.LU.64 R12, [R1+0x17c0] ;  /* 0x0017c000010c7983 */ /* 0x000eb60000300a00 */
[----:B------:R-:W-:Y:S06]  /*22360*/  @!UPT UIADD3 URZ, URZ, URZ, URZ ;  /* 0x0000003f3f3ff290 */ /* 0x000fec000fffe03f */
        /* <DEDUP_REMOVED lines=21> */
[----:B------:R0:W-:Y:S04]  /*224c0*/  STL.64 [R1+0x330], R4 ;  /* 0x0003300401007387 */ /* 0x0001e80000100a00 */
[----:B------:R2:W-:Y:S04]  /*224d0*/  STL.64 [R1+0x338], R6 ;  /* 0x0003380601007387 */ /* 0x0005e80000100a00 */
[----:B0-----:R-:W2:Y:S04]  /*224e0*/  LDL.LU.64 R4, [R1+0x1778] ;  /* 0x0017780001047983 */ /* 0x001ea80000300a00 */
        /* <DEDUP_REMOVED lines=8> */
[----:B------:R-:W3:Y:S01]  /*22570*/  LDL.LU.64 R4, [R1+0x1760] ;  /* 0x0017600001047983 */ /* 0x000ee20000300a00 */
[----:B--2---:R-:W-:Y:S01]  /*22580*/  IMAD.MOV.U32 R11, RZ, RZ, R13 ;  /* 0x000000ffff0b7224 */ /* 0x004fe200078e000d */
[C---:B---3--:R-:W-:Y:S11]  /*22590*/  HMMA.16816.F32.BF16 R4, R20.reuse, R12, R4 ;  /* 0x0000000c1404723c */ /* 0x048ff60000041804 */
[----:B------:R-:W-:Y:S11]  /*225a0*/  @!UPT UIADD3 URZ, URZ, URZ, URZ ;  /* 0x0000003f3f3ff290 */ /* 0x000ff6000fffe03f */
[----:B------:R-:W-:Y:S01]  /*225b0*/  @!UPT UIADD3 URZ, URZ, URZ, URZ ;  /* 0x0000003f3f3ff290 */ /* 0x000fe2000fffe03f */
[----:B------:R-:W-:Y:S04]  /*225c0*/  STL.64 [R1+0x310], R4 ;  /* 0x0003100401007387 */ /* 0x000fe80000100a00 */
[----:B------:R0:W-:Y:S04]  /*225d0*/  STL.64 [R1+0x318], R6 ;  /* 0x0003180601007387 */ /* 0x0001e80000100a00 */
[----:B0-----:R-:W2:Y:S04]  /*225e0*/  LDL.LU.64 R6, [R1+0x1758] ;  /* 0x0017580001067983 */ /* 0x001ea80000300a00 */
[----:B------:R-:W2:Y:S04]  /*225f0*/  LDL.LU.64 R4, [R1+0x1750] ;  /* 0x0017500001047983 */ /* 0x000ea80000300a00 */
[----:B------:R-:W2:Y:S02]  /*22600*/  LDL.LU.64 R12, [R1+0x1748] ;  /* 0x00174800010c7983 */ /* 0x000ea40000300a00 */
[C---:B--2---:R-:W-:Y:S11]  /*22610*/  HMMA.16816.F32.BF16 R4, R20.reuse, R12, R4 ;  /* 0x0000000c1404723c */ /* 0x044ff60000041804 */
[----:B------:R-:W-:Y:S11]  /*22620*/  @!UPT UIADD3 URZ, URZ, URZ, URZ ;  /* 0x0000003f3f3ff290 */ /* 0x000ff6000fffe03f */
[----:B------:R-:W-:Y:S01]  /*22630*/  @!UPT UIADD3 URZ, URZ, URZ, URZ ;  /* 0x0000003f3f3ff290 */ /* 0x000fe2000fffe03f */
[----:B------:R-:W-:Y:S04]  /*22640*/  STL.64 [R1+0x300], R4 ;  /* 0x0003000401007387 */ /* 0x000fe80000100a00 */
[----:B------:R0:W-:Y:S04]  /*22650*/  STL.64 [R1+0x308], R6 ;  /* 0x0003080601007387 */ /* 0x0001e80000100a00 */
[----:B0-----:R-:W2:Y:S04]  /*22660*/  LDL.LU.64 R6, [R1+0x1740] ;  /* 0x0017400001067983 */ /* 0x001ea80000300a00 */
[----:B------:R-:W3:Y:S01]  /*22670*/  LDL.LU.64 R4, [R1+0x1738] ;  /* 0x0017380001047983 */ /* 0x000ee20000300a00 */
[----:B------:R-:W-:Y:S01]  /*22680*/  IMAD.MOV.U32 R18, RZ, RZ, R29 ;  /* 0x000000ffff127224 */ /* 0x000fe200078e001d */
[----:B------:R-:W-:Y:S01]  /*22690*/  MOV R19, R28 ;  /* 0x0000001c00137202 */ /* 0x000fe20000000f00 */
[----:B------:R-:W-:Y:S01]  /*226a0*/  IMAD.MOV.U32 R25, RZ, RZ, R13 ;  /* 0x000000ffff197224 */ /* 0x000fe200078e000d */
[----:B------:R-:W-:Y:S01]  /*226b0*/  MOV R24, R12 ;  /* 0x0000000c00187202 */ /* 0x000fe20000000f00 */
[----:B------:R-:W4:Y:S04]  /*226c0*/  LDL.LU.64 R14, [R1+0x1730] ;  /* 0x00173000010e7983 */ /* 0x000f280000300a00 */
[----:B------:R-:W4:Y:S04]  /*226d0*/  LDL.LU.64 R12, [R1+0x1728] ;  /* 0x00172800010c7983 */ /* 0x000f280000300a00 */
[----:B------:R-:W2:Y:S04]  /*226e0*/  LDL.LU R29, [R1+0x2d0] ;  /* 0x0002d000011d7983 */ /* 0x000ea80000300800 */
[----:B------:R-:W2:Y:S01]  /*226f0*/  LDL.LU R28, [R1+0x2d4] ;  /* 0x0002d400011c7983 */ /* 0x000ea20000300800 */
[C---:B---3--:R-:W-:Y:S11]  /*22700*/  HMMA.16816.F32.BF16 R16, R20.reuse, R4, R16 ;  /* 0x000000041410723c */ /* 0x048ff60000041810 */
[----:B------:R-:W-:Y:S11]  /*22710*/  @!UPT UIADD3 URZ, URZ, URZ, URZ ;  /* 0x0000003f3f3ff290 */ /* 0x000ff6000fffe03f */
[----:B------:R-:W-:Y:S01]  /*22720*/  @!UPT UIADD3 URZ, URZ, URZ, URZ ;  /* 0x0000003f3f3ff290 */ /* 0x000fe2000fffe03f */
[----:B------:R-:W-:Y:S04]  /*22730*/  STL.64 [R1+0x2f0], R16 ;  /* 0x0002f01001007387 */ /* 0x000fe80000100a00 */
[----:B------:R0:W-:Y:S04]  /*22740*/  STL.64 [R1+0x2f8], R18 ;  /* 0x0002f81201007387 */ /* 0x0001e80000100a00 */
[----:B------:R-:W3:Y:S04]  /*22750*/  LDL.LU R26, [R1+0x2d8] ;  /* 0x0002d800011a7983 */ /* 0x000ee80000300800 */
[----:B0-----:R-:W3:Y:S04]  /*22760*/  LDL.LU R18, [R1+0x2dc] ;  /* 0x0002dc0001127983 */ /* 0x001ee80000300800 */
[----:B--2---:R-:W-:Y:S04]  /*22770*/  STL.64 [R1+0x1690], R6 ;  /* 0x0016900601007387 */ /* 0x004fe80000100a00 */
[----:B------:R0:W-:Y:S04]  /*22780*/  STL.64 [R1+0x1688], R4 ;  /* 0x0016880401007387 */ /* 0x0001e80000100a00 */
[----:B0-----:R-:W2:Y:S04]  /*22790*/  LDL.LU R4, [R1+0x30] ;  /* 0x0000300001047983 */ /* 0x001ea80000300800 */
[----:B------:R-:W2:Y:S04]  /*227a0*/  LDL.LU R5, [R1+0x34] ;  /* 0x0000340001057983 */ /* 0x000ea80000300800 */
[----:B------:R-:W2:Y:S04]  /*227b0*/  LDL.LU R6, [R1+0x38] ;  /* 0x0000380001067983 */ /* 0x000ea80000300800 */
[----:B------:R-:W2:Y:S04]  /*227c0*/  LDL.LU R7, [R1+0x3c] ;  /* 0x00003c0001077983 */ /* 0x000ea80000300800 */
[----:B------:R-:W3:Y:S04]  /*227d0*/  LDL.LU R16, [R1+0x510] ;  /* 0x0005100001107983 */ /* 0x000ee80000300800 */
[----:B------:R-:W3:Y:S01]  /*227e0*/  LDL.LU R17, [R1+0x514] ;  /* 0x0005140001117983 */ /* 0x000ee20000300800 */
[----:B--2---:R-:W-:Y:S11]  /*227f0*/  HMMA.16816.F32.BF16 R4, R20, R8, R4 ;  /* 0x000000081404723c */ /* 0x004ff60000041804 */
[----:B------:R-:W-:Y:S11]  /*22800*/  @!UPT UIADD3 URZ, URZ, URZ, URZ ;  /* 0x0000003f3f3ff290 */ /* 0x000ff6000fffe03f */
[----:B------:R-:W-:Y:S01]  /*22810*/  @!UPT UIADD3 URZ, URZ, URZ, URZ ;  /* 0x0000003f3f3ff290 */ /* 0x000fe2000fffe03f */
[----:B------:R-:W-:Y:S04]  /*22820*/  STL.64 [R1+0x2e0], R4 ;  /* 0x0002e00401007387 */ /* 0x000fe80000100a00 */
[----:B------:R-:W-:Y:S04]  /*22830*/  STL.64 [R1+0x2e8], R6 ;  /* 0x0002e80601007387 */ /* 0x000fe80000100a00 */
[----:B------:R-:W2:Y:S04]  /*22840*/  LDL.LU R10, [R1+0x518] ;  /* 0x00051800010a7983 */ /* 0x000ea80000300800 */
[----:B------:R-:W-:Y:S04]  /*22850*/  STL [R1+0x1720], R11 ;  /* 0x0017200b01007387 */ /* 0x000fe80000100800 */
[----:B------:R0:W-:Y:S04]  /*22860*/  STL.64 [R1+0x1718], R8 ;  /* 0x0017180801007387 */ /* 0x0001e80000100a00 */
[----:B0-----:R-:W4:Y:S04]  /*22870*/  LDL.LU.64 R8, [R1+0x120] ;  /* 0x0001200001087983 */ /* 0x001f280000300a00 */
[----:B------:R-:W2:Y:S04]  /*22880*/  LDL.LU R19, [R1+0x51c] ;  /* 0x00051c0001137983 */ /* 0x000ea80000300800 */
[----:B------:R-:W2:Y:S04]  /*22890*/  LDL.LU R7, [R1+0x520] ;  /* 0x0005200001077983 */ /* 0x000ea80000300800 */
[----:B------:R-:W2:Y:S04]  /*228a0*/  LDL.LU R6, [R1+0x524] ;  /* 0x0005240001067983 */ /* 0x000ea80000300800 */
[----:B------:R-:W2:Y:S04]  /*228b0*/  LDL.LU R2, [R1+0x528] ;  /* 0x0005280001027983 */ /* 0x000ea80000300800 */
[----:B------:R-:W2:Y:S01]  /*228c0*/  LDL.LU.64 R4, [R1+0xe0] ;  /* 0x0000e00001047983 */ /* 0x000ea20000300a00 */
[----:B------:R-:W-:-:S02]  /*228d0*/  FMUL R20, R0, R29 ;  /* 0x0000001d00147220 */ /* 0x000fc40000400000 */
[C---:B------:R-:W-:Y:S02]  /*228e0*/  FMUL R21, R0.reuse, R28 ;  /* 0x0000001c00157220 */ /* 0x040fe40000400000 */
[C---:B---3--:R-:W-:Y:S02]  /*228f0*/  FMUL R22, R27.reuse, R26 ;  /* 0x0000001a1b167220 */ /* 0x048fe40000400000 */
[----:B------:R-:W-:Y:S01]  /*22900*/  FMUL R23, R27, R18 ;  /* 0x000000121b177220 */ /* 0x000fe20000400000 */
[----:B--2---:R0:W-:Y:S04]  /*22910*/  STL.64 [R1+0x1710], R4 ;  /* 0x0017100401007387 */ /* 0x0041e80000100a00 */
[----:B0-----:R-:W2:Y:S01]  /*22920*/  LDL.64 R4, [R1+0x110] ;  /* 0x0001100001047983 */ /* 0x001ea20000100a00 */
[C---:B------:R-:W-:Y:S01]  /*22930*/  FMUL R16, R0.reuse, R16 ;  /* 0x0000001000107220 */ /* 0x040fe20000400000 */
[----:B----4-:R-:W-:Y:S01]  /*22940*/  HMMA.16816.F32.BF16 R20, R12, R8, R20 ;  /* 0x000000080c14723c */ /* 0x010fe20000041814 */
[----:B------:R-:W-:-:S02]  /*22950*/  FMUL R17, R0, R17 ;  /* 0x0000001100117220 */ /* 0x000fc40000400000 */
[C---:B------:R-:W-:Y:S02]  /*22960*/  FMUL R18, R27.reuse, R10 ;  /* 0x0000000a1b127220 */ /* 0x040fe40000400000 */
[C---:B------:R-:W-:Y:S01]  /*22970*/  FMUL R19, R27.reuse, R19 ;  /* 0x000000131b137220 */ /* 0x040fe20000400000 */
[----:B------:R-:W-:Y:S01]  /*22980*/  MOV R28, R8 ;  /* 0x00000008001c7202 */ /* 0x000fe20000000f00 */
[----:B------:R-:W-:Y:S11]  /*22990*/  IMAD.MOV.U32 R10, RZ, RZ, R9 ;  /* 0x000000ffff0a7224 */ /* 0x000ff600078e0009 */
[----:B------:R-:W-:Y:S05]  /*229a0*/  @!UPT UIADD3 URZ, URZ, URZ, URZ ;  /* 0x0000003f3f3ff290 */ /* 0x000fea000fffe03f */
[----:B------:R-:W-:Y:S04]  /*229b0*/  STL.64 [R1+0x2d0], R20 ;  /* 0x0002d01401007387 */ /* 0x000fe80000100a00 */
[----:B------:R0:W-:Y:S04]  /*229c0*/  STL.64 [R1+0x2d8], R22 ;  /* 0x0002d81601007387 */ /* 0x0001e80000100a00 */
[----:B------:R-:W3:Y:S04]  /*229d0*/  LDL.LU R11, [R1+0x1720] ;  /* 0x00172000010b7983 */ /* 0x000ee80000300800 */
[----:B------:R-:W4:Y:S04]  /*229e0*/  LDL.LU.64 R8, [R1+0x1718] ;  /* 0x0017180001087983 */ /* 0x000f280000300a00 */
[----:B------:R1:W-:Y:S01]  /*229f0*/  STL [R1+0x167c], R10 ;  /* 0x00167c0a01007387 */ /* 0x0003e20000100800 */
[----:B0-----:R-:W-:-:S03]  /*22a00*/  FMUL R22, R27, R2 ;  /* 0x000000021b167220 */ /* 0x001fc60000400000 */
[----:B------:R-:W-:Y:S01]  /*22a10*/  STL [R1+0x1678], R28 ;  /* 0x0016781c01007387 */ /* 0x000fe20000100800 */
[C---:B------:R-:W-:Y:S02]  /*22a20*/  FMUL R20, R0.reuse, R7 ;  /* 0x0000000700147220 */ /* 0x040fe40000400000 */
[----:B------:R-:W-:Y:S01]  /*22a30*/  FMUL R21, R0, R6 ;  /* 0x0000000600157220 */ /* 0x000fe20000400000 */
[----:B--2---:R-:W-:Y:S01]  /*22a40*/  HMMA.16816.F32.BF16 R16, R12, R4, R16 ;  /* 0x000000040c10723c */ /* 0x004fe20000041810 */
[----:B-1----:R-:W-:Y:S02]  /*22a50*/  MOV R10, R5 ;  /* 0x00000005000a7202 */ /* 0x002fe40000000f00 */
[----:B------:R-:W2:Y:S11]  /*22a60*/  LDL.LU.64 R4, [R1+0x1710] ;  /* 0x0017100001047983 */ /* 0x000eb60000300a00 */
[----:B------:R-:W-:Y:S09]  /*22a70*/  @!UPT UIADD3 URZ, URZ, URZ, URZ ;  /* 0x0000003f3f3ff290 */ /* 0x000ff2000fffe03f */
[----:B------:R0:W-:Y:S04]  /*22a80*/  STL.64 [R1+0x2c0], R16 ;  /* 0x0002c01001007387 */ /* 0x0001e80000100a00 */
[----:B------:R1:W-:Y:S04]  /*22a90*/  STL.64 [R1+0x2c8], R18 ;  /* 0x0002c81201007387 */ /* 0x0003e80000100a00 */
[----:B------:R-:W2:Y:S04]  /*22aa0*/  LDL.LU R2, [R1+0x52c] ;  /* 0x00052c0001027983 */ /* 0x000ea80000300800 */
[----:B0-----:R-:W2:Y:S04]  /*22ab0*/  LDL.LU R16, [R1+0x530] ;  /* 0x0005300001107983 */ /* 0x001ea80000300800 */
[----:B------:R-:W2:Y:S04]  /*22ac0*/  LDL.LU R17, [R1+0x534] ;  /* 0x0005340001117983 */ /* 0x000ea80000300800 */
[----:B-1----:R-:W2:Y:S04]  /*22ad0*/  LDL.LU R18, [R1+0x538] ;  /* 0x0005380001127983 */ /* 0x002ea80000300800 */
[----:B------:R-:W2:Y:S04]  /*22ae0*/  LDL.LU R19, [R1+0x53c] ;  /* 0x00053c0001137983 */ /* 0x000ea80000300800 */
[----:B------:R-:W2:Y:S04]  /*22af0*/  LDL.LU R29, [R1+0x544] ;  /* 0x00054400011d7983 */ /* 0x000ea80000300800 */
[----:B------:R-:W2:Y:S04]  /*22b00*/  LDL.LU R28, [R1+0x548] ;  /* 0x00054800011c7983 */ /* 0x000ea80000300800 */
[----:B------:R-:W2:Y:S04]  /*22b10*/  LDL.LU R26, [R1+0x54c] ;  /* 0x00054c00011a7983 */ /* 0x000ea80000300800 */
[----:B------:R-:W2:Y:S04]  /*22b20*/  LDL.LU R7, [R1+0x550] ;  /* 0x0005500001077983 */ /* 0x000ea80000300800 */
[----:B------:R-:W2:Y:S04]  /*22b30*/  LDL.LU R6, [R1+0x554] ;  /* 0x0005540001067983 */ /* 0x000ea80000300800 */
[----:B--2---:R0:W-:Y:S04]  /*22b40*/  STL.64 [R1+0x1708], R6 ;  /* 0x0017080601007387 */ /* 0x0041e80000100a00 */
[----:B0-----:R-:W2:Y:S04]  /*22b50*/  LDL.LU R7, [R1+0x540] ;  /* 0x0005400001077983 */ /* 0x001ea80000300800 */
[----:B------:R0:W-:Y:S04]  /*22b60*/  STL.64 [R1+0x1700], R4 ;  /* 0x0017000401007387 */ /* 0x0001e80000100a00 */
[----:B0-----:R-:W2:Y:S01]  /*22b70*/  LDL R4, [R1+0xf0] ;  /* 0x0000f00001047983 */ /* 0x001ea20000100800 */
[----:B------:R-:W-:-:S03]  /*22b80*/  IMAD.MOV.U32 R5, RZ, RZ, R3 ;  /* 0x000000ffff057224 */ /* 0x000fc600078e0003 */
[----:B------:R-:W2:Y:S04]  /*22b90*/  LDL.LU R3, [R1+0x558] ;  /* 0x0005580001037983 */ /* 0x000ea80000300800 */
[----:B------:R-:W-:Y:S04]  /*22ba0*/  STL [R1+0x16b0], R10 ;  /* 0x0016b00a01007387 */ /* 0x000fe80000100800 */
[----:B----4-:R0:W-:Y:S04]  /*22bb0*/  STL.64 [R1+0x16a8], R8 ;  /* 0x0016a80801007387 */ /* 0x0101e80000100a00 */
[----:B---3--:R-:W-:Y:S04]  /*22bc0*/  STL [R1+0x16d8], R11 ;  /* 0x0016d80b01007387 */ /* 0x008fe80000100800 */
[----:B0-----:R-:W3:Y:S04]  /*22bd0*/  LDL R8, [R1+0x100] ;  /* 0x0001000001087983 */ /* 0x001ee80000100800 */
[----:B------:R-:W3:Y:S01]  /*22be0*/  LDL R9, [R1+0x104] ;  /* 0x0001040001097983 */ /* 0x000ee20000100800 */
[----:B------:R-:W-:-:S02]  /*22bf0*/  FMUL R23, R27, R2 ;  /* 0x000000021b177220 */ /* 0x000fc40000400000 */
[C---:B------:R-:W-:Y:S01]  /*22c00*/  FMUL R16, R0.reuse, R16 ;  /* 0x0000001000107220 */ /* 0x040fe20000400000 */
[----:B------:R-:W4:Y:S01]  /*22c10*/  LDL.LU R2, [R1+0x55c] ;  /* 0x00055c0001027983 */ /* 0x000f220000300800 */
[----:B------:R-:W-:Y:S02]  /*22c20*/  FMUL R17, R0, R17 ;  /* 0x0000001100117220 */ /* 0x000fe40000400000 */
[C---:B------:R-:W-:Y:S02]  /*22c30*/  FMUL R18, R27.reuse, R18 ;  /* 0x000000121b127220 */ /* 0x040fe40000400000 */
[----:B------:R-:W-:-:S07]  /*22c40*/  FMUL R19, R27, R19 ;  /* 0x000000131b137220 */ /* 0x000fce0000400000 */
[C---:B--2---:R-:W-:Y:S08]  /*22c50*/  HMMA.16816.F32.BF16 R16, R12.reuse, R4, R16 ;  /* 0x000000040c10723c */ /* 0x044ff00000041810 */
[----:B---3--:R-:W-:Y:S01]  /*22c60*/  HMMA.16816.F32.BF16 R20, R12, R8, R20 ;  /* 0x000000080c14723c */ /* 0x008fe20000041814 */
[----:B------:R-:W2:Y:S11]  /*22c70*/  LDL R8, [R1+0xb0] ;  /* 0x0000b00001087983 */ /* 0x000eb60000100800 */
[----:B------:R-:W-:Y:S11]  /*22c80*/  @!UPT UIADD3 URZ, URZ, URZ, URZ ;  /* 0x0000003f3f3ff290 */ /* 0x000ff6000fffe03f */
[----:B------:R0:W-:Y:S04]  /*22c90*/  STL.64 [R1+0x2b0], R20 ;  /* 0x0002b01401007387 */ /* 0x0001e80000100a00 */
[----:B------:R1:W-:Y:S04]  /*22ca0*/  STL.64 [R1+0x2b8], R22 ;  /* 0x0002b81601007387 */ /* 0x0003e80000100a00 */
[----:B------:R-:W2:Y:S01]  /*22cb0*/  LDL R9, [R1+0xb4] ;  /* 0x0000b40001097983 */ /* 0x000ea20000100800 */
[----:B0-----:R-:W-:-:S03]  /*22cc0*/  FMUL R20, R0, R7 ;  /* 0x0000000700147220 */ /* 0x001fc60000400000 */
[----:B------:R-:W3:Y:S04]  /*22cd0*/  LDL.LU.64 R6, [R1+0x1708] ;  /* 0x0017080001067983 */ /* 0x000ee80000300a00 */
[----:B------:R-:W2:Y:S01]  /*22ce0*/  LDL.LU.64 R4, [R1+0x1700] ;  /* 0x0017000001047983 */ /* 0x000ea20000300a00 */
[----:B------:R-:W-:Y:S02]  /*22cf0*/  FMUL R21, R0, R29 ;  /* 0x0000001d00157220 */ /* 0x000fe40000400000 */
[C---:B-1----:R-:W-:Y:S02]  /*22d00*/  FMUL R22, R27.reuse, R28 ;  /* 0x0000001c1b167220 */ /* 0x042fe40000400000 */
[C---:B------:R-:W-:Y:S01]  /*22d10*/  FMUL R23, R27.reuse, R26 ;  /* 0x0000001a1b177220 */ /* 0x040fe20000400000 */
[----:B------:R-:W-:Y:S04]  /*22d20*/  STL.64 [R1+0x2a0], R16 ;  /* 0x0002a01001007387 */ /* 0x000fe80000100a00 */
[----:B------:R0:W-:Y:S02]  /*22d30*/  STL.64 [R1+0x2a8], R18 ;  /* 0x0002a81201007387 */ /* 0x0001e40000100a00 */
[----:B0-----:R-:W-:-:S02]  /*22d40*/  FMUL R18, R27, R3 ;  /* 0x000000031b127220 */ /* 0x001fc40000400000 */
[----:B----4-:R-:W-:Y:S01]  /*22d50*/  FMUL R19, R27, R2 ;  /* 0x000000021b137220 */ /* 0x010fe20000400000 */
[C---:B--2---:R-:W-:Y:S01]  /*22d60*/  HMMA.16816.F32.BF16 R20, R12.reuse, R4, R20 ;  /* 0x000000040c14723c */ /* 0x044fe20000041814 */
[----:B------:R-:W-:Y:S11]  /*22d70*/  IMAD.MOV.U32 R29, RZ, RZ, R5 ;  /* 0x000000ffff1d7224 */ /* 0x000ff600078e0005 */
[----:B------:R-:W-:Y:S11]  /*22d80*/  @!UPT UIADD3 URZ, URZ, URZ, URZ ;  /* 0x0000003f3f3ff290 */ /* 0x000ff6000fffe03f */
[----:B------:R0:W-:Y:S04]  /*22d90*/  STL.64 [R1+0x290], R20 ;  /* 0x0002901401007387 */ /* 0x0001e80000100a00 */
[----:B------:R-:W-:Y:S04]  /*22da0*/  STL.64 [R1+0x298], R22 ;  /* 0x0002981601007387 */ /* 0x000fe80000100a00 */
[----:B0-----:R-:W2:Y:S04]  /*22db0*/  LDL.LU R20, [R1+0x560] ;  /* 0x0005600001147983 */ /* 0x001ea80000300800 */
[----:B------:R-:W4:Y:S04]  /*22dc0*/  LDL.LU R5, [R1+0x564] ;  /* 0x0005640001057983 */ /* 0x000f280000300800 */
[----:B------:R-:W2:Y:S04]  /*22dd0*/  LDL.LU R3, [R1+0x568] ;  /* 0x0005680001037983 */ /* 0x000ea80000300800 */
[----:B------:R-:W2:Y:S04]  /*22de0*/  LDL.LU R2, [R1+0x56c] ;  /* 0x00056c0001027983 */ /* 0x000ea80000300800 */
[----:B------:R-:W2:Y:S04]  /*22df0*/  LDL.LU R26, [R1+0x578] ;  /* 0x00057800011a7983 */ /* 0x000ea80000300800 */
[----:B------:R-:W2:Y:S04]  /*22e00*/  LDL.LU R11, [R1+0x57c] ;  /* 0x00057c00010b7983 */ /* 0x000ea80000300800 */
[----:B------:R-:W2:Y:S04]  /*22e10*/  LDL.LU R10, [R1+0x580] ;  /* 0x00058000010a7983 */ /* 0x000ea80000300800 */
[----:B--2---:R0:W-:Y:S04]  /*22e20*/  STL.64 [R1+0x16e8], R10 ;  /* 0x0016e80a01007387 */ /* 0x0041e80000100a00 */
[----:B0-----:R-:W2:Y:S04]  /*22e30*/  LDL.LU R10, [R1+0x570] ;  /* 0x00057000010a7983 */ /* 0x001ea80000300800 */
[----:B------:R-:W2:Y:S04]  /*22e40*/  LDL.LU R11, [R1+0x574] ;  /* 0x00057400010b7983 */ /* 0x000ea80000300800 */
[----:B------:R0:W-:Y:S04]  /*22e50*/  STL.64 [R1+0x16e0], R8 ;  /* 0x0016e00801007387 */ /* 0x0001e80000100a00 */
[----:B0-----:R-:W3:Y:S04]  /*22e60*/  LDL R8, [R1+0xc0] ;  /* 0x0000c00001087983 */ /* 0x001ee80000100800 */
[----:B------:R-:W3:Y:S04]  /*22e70*/  LDL R9, [R1+0xc4] ;  /* 0x0000c40001097983 */ /* 0x000ee80000100800 */
[----:B--2---:R-:W-:Y:S04]  /*22e80*/  STL.64 [R1+0x16f8], R10 ;  /* 0x0016f80a01007387 */ /* 0x004fe80000100a00 */
[----:B---3--:R0:W-:Y:S04]  /*22e90*/  STL.64 [R1+0x16f0], R8 ;  /* 0x0016f00801007387 */ /* 0x0081e80000100a00 */
[----:B0-----:R-:W2:Y:S04]  /*22ea0*/  LDL R8, [R1+0xd0] ;  /* 0x0000d00001087983 */ /* 0x001ea80000100800 */
[----:B------:R-:W2:Y:S01]  /*22eb0*/  LDL R9, [R1+0xd4] ;  /* 0x0000d40001097983 */ /* 0x000ea20000100800 */
[C---:B------:R-:W-:Y:S01]  /*22ec0*/  FMUL R16, R0.reuse, R7 ;  /* 0x0000000700107220 */ /* 0x040fe20000400000 */
[----:B------:R-:W-:Y:S01]  /*22ed0*/  MOV R28, R4 ;  /* 0x00000004001c7202 */ /* 0x000fe20000000f00 */
[C---:B------:R-:W-:Y:S01]  /*22ee0*/  FMUL R17, R0.reuse, R6 ;  /* 0x0000000600117220 */ /* 0x040fe20000400000 */
[----:B------:R-:W3:Y:S04]  /*22ef0*/  LDL.LU R7, [R1+0x584] ;  /* 0x0005840001077983 */ /* 0x000ee80000300800 */
[----:B------:R-:W3:Y:S04]  /*22f00*/  LDL.LU R4, [R1+0x588] ;  /* 0x0005880001047983 */ /* 0x000ee80000300800 */
[----:B------:R-:W3:Y:S04]  /*22f10*/  LDL.LU R6, [R1+0x58c] ;  /* 0x00058c0001067983 */ /* 0x000ee80000300800 */
[----:B------:R-:W3:Y:S01]  /*22f20*/  LDL.LU.64 R10, [R1+0x16f8] ;  /* 0x0016f800010a7983 */ /* 0x000ee20000300a00 */
[----:B--2---:R-:W-:Y:S03]  /*22f30*/  HMMA.16816.F32.BF16 R16, R12, R8, R16 ;  /* 0x000000080c10723c */ /* 0x004fe60000041810 */
[----:B------:R-:W2:Y:S01]  /*22f40*/  LDL.LU.64 R8, [R1+0x16f0] ;  /* 0x0016f00001087983 */ /* 0x000ea20000300a00 */
[----:B----4-:R-:W-:-:S03]  /*22f50*/  FMUL R21, R0, R5 ;  /* 0x0000000500157220 */ /* 0x010fc60000400000 */
[----:B------:R-:W4:Y:S01]  /*22f60*/  LDL.LU R5, [R1+0x590] ;  /* 0x0005900001057983 */ /* 0x000f220000300800 */
[C---:B------:R-:W-:Y:S02]  /*22f70*/  FMUL R22, R27.reuse, R3 ;  /* 0x000000031b167220 */ /* 0x040fe40000400000 */
[----:B------:R-:W-:Y:S02]  /*22f80*/  FMUL R23, R27, R2 ;  /* 0x000000021b177220 */ /* 0x000fe40000400000 */
[----:B------:R-:W-:-:S11]  /*22f90*/  FMUL R20, R0, R20 ;  /* 0x0000001400147220 */ /* 0x000fd60000400000 */
[----:B------:R3:W-:Y:S04]  /*22fa0*/  STL.64 [R1+0x280], R16 ;  /* 0x0002801001007387 */ /* 0x0007e80000100a00 */
[----:B------:R0:W-:Y:S04]  /*22fb0*/  STL.64 [R1+0x288], R18 ;  /* 0x0002881201007387 */ /* 0x0001e80000100a00 */
[----:B------:R-:W4:Y:S04]  /*22fc0*/  LDL.LU R3, [R1+0x594] ;  /* 0x0005940001037983 */ /* 0x000f280000300800 */
[----:B------:R-:W4:Y:S01]  /*22fd0*/  LDL.LU R2, [R1+0x598] ;  /* 0x0005980001027983 */ /* 0x000f220000300800 */
[----:B---3--:R-:W-:-:S02]  /*22fe0*/  FMUL R16, R0, R10 ;  /* 0x0000000a00107220 */ /* 0x008fc40000400000 */
[C---:B------:R-:W-:Y:S02]  /*22ff0*/  FMUL R17, R0.reuse, R11 ;  /* 0x0000000b00117220 */ /* 0x040fe40000400000 */
[----:B------:R-:W3:Y:S01]  /*23000*/  LDL.LU.64 R10, [R1+0x16e8] ;  /* 0x0016e800010a7983 */ /* 0x000ee20000300a00 */
[----:B--2---:R-:W-:Y:S03]  /*23010*/  HMMA.16816.F32.BF16 R20, R12, R8, R20 ;  /* 0x000000080c14723c */ /* 0x004fe60000041814 */
[----:B------:R-:W2:Y:S01]  /*23020*/  LDL.LU.64 R8, [R1+0x16e0] ;  /* 0x0016e00001087983 */ /* 0x000ea20000300a00 */
[C---:B0-----:R-:W-:Y:S02]  /*23030*/  FMUL R18, R27.reuse, R26 ;  /* 0x0000001a1b127220 */ /* 0x041fe40000400000 */
[C---:B---3--:R-:W-:Y:S11]  /*23040*/  FMUL R19, R27.reuse, R11 ;  /* 0x0000000b1b137220 */ /* 0x048ff60000400000 */
[----:B------:R-:W-:Y:S06]  /*23050*/  @!UPT UIADD3 URZ, URZ, URZ, URZ ;  /* 0x0000003f3f3ff290 */ /* 0x000fec000fffe03f */
[----:B------:R0:W-:Y:S04]  /*23060*/  STL.64 [R1+0x270], R20 ;  /* 0x0002701401007387 */ /* 0x0001e80000100a00 */
[----:B------:R1:W-:Y:S04]  /*23070*/  STL.64 [R1+0x278], R22 ;  /* 0x0002781601007387 */ /* 0x0003e80000100a00 */
[----:B------:R-:W3:Y:S01]  /*23080*/  LDL.LU R11, [R1+0x16d8] ;  /* 0x0016d800010b7983 */ /* 0x000ee20000300800 */
[----:B0-----:R-:W-:Y:S02]  /*23090*/  FMUL R20, R0, R10 ;  /* 0x0000000a00147220 */ /* 0x001fe40000400000 */
[----:B-1----:R-:W-:-:S02]  /*230a0*/  FMUL R22, R27, R4 ;  /* 0x000000041b167220 */ /* 0x002fc40000400000 */
[----:B------:R-:W3:Y:S01]  /*230b0*/  LDL.LU R4, [R1+0x59c] ;  /* 0x00059c0001047983 */ /* 0x000ee20000300800 */
[----:B--2---:R-:W-:Y:S11]  /*230c0*/  HMMA.16816.F32.BF16 R16, R12, R8, R16 ;  /* 0x000000080c10723c */ /* 0x004ff60000041810 */
[----:B------:R-:W-:Y:S11]  /*230d0*/  @!UPT UIADD3 URZ, URZ, URZ, URZ ;  /* 0x0000003f3f3ff290 */ /* 0x000ff6000fffe03f */
[----:B------:R-:W-:Y:S01]  /*230e0*/  @!UPT UIADD3 URZ, URZ, URZ, URZ ;  /* 0x0000003f3f3ff290 */ /* 0x000fe2000fffe03f */
[----:B------:R-:W-:Y:S04]  /*230f0*/  STL.64 [R1+0x260], R16 ;  /* 0x0002601001007387 */ /* 0x000fe80000100a00 */
[----:B------:R4:W-:Y:S04]  /*23100*/  STL.64 [R1+0x268], R18 ;  /* 0x0002681201007387 */ /* 0x0009e80000100a00 */
[----:B------:R-:W2:Y:S04]  /*23110*/  LDL.LU R26, [R1+0x5ac] ;  /* 0x0005ac00011a7983 */ /* 0x000ea80000300800 */
[----:B------:R-:W3:Y:S01]  /*23120*/  LDL.LU R10, [R1+0x5b0] ;  /* 0x0005b000010a7983 */ /* 0x000ee20000300800 */
[----:B------:R-:W-:-:S02]  /*23130*/  FMUL R21, R0, R7 ;  /* 0x0000000700157220 */ /* 0x000fc40000400000 */
[C---:B------:R-:W-:Y:S01]  /*23140*/  FMUL R23, R27.reuse, R6 ;  /* 0x000000061b177220 */ /* 0x040fe20000400000 */
[----:B---3--:R0:W-:Y:S04]  /*23150*/  STL.64 [R1+0x16d0], R10 ;  /* 0x0016d00a01007387 */ /* 0x0081e80000100a00 */
[----:B------:R-:W3:Y:S04]  /*23160*/  LDL.LU.64 R8, [R1+0xa0] ;  /* 0x0000a00001087983 */ /* 0x000ee80000300a00 */
[----:B------:R-:W2:Y:S04]  /*23170*/  LDL.LU R7, [R1+0x5b4] ;  /* 0x0005b40001077983 */ /* 0x000ea80000300800 */
[----:B------:R-:W2:Y:S01]  /*23180*/  LDL.LU R6, [R1+0x5b8] ;  /* 0x0005b80001067983 */ /* 0x000ea20000300800 */
[----:B----4-:R-:W-:-:S02]  /*23190*/  FMUL R18, R27, R2 ;  /* 0x000000021b127220 */ /* 0x010fc40000400000 */
[C---:B------:R-:W-:Y:S02]  /*231a0*/  FMUL R17, R0.reuse, R3 ;  /* 0x0000000300117220 */ /* 0x040fe40000400000 */
[C---:B------:R-:W-:Y:S02]  /*231b0*/  FMUL R16, R0.reuse, R5 ;  /* 0x0000000500107220 */ /* 0x040fe40000400000 */
[----:B------:R-:W-:Y:S01]  /*231c0*/  FMUL R19, R27, R4 ;  /* 0x000000041b137220 */ /* 0x000fe20000400000 */
[----:B------:R-:W-:Y:S01]  /*231d0*/  MOV R4, R24 ;  /* 0x0000001800047202 */ /* 0x000fe20000000f00 */
[----:B------:R-:W-:Y:S01]  /*231e0*/  IMAD.MOV.U32 R5, RZ, RZ, R25 ;  /* 0x000000ffff057224 */ /* 0x000fe200078e0019 */
[----:B---3--:R-:W-:Y:S01]  /*231f0*/  HMMA.16816.F32.BF16 R20, R12, R8, R20 ;  /* 0x000000080c14723c */ /* 0x008fe20000041814 */
[----:B------:R-:W-:Y:S01]  /*23200*/  IMAD.MOV.U32 R2, RZ, RZ, R9 ;  /* 0x000000ffff027224 */ /* 0x000fe200078e0009 */
[----:B------:R-:W-:Y:S11]  /*23210*/  MOV R3, R8 ;  /* 0x0000000800037202 */ /* 0x000ff60000000f00 */
[----:B------:R-:W-:Y:S10]  /*23220*/  @!UPT UIADD3 URZ, URZ, URZ, URZ ;  /* 0x0000003f3f3ff290 */ /* 0x000ff4000fffe03f */
[----:B------:R1:W-:Y:S04]  /*23230*/  STL.64 [R1+0x250], R20 ;  /* 0x0002501401007387 */ /* 0x0003e80000100a00 */
[----:B------:R3:W-:Y:S04]  /*23240*/  STL.64 [R1+0x258], R22 ;  /* 0x0002581601007387 */ /* 0x0007e80000100a00 */
[----:B0-----:R-:W4:Y:S04]  /*23250*/  LDL.LU.64 R10, [R1+0x16d0] ;  /* 0x0016d000010a7983 */ /* 0x001f280000300a00 */
[----:B-1----:R-:W4:Y:S04]  /*23260*/  LDL.LU R21, [R1+0x5a0] ;  /* 0x0005a00001157983 */ /* 0x002f280000300800 */
[----:B---3--:R-:W3:Y:S04]  /*23270*/  LDL.LU R22, [R1+0x5a4] ;  /* 0x0005a40001167983 */ /* 0x008ee80000300800 */
[----:B------:R-:W3:Y:S04]  /*23280*/  LDL.LU R23, [R1+0x5a8] ;  /* 0x0005a80001177983 */ /* 0x000ee80000300800 */
[----:B------:R-:W-:Y:S04]  /*23290*/  STL [R1+0x164c], R2 ;  /* 0x00164c0201007387 */ /* 0x000fe80000100800 */
[----:B------:R-:W-:Y:S04]  /*232a0*/  STL [R1+0x1648], R3 ;  /* 0x0016480301007387 */ /* 0x000fe80000100800 */
[----:B------:R-:W3:Y:S04]  /*232b0*/  LDL.LU R24, [R1+0x16cc] ;  /* 0x0016cc0001187983 */ /* 0x000ee80000300800 */
[----:B------:R-:W3:Y:S04]  /*232c0*/  LDL.LU R25, [R1+0x16c8] ;  /* 0x0016c80001197983 */ /* 0x000ee80000300800 */
[----:B--2---:R-:W-:Y:S04]  /*232d0*/  STL.64 [R1+0x16c0], R6 ;  /* 0x0016c00601007387 */ /* 0x004fe80000100a00 */
[----:B------:R0:W-:Y:S04]  /*232e0*/  STL.64 [R1+0x16b8], R4 ;  /* 0x0016b80401007387 */ /* 0x0001e80000100a00 */
[----:B------:R-:W2:Y:S04]  /*232f0*/  LDL.64 R8, [R1+0x70] ;  /* 0x0000700001087983 */ /* 0x000ea80000100a00 */
[----:B0-----:R-:W2:Y:S04]  /*23300*/  LDL R4, [R1+0x90] ;  /* 0x0000900001047983 */ /* 0x001ea80000100800 */
[----:B------:R-:W2:Y:S04]  /*23310*/  LDL R5, [R1+0x94] ;  /* 0x0000940001057983 */ /* 0x000ea80000100800 */
[----:B------:R-:W2:Y:S01]  /*23320*/  LDL.LU.64 R6, [R1+0x16c0] ;  /* 0x0016c00001067983 */ /* 0x000ea20000300a00 */
[----:B----4-:R-:W-:-:S02]  /*23330*/  FMUL R20, R0, R21 ;  /* 0x0000001500147220 */ /* 0x010fc40000400000 */
[----:B---3--:R-:W-:Y:S02]  /*23340*/  FMUL R21, R0, R22 ;  /* 0x0000001600157220 */ /* 0x008fe40000400000 */
[C---:B------:R-:W-:Y:S02]  /*23350*/  FMUL R22, R27.reuse, R23 ;  /* 0x000000171b167220 */ /* 0x040fe40000400000 */
[----:B------:R-:W-:-:S07]  /*23360*/  FMUL R23, R27, R26 ;  /* 0x0000001a1b177220 */ /* 0x000fce0000400000 */
[C---:B------:R-:W-:Y:S08]  /*23370*/  HMMA.16816.F32.BF16 R20, R12.reuse, R24, R20 ;  /* 0x000000180c14723c */ /* 0x040ff00000041814 */
[----:B--2---:R-:W-:Y:S01]  /*23380*/  HMMA.16816.F32.BF16 R16, R12, R4, R16 ;  /* 0x000000040c10723c */ /* 0x004fe20000041810 */
[----:B------:R-:W2:Y:S01]  /*23390*/  LDL.LU.64 R4, [R1+0x16b8] ;  /* 0x0016b80001047983 */ /* 0x000ea20000300a00 */
[----:B------:R-:W-:Y:S01]  /*233a0*/  MOV R2, R24 ;  /* 0x0000001800027202 */ /* 0x000fe20000000f00 */
[----:B------:R-:W-:Y:S11]  /*233b0*/  IMAD.MOV.U32 R3, RZ, RZ, R25 ;  /* 0x000000ffff037224 */ /* 0x000ff600078e0019 */
[----:B------:R-:W-:Y:S09]  /*233c0*/  @!UPT UIADD3 URZ, URZ, URZ, URZ ;  /* 0x0000003f3f3ff290 */ /* 0x000ff2000fffe03f */
[----:B------:R0:W-:Y:S04]  /*233d0*/  STL.64 [R1+0x240], R16 ;  /* 0x0002401001007387 */ /* 0x0001e80000100a00 */
[----:B------:R-:W-:Y:S04]  /*233e0*/  STL.64 [R1+0x248], R18 ;  /* 0x0002481201007387 */ /* 0x000fe80000100a00 */
[----:B------:R1:W-:Y:S01]  /*233f0*/  STL.64 [R1+0x230], R20 ;  /* 0x0002301401007387 */ /* 0x0003e20000100a00 */
[----:B0-----:R-:W-:-:S03]  /*23400*/  FMUL R16, R0, R10 ;  /* 0x0000000a00107220 */ /* 0x001fc60000400000 */
[----:B------:R0:W-:Y:S04]  /*23410*/  STL.64 [R1+0x238], R22 ;  /* 0x0002381601007387 */ /* 0x0001e80000100a00 */
[----:B------:R-:W3:Y:S04]  /*23420*/  LDL.LU R10, [R1+0x5bc] ;  /* 0x0005bc00010a7983 */ /* 0x000ee80000300800 */
[----:B-1----:R-:W4:Y:S04]  /*23430*/  LDL.LU R20, [R1+0x5c0] ;  /* 0x0005c00001147983 */ /* 0x002f280000300800 */
[----:B------:R-:W2:Y:S04]  /*23440*/  LDL.LU R21, [R1+0x5c4] ;  /* 0x0005c40001157983 */ /* 0x000ea80000300800 */
[----:B0-----:R-:W2:Y:S01]  /*23450*/  LDL.LU R22, [R1+0x5c8] ;  /* 0x0005c80001167983 */ /* 0x001ea20000300800 */
[----:B------:R-:W-:-:S03]  /*23460*/  FMUL R18, R27, R6 ;  /* 0x000000061b127220 */ /* 0x000fc60000400000 */
[----:B------:R-:W2:Y:S01]  /*23470*/  LDL.LU R23, [R1+0x5cc] ;  /* 0x0005cc0001177983 */ /* 0x000ea20000300800 */
[----:B------:R-:W-:-:S03]  /*23480*/  FMUL R17, R0, R7 ;  /* 0x0000000700117220 */ /* 0x000fc60000400000 */
[----:B------:R-:W2:Y:S04]  /*23490*/  LDL.LU R24, [R1+0x5d0] ;  /* 0x0005d00001187983 */ /* 0x000ea80000300800 */
[----:B------:R-:W2:Y:S04]  /*234a0*/  LDL.LU R25, [R1+0x5d4] ;  /* 0x0005d40001197983 */ /* 0x000ea80000300800 */
[----:B------:R-:W2:Y:S04]  /*234b0*/  LDL.LU R26, [R1+0x5d8] ;  /* 0x0005d800011a7983 */ /* 0x000ea80000300800 */
[----:B------:R-:W2:Y:S04]  /*234c0*/  LDL.LU R27, [R1+0x5dc] ;  /* 0x0005dc00011b7983 */ /* 0x000ea80000300800 */
[----:B------:R-:W2:Y:S04]  /*234d0*/  LDL.LU R7, [R1+0x5f4] ;  /* 0x0005f40001077983 */ /* 0x000ea80000300800 */
[----:B------:R-:W2:Y:S04]  /*234e0*/  LDL.LU R6, [R1+0x5f8] ;  /* 0x0005f80001067983 */ /* 0x000ea80000300800 */
[----:B--2---:R-:W-:Y:S04]  /*234f0*/  STL.64 [R1+0x16a0], R6 ;  /* 0x0016a00601007387 */ /* 0x004fe80000100a00 */
[----:B------:R0:W-:Y:S04]  /*23500*/  STL.64 [R1+0x1698], R4 ;  /* 0x0016980401007387 */ /* 0x0001e80000100a00 */
[----:B0-----:R-:W2:Y:S04]  /*23510*/  LDL R4, [R1+0x60] ;  /* 0x0000600001047983 */ /* 0x001ea80000100800 */
[----:B------:R0:W-:Y:S04]  /*23520*/  STL [R1+0x1680], R2 ;  /* 0x0016800201007387 */ /* 0x0001e80000100800 */
[----:B0-----:R-:W3:Y:S01]  /*23530*/  LDL R2, [R1+0x1c8] ;  /* 0x0001c80001027983 */ /* 0x001ee20000100800 */
[----:B------:R-:W-:-:S03]  /*23540*/  MOV R5, R11 ;  /* 0x0000000b00057202 */ /* 0x000fc60000000f00 */
[----:B------:R-:W0:Y:S01]  /*23550*/  S2R R11, SR_TID.X ;  /* 0x00000000000b7919 */ /* 0x000e220000002100 */
[C---:B----4-:R-:W-:Y:S02]  /*23560*/  FMUL R20, R0.reuse, R20 ;  /* 0x0000001400147220 */ /* 0x050fe40000400000 */
[----:B------:R-:W-:Y:S01]  /*23570*/  FMUL R21, R0, R21 ;  /* 0x0000001500157220 */ /* 0x000fe20000400000 */
[----:B0-----:R-:W-:-:S04]  /*23580*/  SHF.L.U32 R7, R11, 0x3, RZ ;  /* 0x000000030b077819 */ /* 0x001fc800000006ff */
[----:B------:R-:W-:Y:S01]  /*23590*/  LOP3.LUT R7, R7, 0x30, RZ, 0xc0, !PT ;  /* 0x0000003007077812 */ /* 0x000fe200078ec0ff */
[C---:B---3--:R-:W-:Y:S02]  /*235a0*/  FMUL R19, R2.reuse, R10 ;  /* 0x0000000a02137220 */ /* 0x048fe40000400000 */
[----:B------:R-:W0:Y:S05]  /*235b0*/  S2R R10, SR_TID.X ;  /* 0x00000000000a7919 */ /* 0x000e2a0000002100 */
[----:B------:R-:W-:Y:S01]  /*235c0*/  HMMA.16816.F32.BF16 R16, R12, R8, R16 ;  /* 0x000000080c10723c */ /* 0x000fe20000041810 */
[C---:B------:R-:W-:Y:S02]  /*235d0*/  FMUL R22, R2.reuse, R22 ;  /* 0x0000001602167220 */ /* 0x040fe40000400000 */
[----:B------:R-:W-:-:S02]  /*235e0*/  FMUL R23, R2, R23 ;  /* 0x0000001702177220 */ /* 0x000fc40000400000 */
[----:B0-----:R-:W-:-:S05]  /*235f0*/  IMAD.SHL.U32 R10, R10, 0x40, RZ ;  /* 0x000000400a0a7824 */ /* 0x001fca00078e00ff */
[----:B------:R-:W-:Y:S01]  /*23600*/  LOP3.LUT R7, R7, 0x3c0, R10, 0xf8, !PT ;  /* 0x000003c007077812 */ /* 0x000fe200078ef80a */
[----:B--2---:R-:W-:Y:S01]  /*23610*/  HMMA.16816.F32.BF16 R20, R12, R4, R20 ;  /* 0x000000040c14723c */ /* 0x004fe20000041814 */
[----:B------:R-:W2:Y:S02]  /*23620*/  LDL.LU R10, [R1+0x16b0] ;  /* 0x0016b000010a7983 */ /* 0x000ea40000300800 */
[----:B------:R-:W-:Y:S01]  /*23630*/  LOP3.LUT R7, R7, 0x10, R11, 0x78, !PT ;  /* 0x0000001007077812 */ /* 0x000fe200078e780b */
[----:B------:R-:W-:-:S08]  /*23640*/  IMAD.MOV.U32 R11, RZ, RZ, R9 ;  /* 0x000000ffff0b7224 */ /* 0x000fd000078e0009 */
[----:B------:R-:W-:Y:S04]  /*23650*/  STL.64 [R1+0x220], R16 ;  /* 0x0002201001007387 */ /* 0x000fe80000100a00 */
[----:B------:R-:W-:Y:S04]  /*23660*/  STL.64 [R1+0x228], R18 ;  /* 0x0002281201007387 */ /* 0x000fe80000100a00 */
[----:B------:R-:W3:Y:S04]  /*23670*/  LDL.LU.64 R8, [R1+0x16a8] ;  /* 0x0016a80001087983 */ /* 0x000ee80000300a00 */
[----:B------:R0:W1:Y:S04]  /*23680*/  LDSM.16.M88.4 R16, [R7+0x18c00] ;  /* 0x018c00000710783b */ /* 0x0000680000000200 */
[----:B0-----:R-:W4:Y:S04]  /*23690*/  LDL.LU.64 R6, [R1+0x16a0] ;  /* 0x0016a00001067983 */ /* 0x001f280000300a00 */
[----:B------:R-:W2:Y:S04]  /*236a0*/  LDL.LU.64 R4, [R1+0x1698] ;  /* 0x0016980001047983 */ /* 0x000ea80000300a00 */
[----:B------:R-:W-:Y:S04]  /*236b0*/  STL.64 [R1+0x210], R20 ;  /* 0x0002101401007387 */ /* 0x000fe80000100a00 */
[----:B------:R0:W-:Y:S04]  /*236c0*/  STL.64 [R1+0x218], R22 ;  /* 0x0002181601007387 */ /* 0x0001e80000100a00 */
[----:B0-----:R-:W3:Y:S01]  /*236d0*/  LDL.LU R22, [R1+0x5f0] ;  /* 0x0005f00001167983 */ /* 0x001ee20000300800 */
[----:B------:R-:W-:-:S02]  /*236e0*/  FMUL R24, R0, R24 ;  /* 0x0000001800187220 */ /* 0x000fc40000400000 */
[----:B------:R-:W-:Y:S01]  /*236f0*/  FMUL R25, R0, R25 ;  /* 0x0000001900197220 */ /* 0x000fe20000400000 */
[----:B------:R-:W3:Y:S01]  /*23700*/  LDL.LU R23, [R1+0x5fc] ;  /* 0x0005fc0001177983 */ /* 0x000ee20000300800 */
[C---:B------:R-:W-:Y:S02]  /*23710*/  FMUL R26, R2.reuse, R26 ;  /* 0x0000001a021a7220 */ /* 0x040fe40000400000 */
[----:B------:R-:W-:-:S07]  /*23720*/  FMUL R27, R2, R27 ;  /* 0x0000001b021b7220 */ /* 0x000fce0000400000 */
[----:B--2---:R-:W-:Y:S01]  /*23730*/  HMMA.16816.F32.BF16 R24, R12, R4, R24 ;  /* 0x000000040c18723c */ /* 0x004fe20000041818 */
[C---:B----4-:R-:W-:Y:S02]  /*23740*/  FMUL R21, R0.reuse, R7 ;  /* 0x0000000700157220 */ /* 0x050fe40000400000 */
[----:B---3--:R-:W-:Y:S02]  /*23750*/  FMUL R20, R0, R22 ;  /* 0x0000001600147220 */ /* 0x008fe40000400000 */
[C---:B------:R-:W-:Y:S02]  /*23760*/  FMUL R22, R2.reuse, R6 ;  /* 0x0000000602167220 */ /* 0x040fe40000400000 */
[----:B------:R-:W2:Y:S04]  /*23770*/  LDL.LU.64 R6, [R1+0x1690] ;  /* 0x0016900001067983 */ /* 0x000ea80000300a00 */
[----:B------:R-:W3:Y:S11]  /*23780*/  LDL.LU.64 R4, [R1+0x1688] ;  /* 0x0016880001047983 */ /* 0x000ef60000300a00 */
[----:B------:R-:W-:Y:S01]  /*23790*/  @!UPT UIADD3 URZ, URZ, URZ, URZ ;  /* 0x0000003f3f3ff290 */ /* 0x000fe2000fffe03f */
[----:B------:R0:W-:Y:S04]  /*237a0*/  STL.64 [R1+0x200], R24 ;  /* 0x0002001801007387 */ /* 0x0001e80000100a00 */
[----:B------:R4:W-:Y:S04]  /*237b0*/  STL.64 [R1+0x208], R26 ;  /* 0x0002081a01007387 */ /* 0x0009e80000100a00 */
[----:B0-----:R-:W2:Y:S04]  /*237c0*/  LDL.LU R24, [R1+0x5e0] ;  /* 0x0005e00001187983 */ /* 0x001ea80000300800 */
[----:B------:R-:W2:Y:S04]  /*237d0*/  LDL.LU R25, [R1+0x5e4] ;  /* 0x0005e40001197983 */ /* 0x000ea80000300800 */
[----:B----4-:R-:W4:Y:S04]  /*237e0*/  LDL.LU R26, [R1+0x5e8] ;  /* 0x0005e800011a7983 */ /* 0x010f280000300800 */
[----:B------:R-:W4:Y:S01]  /*237f0*/  LDL.LU R27, [R1+0x5ec] ;  /* 0x0005ec00011b7983 */ /* 0x000f220000300800 */
[----:B------:R-:W-:-:S07]  /*23800*/  FMUL R23, R2, R23 ;  /* 0x0000001702177220 */ /* 0x000fce0000400000 */
[----:B---3--:R-:W-:Y:S01]  /*23810*/  HMMA.16816.F32.BF16 R20, R12, R4, R20 ;  /* 0x000000040c14723c */ /* 0x008fe20000041814 */
[C---:B--2---:R-:W-:Y:S02]  /*23820*/  FMUL R24, R0.reuse, R24 ;  /* 0x0000001800187220 */ /* 0x044fe40000400000 */
[----:B------:R-:W-:Y:S02]  /*23830*/  FMUL R25, R0, R25 ;  /* 0x0000001900197220 */ /* 0x000fe40000400000 */
[C---:B----4-:R-:W-:Y:S02]  /*23840*/  FMUL R26, R2.reuse, R26 ;  /* 0x0000001a021a7220 */ /* 0x050fe40000400000 */
[----:B------:R-:W-:-:S07]  /*23850*/  FMUL R27, R2, R27 ;  /* 0x0000001b021b7220 */ /* 0x000fce0000400000 */
[----:B------:R-:W-:Y:S01]  /*23860*/  HMMA.16816.F32.BF16 R12, R12, R8, R24 ;  /* 0x000000080c0c723c */ /* 0x000fe20000041818 */
[----:B------:R-:W-:Y:S04]  /*23870*/  STL.64 [R1+0x1608], R6 ;  /* 0x0016080601007387 */ /* 0x000fe80000100a00 */
[----:B------:R0:W-:Y:S04]  /*23880*/  STL.64 [R1+0x1600], R4 ;  /* 0x0016000401007387 */ /* 0x0001e80000100a00 */
[----:B------:R2:W-:Y:S04]  /*23890*/  STL.64 [R1+0x1f0], R20 ;  /* 0x0001f01401007387 */ /* 0x0005e80000100a00 */
[----:B------:R-:W-:Y:S04]  /*238a0*/  STL.64 [R1+0x1f8], R22 ;  /* 0x0001f81601007387 */ /* 0x000fe80000100a00 */
[----:B0-----:R-:W3:Y:S04]  /*238b0*/  LDL.LU R4, [R1+0x100] ;  /* 0x0001000001047983 */ /* 0x001ee80000300800 */
[----:B------:R-:W3:Y:S01]  /*238c0*/  LDL.LU R5, [R1+0x104] ;  /* 0x0001040001057983 */ /* 0x000ee20000300800 */
[----:B------:R-:W-:-:S03]  /*238d0*/  MOV R25, R10 ;  /* 0x0000000a00197202 */ /* 0x000fc60000000f00 */
[----:B------:R-:W4:Y:S01]  /*238e0*/  LDL.LU R2, [R1+0x1680] ;  /* 0x0016800001027983 */ /* 0x000f220000300800 */
[----:B--2---:R-:W-:-:S03]  /*238f0*/  IMAD.MOV.U32 R20, RZ, RZ, R28 ;  /* 0x000000ffff147224 */ /* 0x004fc600078e001c */
[----:B------:R-:W2:Y:S01]  /*23900*/  LDL.LU R24, [R1+0x110] ;  /* 0x0001100001187983 */ /* 0x000ea20000300800 */
[----:B------:R-:W-:-:S03]  /*23910*/  MOV R21, R29 ;  /* 0x0000001d00157202 */ /* 0x000fc60000000f00 */
[----:B------:R0:W-:Y:S04]  /*23920*/  STL.64 [R1+0x1e0], R12 ;  /* 0x0001e00c01007387 */ /* 0x0001e80000100a00 */
[----:B------:R0:W-:Y:S04]  /*23930*/  STL.64 [R1+0x1e8], R14 ;  /* 0x0001e80e01007387 */ /* 0x0001e80000100a00 */
[----:B------:R-:W2:Y:S04]  /*23940*/  LDL.LU R10, [R1+0x167c] ;  /* 0x00167c00010a7983 */ /* 0x000ea80000300800 */
[----:B------:R-:W2:Y:S04]  /*23950*/  LDL.LU R28, [R1+0x1678] ;  /* 0x00167800011c7983 */ /* 0x000ea80000300800 */
[----:B------:R-:W2:Y:S04]  /*23960*/  LDL.LU R29, [R1+0x1674] ;  /* 0x00167400011d7983 */ /* 0x000ea80000300800 */
[----:B0-----:R-:W2:Y:S04]  /*23970*/  LDL.LU R12, [R1+0x600] ;  /* 0x00060000010c7983 */ /* 0x001ea80000300800 */
[----:B------:R-:W2:Y:S04]  /*23980*/  LDL.LU R13, [R1+0x604] ;  /* 0x00060400010d7983 */ /* 0x000ea80000300800 */
[----:B------:R-:W2:Y:S04]  /*23990*/  LDL.LU R14, [R1+0x608] ;  /* 0x00060800010e7983 */ /* 0x000ea80000300800 */
[----:B------:R-:W2:Y:S04]  /*239a0*/  LDL.LU R15, [R1+0x60c] ;  /* 0x00060c00010f7983 */ /* 0x000ea80000300800 */
[----:B------:R-:W2:Y:S04]  /*239b0*/  LDL.LU R27, [R1+0x610] ;  /* 0x00061000011b7983 */ /* 0x000ea80000300800 */
[----:B------:R-:W2:Y:S04]  /*239c0*/  LDL.LU R26, [R1+0x614] ;  /* 0x00061400011a7983 */ /* 0x000ea80000300800 */
[----:B--2---:R-:W-:Y:S04]  /*239d0*/  STL.64 [R1+0x1668], R26 ;  /* 0x0016681a01007387 */ /* 0x004fe80000100a00 */
[----:B------:R0:W-:Y:S02]  /*239e0*/  STL.64 [R1+0x1660], R24 ;  /* 0x0016601801007387 */ /* 0x0001e40000100a00 */
[----:B0-----:R-:W-:-:S02]  /*239f0*/  IMAD.MOV.U32 R24, RZ, RZ, R28 ;  /* 0x000000ffff187224 */ /* 0x001fc400078e001c */
[----:B------:R-:W2:Y:S01]  /*23a00*/  LDL.LU R28, [R1+0x1670] ;  /* 0x00167000011c7983 */ /* 0x000ea20000300800 */
[----:B------:R-:W-:-:S03]  /*23a10*/  MOV R25, R10 ;  /* 0x0000000a00197202 */ /* 0x000fc60000000f00 */
[----:B------:R-:W3:Y:S04]  /*23a20*/  LDL.LU R23, [R1+0x618] ;  /* 0x0006180001177983 */ /* 0x000ee80000300800 */
[----:B------:R-:W3:Y:S04]  /*23a30*/  LDL.LU R22, [R1+0x61c] ;  /* 0x00061c0001167983 */ /* 0x000ee80000300800 */
[----:B------:R-:W3:Y:S04]  /*23a40*/  LDL.LU R10, [R1+0x620] ;  /* 0x00062000010a7983 */ /* 0x000ee80000300800 */
[----:B------:R-:W3:Y:S04]  /*23a50*/  LDL.LU R7, [R1+0x624] ;  /* 0x0006240001077983 */ /* 0x000ee80000300800 */
[----:B------:R-:W3:Y:S04]  /*23a60*/  LDL.LU R6, [R1+0x628] ;  /* 0x0006280001067983 */ /* 0x000ee80000300800 */
[----:B------:R-:W3:Y:S04]  /*23a70*/  LDL.LU R0, [R1+0x62c] ;  /* 0x00062c0001007983 */ /* 0x000ee80000300800 */
[----:B------:R0:W-:Y:S01]  /*23a80*/  STL.64 [R1+0x1658], R20 ;  /* 0x0016581401007387 */ /* 0x0001e20000100a00 */
[----:B------:R-:W-:-:S02]  /*23a90*/  FMUL R12, R29, R12 ;  /* 0x0000000c1d0c7220 */ /* 0x000fc40000400000 */
[----:B------:R-:W-:Y:S01]  /*23aa0*/  FMUL R13, R29, R13 ;  /* 0x0000000d1d0d7220 */ /* 0x000fe20000400000 */
[----:B0-----:R-:W3:Y:S04]  /*23ab0*/  LDL.LU R20, [R1+0xf0] ;  /* 0x0000f00001147983 */ /* 0x001ee80000300800 */
[----:B------:R-:W3:Y:S04]  /*23ac0*/  LDL.LU R21, [R1+0xf4] ;  /* 0x0000f40001157983 */ /* 0x000ee80000300800 */
[----:B------:R-:W-:Y:S04]  /*23ad0*/  STL [R1+0x1628], R11 ;  /* 0x0016280b01007387 */ /* 0x000fe80000100800 */
[----:B------:R-:W-:Y:S04]  /*23ae0*/  STL.64 [R1+0x1620], R8 ;  /* 0x0016200801007387 */ /* 0x000fe80000100a00 */
[----:B------:R-:W4:Y:S01]  /*23af0*/  LDL.LU.64 R26, [R1+0x1668] ;  /* 0x00166800011a7983 */ /* 0x000f220000300a00 */
[----:B--2---:R-:W-:-:S02]  /*23b00*/  FMUL R14, R28, R14 ;  /* 0x0000000e1c0e7220 */ /* 0x004fc40000400000 */
[----:B------:R-:W-:-:S07]  /*23b10*/  FMUL R15, R28, R15 ;  /* 0x0000000f1c0f7220 */ /* 0x000fce0000400000 */
[----:B-1----:R-:W-:Y:S01]  /*23b20*/  HMMA.16816.F32.BF16 R12, R16, R24, R12 ;  /* 0x00000018100c723c */ /* 0x002fe2000004180c */
[----:B------:R-:W2:Y:S11]  /*23b30*/  LDL.LU.64 R24, [R1+0x1660] ;  /* 0x0016600001187983 */ /* 0x000eb60000300a00 */
[----:B------:R-:W-:Y:S11]  /*23b40*/  @!UPT UIADD3 URZ, URZ, URZ, URZ ;  /* 0x0000003f3f3ff290 */ /* 0x000ff6000fffe03f */
[----:B------:R-:W-:Y:S04]  /*23b50*/  STL.64 [R1+0x1d0], R12 ;  /* 0x0001d00c01007387 */ /* 0x000fe80000100a00 */
[----:B------:R3:W-:Y:S02]  /*23b60*/  STL.64 [R1+0x1d8], R14 ;  /* 0x0001d80e01007387 */ /* 0x0007e40000100a00 */
[C---:B---3--:R-:W-:Y:S02]  /*23b70*/  FMUL R14, R28.reuse, R23 ;  /* 0x000000171c0e7220 */ /* 0x048fe40000400000 */
[----:B------:R-:W-:Y:S02]  /*23b80*/  FMUL R15, R28, R22 ;  /* 0x000000161c0f7220 */ /* 0x000fe40000400000 */
[----:B----4-:R-:W-:-:S02]  /*23b90*/  FMUL R12, R29, R27 ;  /* 0x0000001b1d0c7220 */ /* 0x010fc40000400000 */
[----:B------:R-:W-:-:S07]  /*23ba0*/  FMUL R13, R29, R26 ;  /* 0x0000001a1d0d7220 */ /* 0x000fce0000400000 */
[----:B--2---:R-:W-:Y:S07]  /*23bb0*/  HMMA.16816.F32.BF16 R24, R16, R24, R12 ;  /* 0x000000181018723c */ /* 0x004fee000004180c */
[C---:B------:R-:W-:Y:S02]  /*23bc0*/  FMUL R12, R29.reuse, R10 ;  /* 0x0000000a1d0c7220 */ /* 0x040fe40000400000 */
[----:B------:R-:W-:Y:S02]  /*23bd0*/  FMUL R13, R29, R7 ;  /* 0x000000071d0d7220 */ /* 0x000fe40000400000 */
[----:B------:R-:W-:-:S02]  /*23be0*/  FMUL R14, R28, R6 ;  /* 0x000000061c0e7220 */ /* 0x000fc40000400000 */
[----:B------:R-:W-:-:S07]  /*23bf0*/  FMUL R15, R28, R0 ;  /* 0x000000001c0f7220 */ /* 0x000fce0000400000 */
[----:B------:R-:W-:Y:S03]  /*23c00*/  HMMA.16816.F32.BF16 R4, R16, R4, R12 ;  /* 0x000000041004723c */ /* 0x000fe6000004180c */
[----:B------:R-:W-:Y:S04]  /*23c10*/  STL.64 [R1+0x1b0], R24 ;  /* 0x0001b01801007387 */ /* 0x000fe80000100a00 */
[----:B------:R0:W-:Y:S04]  /*23c20*/  STL.64 [R1+0x1b8], R26 ;  /* 0x0001b81a01007387 */ /* 0x0001e80000100a00 */
[----:B0-----:R-:W2:Y:S04]  /*23c30*/  LDL.LU R26, [R1+0x630] ;  /* 0x00063000011a7983 */ /* 0x001ea80000300800 */
[----:B------:R-:W3:Y:S08]  /*23c40*/  LDL.LU R23, [R1+0x634] ;  /* 0x0006340001177983 */ /* 0x000ef00000300800 */
[----:B------:R-:W-:Y:S04]  /*23c50*/  STL.64 [R1+0x1a0], R4 ;  /* 0x0001a00401007387 */ /* 0x000fe80000100a00 */
[----:B------:R0:W-:Y:S04]  /*23c60*/  STL.64 [R1+0x1a8], R6 ;  /* 0x0001a80601007387 */ /* 0x0001e80000100a00 */
[----:B------:R-:W4:Y:S04]  /*23c70*/  LDL.LU R22, [R1+0x638] ;  /* 0x0006380001167983 */ /* 0x000f280000300800 */
[----:B------:R-:W4:Y:S04]  /*23c80*/  LDL.LU R11, [R1+0x63c] ;  /* 0x00063c00010b7983 */ /* 0x000f280000300800 */
[----:B------:R-:W4:Y:S04]  /*23c90*/  LDL.LU R10, [R1+0x640] ;  /* 0x00064000010a7983 */ /* 0x000f280000300800 */
[----:B------:R-:W4:Y:S04]  /*23ca0*/  LDL.LU R9, [R1+0x644] ;  /* 0x0006440001097983 */ /* 0x000f280000300800 */
[----:B------:R-:W4:Y:S04]  /*23cb0*/  LDL.LU R8, [R1+0x648] ;  /* 0x0006480001087983 */ /* 0x000f280000300800 */
[----:B0-----:R-:W4:Y:S04]  /*23cc0*/  LDL.LU R7, [R1+0x64c] ;  /* 0x00064c0001077983 */ /* 0x001f280000300800 */
[----:B------:R-:W4:Y:S04]  /*23cd0*/  LDL.LU R24, [R1+0xc0] ;  /* 0x0000c00001187983 */ /* 0x000f280000300800 */
[----:B------:R-:W4:Y:S01]  /*23ce0*/  LDL.LU R25, [R1+0xc4] ;  /* 0x0000c40001197983 */ /* 0x000f220000300800 */
[----:B--2---:R-:W-:-:S02]  /*23cf0*/  FMUL R12, R29, R26 ;  /* 0x0000001a1d0c7220 */ /* 0x004fc40000400000 */
[----:B---3--:R-:W-:Y:S02]  /*23d00*/  FMUL R13, R29, R23 ;  /* 0x000000171d0d7220 */ /* 0x008fe40000400000 */
[C---:B----4-:R-:W-:Y:S02]  /*23d10*/  FMUL R14, R28.reuse, R22 ;  /* 0x000000161c0e7220 */ /* 0x050fe40000400000 */
[----:B------:R-:W-:-:S07]  /*23d20*/  FMUL R15, R28, R11 ;  /* 0x0000000b1c0f7220 */ /* 0x000fce0000400000 */
[----:B------:R-:W-:Y:S01]  /*23d30*/  HMMA.16816.F32.BF16 R12, R16, R20, R12 ;  /* 0x00000014100c723c */ /* 0x000fe2000004180c */
[----:B------:R0:W-:Y:S04]  /*23d40*/  STL.64 [R1+0x1650], R24 ;  /* 0x0016501801007387 */ /* 0x0001e80000100a00 */
[----:B0-----:R-:W2:Y:S04]  /*23d50*/  LDL.LU R24, [R1+0xd0] ;  /* 0x0000d00001187983 */ /* 0x001ea80000300800 */
[----:B------:R-:W2:Y:S04]  /*23d60*/  LDL.LU R25, [R1+0xd4] ;  /* 0x0000d40001197983 */ /* 0x000ea80000300800 */
[----:B------:R-:W3:Y:S04]  /*23d70*/  LDL.LU R6, [R1+0x650] ;  /* 0x0006500001067983 */ /* 0x000ee80000300800 */
[----:B------:R-:W4:Y:S04]  /*23d80*/  LDL.LU R5, [R1+0x654] ;  /* 0x0006540001057983 */ /* 0x000f280000300800 */
[----:B------:R-:W2:Y:S04]  /*23d90*/  LDL.LU R4, [R1+0x658] ;  /* 0x0006580001047983 */ /* 0x000ea80000300800 */
[----:B------:R-:W2:Y:S04]  /*23da0*/  LDL.LU R0, [R1+0x65c] ;  /* 0x00065c0001007983 */ /* 0x000ea80000300800 */
[----:B------:R-:W2:Y:S04]  /*23db0*/  LDL.LU.64 R20, [R1+0x1658] ;  /* 0x0016580001147983 */ /* 0x000ea80000300a00 */
[----:B------:R0:W-:Y:S04]  /*23dc0*/  STL.64 [R1+0x190], R12 ;  /* 0x0001900c01007387 */ /* 0x0001e80000100a00 */
[----:B------:R1:W-:Y:S04]  /*23dd0*/  STL.64 [R1+0x198], R14 ;  /* 0x0001980e01007387 */ /* 0x0003e80000100a00 */
[----:B------:R-:W3:Y:S01]  /*23de0*/  LDL.LU R22, [R1+0x660] ;  /* 0x0006600001167983 */ /* 0x000ee20000300800 */
[----:B0-----:R-:W-:-:S03]  /*23df0*/  FMUL R12, R29, R10 ;  /* 0x0000000a1d0c7220 */ /* 0x001fc60000400000 */
[----:B------:R-:W3:Y:S01]  /*23e00*/  LDL.LU R11, [R1+0x664] ;  /* 0x00066400010b7983 */ /* 0x000ee20000300800 */
[----:B------:R-:W-:Y:S02]  /*23e10*/  FMUL R13, R29, R9 ;  /* 0x000000091d0d7220 */ /* 0x000fe40000400000 */
[C---:B-1----:R-:W-:Y:S02]  /*23e20*/  FMUL R14, R28.reuse, R8 ;  /* 0x000000081c0e7220 */ /* 0x042fe40000400000 */
[----:B------:R-:W-:-:S07]  /*23e30*/  FMUL R15, R28, R7 ;  /* 0x000000071c0f7220 */ /* 0x000fce0000400000 */
[----:B--2---:R-:W-:Y:S11]  /*23e40*/  HMMA.16816.F32.BF16 R12, R16, R20, R12 ;  /* 0x00000014100c723c */ /* 0x004ff6000004180c */
[----:B------:R-:W-:Y:S11]  /*23e50*/  @!UPT UIADD3 URZ, URZ, URZ, URZ ;  /* 0x0000003f3f3ff290 */ /* 0x000ff6000fffe03f */
[----:B------:R-:W-:Y:S01]  /*23e60*/  @!UPT UIADD3 URZ, URZ, URZ, URZ ;  /* 0x0000003f3f3ff290 */ /* 0x000fe2000fffe03f */
[----:B------:R3:W-:Y:S04]  /*23e70*/  STL.64 [R1+0x180], R12 ;  /* 0x0001800c01007387 */ /* 0x0007e80000100a00 */
[----:B------:R0:W-:Y:S04]  /*23e80*/  STL.64 [R1+0x188], R14 ;  /* 0x0001880e01007387 */ /* 0x0001e80000100a00 */
[----:B------:R-:W2:Y:S04]  /*23e90*/  LDL.LU R10, [R1+0x668] ;  /* 0x00066800010a7983 */ /* 0x000ea80000300800 */
[----:B------:R-:W2:Y:S01]  /*23ea0*/  LDL.LU R7, [R1+0x66c] ;  /* 0x00066c0001077983 */ /* 0x000ea20000300800 */
[----:B---3--:R-:W-:-:S02]  /*23eb0*/  FMUL R12, R29, R6 ;  /* 0x000000061d0c7220 */ /* 0x008fc40000400000 */
[----:B----4-:R-:W-:Y:S01]  /*23ec0*/  FMUL R13, R29, R5 ;  /* 0x000000051d0d7220 */ /* 0x010fe20000400000 */
[----:B------:R-:W3:Y:S01]  /*23ed0*/  LDL.LU R6, [R1+0x670] ;  /* 0x0006700001067983 */ /* 0x000ee20000300800 */
[C---:B0-----:R-:W-:Y:S02]  /*23ee0*/  FMUL R14, R28.reuse, R4 ;  /* 0x000000041c0e7220 */ /* 0x041fe40000400000 */
[----:B------:R-:W-:Y:S01]  /*23ef0*/  FMUL R15, R28, R0 ;  /* 0x000000001c0f7220 */ /* 0x000fe20000400000 */
[----:B------:R-:W4:Y:S04]  /*23f00*/  LDL.LU R5, [R1+0x674] ;  /* 0x0006740001057983 */ /* 0x000f280000300800 */
[----:B------:R-:W2:Y:S04]  /*23f10*/  LDL.LU R4, [R1+0x678] ;  /* 0x0006780001047983 */ /* 0x000ea80000300800 */
[----:B------:R-:W2:Y:S04]  /*23f20*/  LDL.LU R0, [R1+0x67c] ;  /* 0x00067c0001007983 */ /* 0x000ea80000300800 */
[----:B------:R-:W2:Y:S04]  /*23f30*/  LDL.LU R8, [R1+0x90] ;  /* 0x0000900001087983 */ /* 0x000ea80000300800 */
[----:B------:R-:W2:Y:S01]  /*23f40*/  LDL.LU R9, [R1+0x94] ;  /* 0x0000940001097983 */ /* 0x000ea20000300800 */
[----:B------:R-:W-:Y:S01]  /*23f50*/  HMMA.16816.F32.BF16 R12, R16, R24, R12 ;  /* 0x00000018100c723c */ /* 0x000fe2000004180c */
[----:B------:R-:W-:-:S02]  /*23f60*/  IMAD.MOV.U32 R20, RZ, RZ, R2 ;  /* 0x000000ffff147224 */ /* 0x000fc400078e0002 */
[----:B--2---:R0:W-:Y:S04]  /*23f70*/  STL.64 [R1+0x1640], R8 ;  /* 0x0016400801007387 */ /* 0x0041e80000100a00 */
[----:B0-----:R-:W2:Y:S04]  /*23f80*/  LDL.LU R8, [R1+0xb0] ;  /* 0x0000b00001087983 */ /* 0x001ea80000300800 */
[----:B------:R-:W2:Y:S04]  /*23f90*/  LDL.LU R9, [R1+0xb4] ;  /* 0x0000b40001097983 */ /* 0x000ea80000300800 */
[----:B------:R-:W2:Y:S04]  /*23fa0*/  LDL.LU.64 R24, [R1+0x1650] ;  /* 0x0016500001187983 */ /* 0x000ea80000300a00 */
[----:B------:R-:W3:Y:S04]  /*23fb0*/  LDL.LU R2, [R1+0x164c] ;  /* 0x00164c0001027983 */ /* 0x000ee80000300800 */
[----:B------:R0:W-:Y:S04]  /*23fc0*/  STL.64 [R1+0x170], R12 ;  /* 0x0001700c01007387 */ /* 0x0001e80000100a00 */
[----:B------:R1:W-:Y:S01]  /*23fd0*/  STL.64 [R1+0x178], R14 ;  /* 0x0001780e01007387 */ /* 0x0003e20000100a00 */
[----:B0-----:R-:W-:-:S02]  /*23fe0*/  FMUL R12, R29, R22 ;  /* 0x000000161d0c7220 */ /* 0x001fc40000400000 */
[C---:B------:R-:W-:Y:S02]  /*23ff0*/  FMUL R13, R29.reuse, R11 ;  /* 0x0000000b1d0d7220 */ /* 0x040fe40000400000 */
[C---:B-1----:R-:W-:Y:S02]  /*24000*/  FMUL R14, R28.reuse, R10 ;  /* 0x0000000a1c0e7220 */ /* 0x042fe40000400000 */
[----:B------:R-:W-:Y:S01]  /*24010*/  FMUL R15, R28, R7 ;  /* 0x000000071c0f7220 */ /* 0x000fe20000400000 */
[----:B------:R-:W-:Y:S02]  /*24020*/  MOV R21, R3 ;  /* 0x0000000300157202 */ /* 0x000fe40000000f00 */
[----:B------:R-:W4:Y:S04]  /*24030*/  LDL.LU R3, [R1+0x1648] ;  /* 0x0016480001037983 */ /* 0x000f280000300800 */
[----:B--2---:R-:W-:Y:S07]  /*24040*/  HMMA.16816.F32.BF16 R24, R16, R24, R12 ;  /* 0x000000181018723c */ /* 0x004fee000004180c */
[----:B---3--:R-:W-:-:S02]  /*24050*/  FMUL R12, R29, R6 ;  /* 0x000000061d0c7220 */ /* 0x008fc40000400000 */
[----:B----4-:R-:W-:Y:S02]  /*24060*/  FMUL R13, R29, R5 ;  /* 0x000000051d0d7220 */ /* 0x010fe40000400000 */
[C---:B------:R-:W-:Y:S02]  /*24070*/  FMUL R14, R28.reuse, R4 ;  /* 0x000000041c0e7220 */ /* 0x040fe40000400000 */
[----:B------:R-:W-:-:S10]  /*24080*/  FMUL R15, R28, R0 ;  /* 0x000000001c0f7220 */ /* 0x000fd40000400000 */
[----:B------:R0:W-:Y:S04]  /*24090*/  STL.64 [R1+0x160], R24 ;  /* 0x0001601801007387 */ /* 0x0001e80000100a00 */
[----:B------:R-:W-:Y:S01]  /*240a0*/  STL.64 [R1+0x168], R26 ;  /* 0x0001681a01007387 */ /* 0x000fe20000100a00 */
[----:B------:R-:W-:Y:S03]  /*240b0*/  HMMA.16816.F32.BF16 R12, R16, R8, R12 ;  /* 0x00000008100c723c */ /* 0x000fe6000004180c */
[----:B0-----:R-:W2:Y:S04]  /*240c0*/  LDL.LU R24, [R1+0x680] ;  /* 0x0006800001187983 */ /* 0x001ea80000300800 */
[----:B------:R-:W3:Y:S04]  /*240d0*/  LDL.LU R23, [R1+0x684] ;  /* 0x0006840001177983 */ /* 0x000ee80000300800 */
[----:B------:R-:W4:Y:S04]  /*240e0*/  LDL.LU R5, [R1+0x688] ;  /* 0x0006880001057983 */ /* 0x000f280000300800 */
[----:B------:R-:W2:Y:S04]  /*240f0*/  LDL.LU R4, [R1+0x68c] ;  /* 0x00068c0001047983 */ /* 0x000ea80000300800 */
[----:B------:R-:W2:Y:S04]  /*24100*/  LDL.LU.64 R8, [R1+0x1640] ;  /* 0x0016400001087983 */ /* 0x000ea80000300a00 */
[----:B------:R-:W2:Y:S04]  /*24110*/  LDL.LU R22, [R1+0x690] ;  /* 0x0006900001167983 */ /* 0x000ea80000300800 */
[----:B--2---:R-:W-:Y:S04]  /*24120*/  STL [R1+0x1638], R22 ;  /* 0x0016381601007387 */ /* 0x004fe80000100800 */
[----:B------:R-:W-:Y:S04]  /*24130*/  STL.64 [R1+0x150], R12 ;  /* 0x0001500c01007387 */ /* 0x000fe80000100a00 */
[----:B------:R-:W-:Y:S04]  /*24140*/  STL.64 [R1+0x158], R14 ;  /* 0x0001580e01007387 */ /* 0x000fe80000100a00 */
[----:B------:R0:W-:Y:S04]  /*24150*/  STL.64 [R1+0x1630], R20 ;  /* 0x0016301401007387 */ /* 0x0001e80000100a00 */
[----:B------:R-:W2:Y:S04]  /*24160*/  LDL.LU R11, [R1+0x694] ;  /* 0x00069400010b7983 */ /* 0x000ea80000300800 */
[----:B------:R-:W2:Y:S04]  /*24170*/  LDL.LU R10, [R1+0x698] ;  /* 0x00069800010a7983 */ /* 0x000ea80000300800 */
[----:B------:R-:W2:Y:S01]  /*24180*/  LDL.LU R7, [R1+0x69c] ;  /* 0x00069c0001077983 */ /* 0x000ea20000300800 */
[----:B0-----:R-:W-:Y:S01]  /*24190*/  IMAD.MOV.U32 R20, RZ, RZ, R3 ;  /* 0x000000ffff147224 */ /* 0x001fe200078e0003 */
[----:B------:R-:W-:-:S02]  /*241a0*/  MOV R21, R2 ;  /* 0x0000000200157202 */ /* 0x000fc40000000f00 */
[----:B------:R-:W2:Y:S01]  /*241b0*/  LDL.LU R6, [R1+0x6a0] ;  /* 0x0006a00001067983 */ /* 0x000ea20000300800 */
[----:B------:R-:W-:-:S03]  /*241c0*/  FMUL R15, R28, R4 ;  /* 0x000000041c0f7220 */ /* 0x000fc60000400000 */
[----:B------:R-:W2:Y:S01]  /*241d0*/  LDL.LU R3, [R1+0x6a4] ;  /* 0x0006a40001037983 */ /* 0x000ea20000300800 */
[----:B----4-:R-:W-:-:S03]  /*241e0*/  FMUL R14, R28, R5 ;  /* 0x000000051c0e7220 */ /* 0x010fc60000400000 */
[----:B------:R-:W4:Y:S01]  /*241f0*/  LDL.LU R2, [R1+0x6a8] ;  /* 0x0006a80001027983 */ /* 0x000f220000300800 */
[----:B------:R-:W-:-:S03]  /*24200*/  FMUL R12, R29, R24 ;  /* 0x000000181d0c7220 */ /* 0x000fc60000400000 */
[----:B------:R-:W4:Y:S04]  /*24210*/  LDL.LU R0, [R1+0x6ac] ;  /* 0x0006ac0001007983 */ /* 0x000f280000300800 */
[----:B------:R-:W4:Y:S04]  /*24220*/  LDL.LU R4, [R1+0x60] ;  /* 0x0000600001047983 */ /* 0x000f280000300800 */
[----:B------:R-:W4:Y:S04]  /*24230*/  LDL.LU R5, [R1+0x64] ;  /* 0x0000640001057983 */ /* 0x000f280000300800 */
[----:B------:R-:W4:Y:S04]  /*24240*/  LDL.LU R24, [R1+0x50] ;  /* 0x0000500001187983 */ /* 0x000f280000300800 */
[----:B------:R-:W4:Y:S04]  /*24250*/  LDL.LU R25, [R1+0x54] ;  /* 0x0000540001197983 */ /* 0x000f280000300800 */
[----:B------:R-:W4:Y:S01]  /*24260*/  LDL.LU R22, [R1+0x1638] ;  /* 0x0016380001167983 */ /* 0x000f220000300800 */
[----:B---3--:R-:W-:-:S07]  /*24270*/  FMUL R13, R29, R23 ;  /* 0x000000171d0d7220 */ /* 0x008fce0000400000 */
[----:B------:R-:W-:Y:S01]  /*24280*/  HMMA.16816.F32.BF16 R12, R16, R20, R12 ;  /* 0x00000014100c723c */ /* 0x000fe2000004180c */
[----:B------:R-:W3:Y:S11]  /*24290*/  LDL.LU.64 R20, [R1+0x1630] ;  /* 0x0016300001147983 */ /* 0x000ef60000300a00 */
[----:B------:R-:W-:Y:S11]  /*242a0*/  @!UPT UIADD3 URZ, URZ, URZ, URZ ;  /* 0x0000003f3f3ff290 */ /* 0x000ff6000fffe03f */
[----:B------:R2:W-:Y:S04]  /*242b0*/  STL.64 [R1+0x140], R12 ;  /* 0x0001400c01007387 */ /* 0x0005e80000100a00 */
[----:B------:R0:W-:Y:S01]  /*242c0*/  STL.64 [R1+0x148], R14 ;  /* 0x0001480e01007387 */ /* 0x0001e20000100a00 */
[----:B--2---:R-:W-:-:S03]  /*242d0*/  FMUL R13, R29, R11 ;  /* 0x0000000b1d0d7220 */ /* 0x004fc60000400000 */
[----:B------:R-:W2:Y:S01]  /*242e0*/  LDL.LU R11, [R1+0x1628] ;  /* 0x00162800010b7983 */ /* 0x000ea20000300800 */
[C---:B0-----:R-:W-:Y:S02]  /*242f0*/  FMUL R14, R28.reuse, R10 ;  /* 0x0000000a1c0e7220 */ /* 0x041fe40000400000 */
[----:B------:R-:W-:Y:S02]  /*24300*/  FMUL R15, R28, R7 ;  /* 0x000000071c0f7220 */ /* 0x000fe40000400000 */
[----:B----4-:R-:W-:-:S07]  /*24310*/  FMUL R12, R29, R22 ;  /* 0x000000161d0c7220 */ /* 0x010fce0000400000 */
[----:B------:R-:W-:Y:S01]  /*24320*/  HMMA.16816.F32.BF16 R12, R16, R8, R12 ;  /* 0x00000008100c723c */ /* 0x000fe2000004180c */
[----:B------:R-:W4:Y:S11]  /*24330*/  LDL.LU.64 R8, [R1+0x1620] ;  /* 0x0016200001087983 */ /* 0x000f360000300a00 */
[----:B------:R-:W-:Y:S11]  /*24340*/  @!UPT UIADD3 URZ, URZ, URZ, URZ ;  /* 0x0000003f3f3ff290 */ /* 0x000ff6000fffe03f */
[----:B------:R0:W-:Y:S04]  /*24350*/  STL.64 [R1+0x130], R12 ;  /* 0x0001300c01007387 */ /* 0x0001e80000100a00 */
[----:B------:R1:W-:Y:S04]  /*24360*/  STL.64 [R1+0x138], R14 ;  /* 0x0001380e01007387 */ /* 0x0003e80000100a00 */
[----:B------:R-:W2:Y:S01]  /*24370*/  LDL.LU R10, [R1+0x6b0] ;  /* 0x0006b000010a7983 */ /* 0x000ea20000300800 */
[C---:B0-----:R-:W-:Y:S02]  /*24380*/  FMUL R12, R29.reuse, R6 ;  /* 0x000000061d0c7220 */ /* 0x041fe40000400000 */
[----:B------:R-:W-:-:S02]  /*24390*/  FMUL R13, R29, R3 ;  /* 0x000000031d0d7220 */ /* 0x000fc40000400000 */
[C---:B-1----:R-:W-:Y:S01]  /*243a0*/  FMUL R14, R28.reuse, R2 ;  /* 0x000000021c0e7220 */ /* 0x042fe20000400000 */
[----:B------:R-:W2:Y:S01]  /*243b0*/  LDL.LU R3, [R1+0x6b4] ;  /* 0x0006b40001037983 */ /* 0x000ea20000300800 */
[----:B------:R-:W-:-:S03]  /*243c0*/  FMUL R15, R28, R0 ;  /* 0x000000001c0f7220 */ /* 0x000fc60000400000 */
[----:B------:R-:W2:Y:S04]  /*243d0*/  LDL.LU R2, [R1+0x6b8] ;  /* 0x0006b80001027983 */ /* 0x000ea80000300800 */
[----:B---3--:R-:W-:Y:S01]  /*243e0*/  HMMA.16816.F32.BF16 R12, R16, R20, R12 ;  /* 0x00000014100c723c */ /* 0x008fe2000004180c */
[----:B------:R-:W3:Y:S04]  /*243f0*/  LDL.LU R0, [R1+0x6bc] ;  /* 0x0006bc0001007983 */ /* 0x000ee80000300800 */
[----:B------:R-:W2:Y:S04]  /*24400*/  LDL.LU R22, [R1+0x6c0] ;  /* 0x0006c00001167983 */ /* 0x000ea80000300800 */
[----:B------:R-:W3:Y:S11]  /*24410*/  LDL.LU R21, [R1+0x6c4] ;  /* 0x0006c40001157983 */ /* 0x000ef60000300800 */
[----:B------:R-:W-:Y:S03]  /*24420*/  @!UPT UIADD3 URZ, URZ, URZ, URZ ;  /* 0x0000003f3f3ff290 */ /* 0x000fe6000fffe03f */
[----:B------:R-:W-:Y:S04]  /*24430*/  STL.64 [R1+0x40], R12 ;  /* 0x0000400c01007387 */ /* 0x000fe80000100a00 */
[----:B------:R-:W-:Y:S04]  /*24440*/  STL.64 [R1+0x48], R14 ;  /* 0x0000480e01007387 */ /* 0x000fe80000100a00 */
[----:B------:R-:W3:Y:S04]  /*24450*/  LDL.LU R20, [R1+0x6c8] ;  /* 0x0006c80001147983 */ /* 0x000ee80000300800 */
[----:B--2---:R-:W-:Y:S04]  /*24460*/  STL [R1+0x1618], R22 ;  /* 0x0016181601007387 */ /* 0x004fe80000100800 */
[----:B---3--:R0:W-:Y:S04]  /*24470*/  STL.64 [R1+0x1610], R20 ;  /* 0x0016101401007387 */ /* 0x0081e80000100a00 */
[----:B0-----:R-:W2:Y:S01]  /*24480*/  LDL.LU R20, [R1+0x70] ;  /* 0x0000700001147983 */ /* 0x001ea20000300800 */
[----:B------:R-:W-:-:S02]  /*24490*/  IMAD.MOV.U32 R21, RZ, RZ, R11 ;  /* 0x000000ffff157224 */ /* 0x000fc400078e000b */
[C---:B------:R-:W-:Y:S01]  /*244a0*/  FMUL R12, R29.reuse, R10 ;  /* 0x0000000a1d0c7220 */ /* 0x040fe20000400000 */
[----:B------:R-:W3:Y:S01]  /*244b0*/  LDL.LU R7, [R1+0x6cc] ;  /* 0x0006cc0001077983 */ /* 0x000ee20000300800 */
[----:B------:R-:W-:Y:S02]  /*244c0*/  FMUL R13, R29, R3 ;  /* 0x000000031d0d7220 */ /* 0x000fe40000400000 */
[C---:B------:R-:W-:Y:S01]  /*244d0*/  FMUL R14, R28.reuse, R2 ;  /* 0x000000021c0e7220 */ /* 0x040fe20000400000 */
[----:B------:R-:W3:Y:S01]  /*244e0*/  LDL R6, [R1+0x1108] ;  /* 0x0011080001067983 */ /* 0x000ee20000100800 */
[----:B------:R-:W-:-:S03]  /*244f0*/  FMUL R15, R28, R0 ;  /* 0x000000001c0f7220 */ /* 0x000fc60000400000 */
[----:B------:R-:W3:Y:S04]  /*24500*/  LDL.LU R27, [R1+0x6d4] ;  /* 0x0006d400011b7983 */ /* 0x000ee80000300800 */
[----:B------:R-:W3:Y:S04]  /*24510*/  LDL.LU R26, [R1+0x6d8] ;  /* 0x0006d800011a7983 */ /* 0x000ee80000300800 */
[----:B------:R-:W3:Y:S04]  /*24520*/  LDL.LU R11, [R1+0x6dc] ;  /* 0x0006dc00010b7983 */ /* 0x000ee80000300800 */
[----:B------:R-:W3:Y:S01]  /*24530*/  LDL.LU R22, [R1+0x1618] ;  /* 0x0016180001167983 */ /* 0x000ee20000300800 */
[----:B--2---:R-:W-:Y:S03]  /*24540*/  HMMA.16816.F32.BF16 R12, R16, R20, R12 ;  /* 0x00000014100c723c */ /* 0x004fe6000004180c */
[----:B------:R-:W2:Y:S04]  /*24550*/  LDL.LU.64 R20, [R1+0x1610] ;  /* 0x0016100001147983 */ /* 0x000ea80000300a00 */
[----:B------:R-:W4:Y:S04]  /*24560*/  LDL.LU R10, [R1+0x6e0] ;  /* 0x0006e000010a7983 */ /* 0x000f280000300800 */
[----:B------:R-:W4:Y:S11]  /*24570*/  LDL.LU R3, [R1+0x6e4] ;  /* 0x0006e40001037983 */ /* 0x000f360000300800 */
[----:B------:R-:W-:Y:S01]  /*24580*/  @!UPT UIADD3 URZ, URZ, URZ, URZ ;  /* 0x0000003f3f3ff290 */ /* 0x000fe2000fffe03f */
[----:B------:R3:W-:Y:S04]  /*24590*/  STL.64 [R1+0x30], R12 ;  /* 0x0000300c01007387 */ /* 0x0007e80000100a00 */
[----:B------:R0:W-:Y:S04]  /*245a0*/  STL.64 [R1+0x38], R14 ;  /* 0x0000380e01007387 */ /* 0x0001e80000100a00 */
[----:B------:R-:W4:Y:S01]  /*245b0*/  LDL.LU R2, [R1+0x6e8] ;  /* 0x0006e80001027983 */ /* 0x000f220000300800 */
[----:B---3--:R-:W-:-:S03]  /*245c0*/  FMUL R12, R29, R22 ;  /* 0x000000161d0c7220 */ /* 0x008fc60000400000 */
[----:B------:R-:W3:Y:S01]  /*245d0*/  LDL.LU R0, [R1+0x6ec] ;  /* 0x0006ec0001007983 */ /* 0x000ee20000300800 */
[C---:B0-----:R-:W-:Y:S02]  /*245e0*/  FMUL R15, R28.reuse, R7 ;  /* 0x000000071c0f7220 */ /* 0x041fe40000400000 */
[C---:B--2---:R-:W-:Y:S02]  /*245f0*/  FMUL R13, R29.reuse, R21 ;  /* 0x000000151d0d7220 */ /* 0x044fe40000400000 */
[C---:B------:R-:W-:Y:S02]  /*24600*/  FMUL R14, R28.reuse, R20 ;  /* 0x000000141c0e7220 */ /* 0x040fe40000400000 */
[----:B------:R0:W-:Y:S05]  /*24610*/  LDSM.16.M88.4 R20, [R6+0x18000] ;  /* 0x018000000614783b */ /* 0x0001ea0000000200 */
[----:B------:R-:W-:Y:S01]  /*24620*/  HMMA.16816.F32.BF16 R12, R16, R4, R12 ;  /* 0x00000004100c723c */ /* 0x000fe2000004180c */
[----:B0-----:R-:W2:Y:S04]  /*24630*/  LDL.LU.64 R6, [R1+0x1608] ;  /* 0x0016080001067983 */ /* 0x001ea80000300a00 */
[----:B------:R-:W2:Y:S11]  /*24640*/  LDL.LU.64 R4, [R1+0x1600] ;  /* 0x0016000001047983 */ /* 0x000eb60000300a00 */
[----:B------:R-:W-:Y:S07]  /*24650*/  @!UPT UIADD3 URZ, URZ, URZ, URZ ;  /* 0x0000003f3f3ff290 */ /* 0x000fee000fffe03f */
[----:B------:R-:W-:Y:S04]  /*24660*/  STL.64 [R1+0x20], R12 ;  /* 0x0000200c01007387 */ /* 0x000fe80000100a00 */
[----:B------:R0:W-:Y:S04]  /*24670*/  STL.64 [R1+0x28], R14 ;  /* 0x0000280e01007387 */ /* 0x0001e80000100a00 */
[----:B0-----:R-:W2:Y:S01]  /*24680*/  LDL.LU R15, [R1+0x6d0] ;  /* 0x0006d000010f7983 */ /* 0x001ea20000300800 */
[----:B------:R-:W-:Y:S02]  /*24690*/  FMUL R13, R29, R27 ;  /* 0x0000001b1d0d7220 */ /* 0x000fe40000400000 */
[----:B------:R-:W-:-:S02]  /*246a0*/  FMUL R14, R28, R26 ;  /* 0x0000001a1c0e7220 */ /* 0x000fc40000400000 */
[----:B--2---:R-:W-:Y:S02]  /*246b0*/  FMUL R12, R29, R15 ;  /* 0x0000000f1d0c7220 */ /* 0x004fe40000400000 */
[----:B------:R-:W-:-:S07]  /*246c0*/  FMUL R15, R28, R11 ;  /* 0x0000000b1c0f7220 */ /* 0x000fce0000400000 */
[----:B------:R-:W-:Y:S01]  /*246d0*/  HMMA.16816.F32.BF16 R12, R16, R24, R12 ;  /* 0x00000018100c723c */ /* 0x000fe2000004180c */
[----:B------:R-:W2:Y:S04]  /*246e0*/  LDL.LU R24, [R1+0x6f0] ;  /* 0x0006f00001187983 */ /* 0x000ea80000300800 */
[----:B------:R-:W2:Y:S11]  /*246f0*/  LDL.LU R25, [R1+0x6f4] ;  /* 0x0006f40001197983 */ /* 0x000eb60000300800 */
[----:B------:R-:W-:Y:S07]  /*24700*/  @!UPT UIADD3 URZ, URZ, URZ, URZ ;  /* 0x0000003f3f3ff290 */ /* 0x000fee000fffe03f */
[----:B------:R4:W-:Y:S04]  /*24710*/  STL.64 [R1+0x10], R12 ;  /* 0x0000100c01007387 */ /* 0x0009e80000100a00 */
[----:B------:R0:W-:Y:S04]  /*24720*/  STL.64 [R1+0x18], R14 ;  /* 0x0000180e01007387 */ /* 0x0001e80000100a00 */
[----:B------:R-:W2:Y:S01]  /*24730*/  LDL.LU R11, [R1+0x6f8] ;  /* 0x0006f800010b7983 */ /* 0x000ea20000300800 */
[C---:B----4-:R-:W-:Y:S02]  /*24740*/  FMUL R12, R29.reuse, R10 ;  /* 0x0000000a1d0c7220 */ /* 0x050fe40000400000 */
[----:B------:R-:W-:Y:S01]  /*24750*/  FMUL R13, R29, R3 ;  /* 0x000000031d0d7220 */ /* 0x000fe20000400000 */
[----:B------:R-:W4:Y:S01]  /*24760*/  LDL.LU R10, [R1+0x6fc] ;  /* 0x0006fc00010a7983 */ /* 0x000f220000300800 */
[----:B0-----:R-:W-:-:S02]  /*24770*/  FMUL R14, R28, R2 ;  /* 0x000000021c0e7220 */ /* 0x001fc40000400000 */
[----:B---3--:R-:W-:-:S07]  /*24780*/  FMUL R15, R28, R0 ;  /* 0x000000001c0f7220 */ /* 0x008fce0000400000 */
[----:B------:R-:W-:Y:S11]  /*24790*/  HMMA.16816.F32.BF16 R12, R16, R4, R12 ;  /* 0x00000004100c723c */ /* 0x000ff6000004180c */
[----:B------:R-:W-:Y:S11]  /*247a0*/  @!UPT UIADD3 URZ, URZ, URZ, URZ ;  /* 0x0000003f3f3ff290 */ /* 0x000ff6000fffe03f */
[----:B------:R-:W-:Y:S02]  /*247b0*/  @!UPT UIADD3 URZ, URZ, URZ, URZ ;  /* 0x0000003f3f3ff290 */ /* 0x000fe4000fffe03f */
[----:B------:R-:W-:-:S05]  /*247c0*/  IMAD.MOV.U32 R0, RZ, RZ, R15 ;  /* 0x000000ffff007224 */ /* 0x000fca00078e000f */
[----:B------:R0:W-:Y:S04]  /*247d0*/  STL [R1+0x1294], R0 ;  /* 0x0012940001007387 */ /* 0x0001e80000100800 */
[----:B0-----:R-:W3:Y:S01]  /*247e0*/  LDL R0, [R1+0x1108] ;  /* 0x0011080001007983 */ /* 0x001ee20000100800 */
[----:B------:R-:W-:Y:S01]  /*247f0*/  MOV R4, R12 ;  /* 0x0000000c00047202 */ /* 0x000fe20000000f00 */
[----:B------:R-:W-:Y:S01]  /*24800*/  IMAD.MOV.U32 R3, RZ, RZ, R13 ;  /* 0x000000ffff037224 */ /* 0x000fe200078e000d */
[----:B------:R-:W-:-:S05]  /*24810*/  MOV R2, R14 ;  /* 0x0000000e00027202 */ /* 0x000fca0000000f00 */
[----:B------:R-:W-:Y:S04]  /*24820*/  STL [R1+0x1290], R2 ;  /* 0x0012900201007387 */ /* 0x000fe80000100800 */
[----:B------:R-:W-:Y:S04]  /*24830*/  STL [R1+0x128c], R3 ;  /* 0x00128c0301007387 */ /* 0x000fe80000100800 */
[----:B------:R-:W-:Y:S04]  /*24840*/  STL [R1+0x1288], R4 ;  /* 0x0012880401007387 */ /* 0x000fe80000100800 */
[----:B------:R-:W-:Y:S04]  /*24850*/  STL.64 [R1+0x1538], R6 ;  /* 0x0015380601007387 */ /* 0x000fe80000100a00 */
[----:B------:R-:W-:Y:S04]  /*24860*/  STL [R1+0x1298], R29 ;  /* 0x0012981d01007387 */ /* 0x000fe80000100800 */
[----:B---3--:R-:W0:Y:S04]  /*24870*/  LDSM.16.M88.4 R12, [R0+0x18400] ;  /* 0x01840000000c783b */ /* 0x008e280000000200 */
[----:B0-----:R0:W-:Y:S04]  /*24880*/  STL [R1+0x14ec], R12 ;  /* 0x0014ec0c01007387 */ /* 0x0011e80000100800 */
[----:B------:R1:W-:Y:S04]  /*24890*/  STL [R1+0x14e8], R13 ;  /* 0x0014e80d01007387 */ /* 0x0003e80000100800 */
[----:B------:R3:W-:Y:S04]  /*248a0*/  STL [R1+0x14e4], R14 ;  /* 0x0014e40e01007387 */ /* 0x0007e80000100800 */
[----:B------:R2:W-:Y:S04]  /*248b0*/  STL [R1+0x14e0], R15 ;  /* 0x0014e00f01007387 */ /* 0x0005e80000100800 */
[----:B0-----:R-:W4:Y:S04]  /*248c0*/  LDL.LU R12, [R1+0x490] ;  /* 0x00049000010c7983 */ /* 0x001f280000300800 */
[----:B-1----:R-:W4:Y:S04]  /*248d0*/  LDL.LU R13, [R1+0x494] ;  /* 0x00049400010d7983 */ /* 0x002f280000300800 */
[----:B---3--:R-:W3:Y:S04]  /*248e0*/  LDL.LU R14, [R1+0x498] ;  /* 0x00049800010e7983 */ /* 0x008ee80000300800 */
[----:B--2---:R-:W3:Y:S04]  /*248f0*/  LDL.LU R15, [R1+0x49c] ;  /* 0x00049c00010f7983 */ /* 0x004ee80000300800 */
[----:B---3--:R0:W-:Y:S04]  /*24900*/  STL.64 [R1+0x15b0], R14 ;  /* 0x0015b00e01007387 */ /* 0x0081e80000100a00 */
[----:B----4-:R-:W-:Y:S04]  /*24910*/  STL.64 [R1+0x15a8], R12 ;  /* 0x0015a80c01007387 */ /* 0x010fe80000100a00 */
[----:B0-----:R-:W2:Y:S04]  /*24920*/  LDL.64 R14, [R1+0xe8] ;  /* 0x0000e800010e7983 */ /* 0x001ea80000100a00 */
[----:B--2---:R0:W-:Y:S04]  /*24930*/  STL.64 [R1+0x15b8], R14 ;  /* 0x0015b80e01007387 */ /* 0x0041e80000100a00 */
[----:B0-----:R-:W2:Y:S04]  /*24940*/  LDL.64 R14, [R1+0xf8] ;  /* 0x0000f800010e7983 */ /* 0x001ea80000100a00 */
[----:B--2---:R0:W-:Y:S04]  /*24950*/  STL.64 [R1+0x15c8], R14 ;  /* 0x0015c80e01007387 */ /* 0x0041e80000100a00 */
[----:B0-----:R-:W2:Y:S04]  /*24960*/  LDL.64 R14, [R1+0x108] ;  /* 0x00010800010e7983 */ /* 0x001ea80000100a00 */
[----:B--2---:R0:W-:Y:S04]  /*24970*/  STL.64 [R1+0x15e0], R14 ;  /* 0x0015e00e01007387 */ /* 0x0041e80000100a00 */
[----:B0-----:R-:W2:Y:S04]  /*24980*/  LDL.64 R14, [R1+0x118] ;  /* 0x00011800010e7983 */ /* 0x001ea80000100a00 */
[----:B--2---:R0:W-:Y:S04]  /*24990*/  STL.64 [R1+0x15e8], R14 ;  /* 0x0015e80e01007387 */ /* 0x0041e80000100a00 */
[----:B------:R-:W2:Y:S04]  /*249a0*/  LDL.64 R6, [R1+0xc8] ;  /* 0x0000c80001067983 */ /* 0x000ea80000100a00 */
[----:B0-----:R-:W3:Y:S04]  /*249b0*/  LDL.64 R14, [R1+0x128] ;  /* 0x00012800010e7983 */ /* 0x001ee80000100a00 */
[----:B--2---:R0:W-:Y:S04]  /*249c0*/  STL.64 [R1+0x15c0], R6 ;  /* 0x0015c00601007387 */ /* 0x0041e80000100a00 */
[----:B------:R-:W2:Y:S04]  /*249d0*/  LDL.LU R4, [R1+0x4b0] ;  /* 0x0004b00001047983 */ /* 0x000ea80000300800 */
[----:B------:R-:W2:Y:S04]  /*249e0*/  LDL.LU R5, [R1+0x4b4] ;  /* 0x0004b40001057983 */ /* 0x000ea80000300800 */
[----:B0-----:R-:W4:Y:S04]  /*249f0*/  LDL.LU R6, [R1+0x4b8] ;  /* 0x0004b80001067983 */ /* 0x001f280000300800 */
[----:B------:R-:W4:Y:S04]  /*24a00*/  LDL.LU R7, [R1+0x4bc] ;  /* 0x0004bc0001077983 */ /* 0x000f280000300800 */
[----:B----4-:R-:W-:Y:S04]  /*24a10*/  STL.64 [R1+0x15d8], R6 ;  /* 0x0015d80601007387 */ /* 0x010fe80000100a00 */
[----:B--2---:R0:W-:Y:S04]  /*24a20*/  STL.64 [R1+0x15d0], R4 ;  /* 0x0015d00401007387 */ /* 0x0041e80000100a00 */
[----:B0-----:R-:W2:Y:S04]  /*24a30*/  LDL.LU R4, [R1+0x4c0] ;  /* 0x0004c00001047983 */ /* 0x001ea80000300800 */
[----:B------:R-:W2:Y:S04]  /*24a40*/  LDL.LU R5, [R1+0x4c4] ;  /* 0x0004c40001057983 */ /* 0x000ea80000300800 */
[----:B------:R-:W4:Y:S04]  /*24a50*/  LDL.LU R6, [R1+0x4c8] ;  /* 0x0004c80001067983 */ /* 0x000f280000300800 */
[----:B------:R-:W4:Y:S01]  /*24a60*/  LDL.LU R7, [R1+0x4cc] ;  /* 0x0004cc0001077983 */ /* 0x000f220000300800 */
[----:B------:R-:W-:-:S02]  /*24a70*/  FMUL R24, R29, R24 ;  /* 0x000000181d187220 */ /* 0x000fc40000400000 */
[----:B------:R-:W-:Y:S02]  /*24a80*/  FMUL R25, R29, R25 ;  /* 0x000000191d197220 */ /* 0x000fe40000400000 */
[C---:B------:R-:W-:Y:S01]  /*24a90*/  FMUL R26, R28.reuse, R11 ;  /* 0x0000000b1c1a7220 */ /* 0x040fe20000400000 */
[----:B----4-:R-:W-:Y:S04]  /*24aa0*/  STL.64 [R1+0x15f8], R6 ;  /* 0x0015f80601007387 */ /* 0x010fe80000100a00 */
[----:B--2---:R0:W-:Y:S04]  /*24ab0*/  STL.64 [R1+0x15f0], R4 ;  /* 0x0015f00401007387 */ /* 0x0041e80000100a00 */
[----:B0-----:R-:W2:Y:S04]  /*24ac0*/  LDL.LU R4, [R1+0x4e0] ;  /* 0x0004e00001047983 */ /* 0x001ea80000300800 */
[----:B------:R-:W2:Y:S04]  /*24ad0*/  LDL.LU R5, [R1+0x4e4] ;  /* 0x0004e40001057983 */ /* 0x000ea80000300800 */
[----:B------:R-:W2:Y:S04]  /*24ae0*/  LDL.LU R6, [R1+0x4e8] ;  /* 0x0004e80001067983 */ /* 0x000ea80000300800 */
[----:B------:R-:W2:Y:S01]  /*24af0*/  LDL.LU R7, [R1+0x4ec] ;  /* 0x0004ec0001077983 */ /* 0x000ea20000300800 */
[----:B------:R-:W-:-:S07]  /*24b00*/  FMUL R27, R28, R10 ;  /* 0x0000000a1c1b7220 */ /* 0x000fce0000400000 */
[----:B------:R-:W-:Y:S01]  /*24b10*/  HMMA.16816.F32.BF16 R16, R16, R8, R24 ;  /* 0x000000081010723c */ /* 0x000fe20000041818 */
[----:B------:R-:W-:Y:S04]  /*24b20*/  STL [R1+0x129c], R28 ;  /* 0x00129c1c01007387 */ /* 0x000fe80000100800 */
        /* <DEDUP_REMOVED lines=8> */
[----:B------:R0:W-:Y:S04]  /*24bb0*/  STL.64 [R1+0x1118], R18 ;  /* 0x0011181201007387 */ /* 0x0001e80000100a00 */
[----:B------:R-:W-:Y:S01]  /*24bc0*/  STL.64 [R1+0x1110], R16 ;  /* 0x0011101001007387 */ /* 0x000fe20000100a00 */
[----:B---3--:R-:W-:Y:S01]  /*24bd0*/  MOV R3, R14 ;  /* 0x0000000e00037202 */ /* 0x008fe20000000f00 */
[----:B------:R-:W-:-:S02]  /*24be0*/  IMAD.MOV.U32 R2, RZ, RZ, R15 ;  /* 0x000000ffff027224 */ /* 0x000fc400078e000f */
[----:B0-----:R-:W3:Y:S04]  /*24bf0*/  LDL.LU R18, [R1+0x58] ;  /* 0x0000580001127983 */ /* 0x001ee80000300800 */
[----:B------:R-:W3:Y:S01]  /*24c00*/  LDL.LU R19, [R1+0x5c] ;  /* 0x00005c0001137983 */ /* 0x000ee20000300800 */
[C---:B--2---:R-:W-:Y:S11]  /*24c10*/  HMMA.16816.F32.BF16 R4, R20.reuse, R14, R4 ;  /* 0x0000000e1404723c */ /* 0x044ff60000041804 */
[----:B------:R-:W-:Y:S11]  /*24c20*/  @!UPT UIADD3 URZ, URZ, URZ, URZ ;  /* 0x0000003f3f3ff290 */ /* 0x000ff6000fffe03f */
[----:B------:R-:W-:Y:S01]  /*24c30*/  @!UPT UIADD3 URZ, URZ, URZ, URZ ;  /* 0x0000003f3f3ff290 */ /* 0x000fe2000fffe03f */
[----:B------:R-:W-:Y:S04]  /*24c40*/  STL.64 [R1+0x4e0], R4 ;  /* 0x0004e00401007387 */ /* 0x000fe80000100a00 */
[----:B------:R0:W-:Y:S04]  /*24c50*/  STL.64 [R1+0x4e8], R6 ;  /* 0x0004e80601007387 */ /* 0x0001e80000100a00 */
[----:B0-----:R-:W2:Y:S04]  /*24c60*/  LDL.LU.64 R6, [R1+0x15f8] ;  /* 0x0015f80001067983 */ /* 0x001ea80000300a00 */
[----:B------:R-:W2:Y:S04]  /*24c70*/  LDL.LU.64 R4, [R1+0x15f0] ;  /* 0x0015f00001047983 */ /* 0x000ea80000300a00 */
[----:B------:R-:W4:Y:S04]  /*24c80*/  LDL.LU.64 R14, [R1+0x15e8] ;  /* 0x0015e800010e7983 */ /* 0x000f280000300a00 */
[----:B------:R-:W-:Y:S04]  /*24c90*/  STL [R1+0x14f4], R2 ;  /* 0x0014f40201007387 */ /* 0x000fe80000100800 */
[----:B------:R-:W-:Y:S01]  /*24ca0*/  STL [R1+0x14f0], R3 ;  /* 0x0014f00301007387 */ /* 0x000fe20000100800 */
[C---:B----4-:R-:W-:Y:S11]  /*24cb0*/  HMMA.16816.F32.BF16 R8, R20.reuse, R14, R8 ;  /* 0x0000000e1408723c */ /* 0x050ff60000041808 */
[----:B------:R-:W-:Y:S11]  /*24cc0*/  @!UPT UIADD3 URZ, URZ, URZ, URZ ;  /* 0x0000003f3f3ff290 */ /* 0x000ff6000fffe03f */
[----:B------:R-:W-:Y:S01]  /*24cd0*/  @!UPT UIADD3 URZ, URZ, URZ, URZ ;  /* 0x0000003f3f3ff290 */ /* 0x000fe2000fffe03f */
[----:B------:R0:W-:Y:S04]  /*24ce0*/  STL.64 [R1+0x4d0], R8 ;  /* 0x0004d00801007387 */ /* 0x0001e80000100a00 */
[----:B------:R-:W-:Y:S01]  /*24cf0*/  STL.64 [R1+0x4d8], R10 ;  /* 0x0004d80a01007387 */ /* 0x000fe20000100a00 */
[----:B0-----:R-:W-:Y:S01]  /*24d00*/  MOV R9, R14 ;  /* 0x0000000e00097202 */ /* 0x001fe20000000f00 */
[----:B------:R-:W-:Y:S02]  /*24d10*/  IMAD.MOV.U32 R8, RZ, RZ, R15 ;  /* 0x000000ffff087224 */ /* 0x000fe400078e000f */
[----:B------:R-:W2:Y:S04]  /*24d20*/  LDL.LU.64 R14, [R1+0x15e0] ;  /* 0x0015e000010e7983 */ /* 0x000ea80000300a00 */
[----:B------:R0:W-:Y:S04]  /*24d30*/  STL [R1+0x14fc], R8 ;  /* 0x0014fc0801007387 */ /* 0x0001e80000100800 */
[----:B------:R1:W-:Y:S04]  /*24d40*/  STL [R1+0x14f8], R9 ;  /* 0x0014f80901007387 */ /* 0x0003e80000100800 */
[----:B0-----:R-:W4:Y:S04]  /*24d50*/  LDL.LU R8, [R1+0x4a0] ;  /* 0x0004a00001087983 */ /* 0x001f280000300800 */
[----:B-1----:R-:W4:Y:S04]  /*24d60*/  LDL.LU R9, [R1+0x4a4] ;  /* 0x0004a40001097983 */ /* 0x002f280000300800 */
[----:B------:R-:W4:Y:S04]  /*24d70*/  LDL.LU R10, [R1+0x4a8] ;  /* 0x0004a800010a7983 */ /* 0x000f280000300800 */
[----:B------:R-:W4:Y:S01]  /*24d80*/  LDL.LU R11, [R1+0x4ac] ;  /* 0x0004ac00010b7983 */ /* 0x000f220000300800 */
        /* <DEDUP_REMOVED lines=8> */
[----:B------:R-:W2:Y:S04]  /*24e10*/  LDL.LU.64 R14, [R1+0x15c8] ;  /* 0x0015c800010e7983 */ /* 0x000ea80000300a00 */
[----:B------:R-:W-:Y:S04]  /*24e20*/  STL [R1+0x1504], R16 ;  /* 0x0015041001007387 */ /* 0x000fe80000100800 */
[----:B------:R-:W-:Y:S04]  /*24e30*/  STL [R1+0x1500], R17 ;  /* 0x0015001101007387 */ /* 0x000fe80000100800 */
[----:B---3--:R0:W-:Y:S04]  /*24e40*/  STL.64 [R1+0x1550], R18 ;  /* 0x0015501201007387 */ /* 0x0081e80000100a00 */
[----:B0-----:R-:W3:Y:S01]  /*24e50*/  LDL.64 R18, [R1+0xd8] ;  /* 0x0000d80001127983 */ /* 0x001ee20000100a00 */
[C---:B--2---:R-:W-:Y:S01]  /*24e60*/  HMMA.16816.F32.BF16 R4, R20.reuse, R14, R4 ;  /* 0x0000000e1404723c */ /* 0x044fe20000041804 */
[----:B------:R-:W-:Y:S01]  /*24e70*/  MOV R29, R14 ;  /* 0x0000000e001d7202 */ /* 0x000fe20000000f00 */
[----:B------:R-:W-:Y:S11]  /*24e80*/  IMAD.MOV.U32 R28, RZ, RZ, R15 ;  /* 0x000000ffff1c7224 */ /* 0x000ff600078e000f */
[----:B------:R-:W-:Y:S10]  /*24e90*/  @!UPT UIADD3 URZ, URZ, URZ, URZ ;  /* 0x0000003f3f3ff290 */ /* 0x000ff4000fffe03f */
[----:B------:R-:W-:Y:S04]  /*24ea0*/  STL.64 [R1+0x4b0], R4 ;  /* 0x0004b00401007387 */ /* 0x000fe80000100a00 */
[----:B------:R0:W-:Y:S04]  /*24eb0*/  STL.64 [R1+0x4b8], R6 ;  /* 0x0004b80601007387 */ /* 0x0001e80000100a00 */
[----:B0-----:R-:W2:Y:S04]  /*24ec0*/  LDL.LU.64 R6, [R1+0x15c0] ;  /* 0x0015c00001067983 */ /* 0x001ea80000300a00 */
[----:B------:R-:W4:Y:S02]  /*24ed0*/  LDL.LU.64 R14, [R1+0x15b8] ;  /* 0x0015b800010e7983 */ /* 0x000f240000300a00 */
[C---:B----4-:R-:W-:Y:S11]  /*24ee0*/  HMMA.16816.F32.BF16 R8, R20.reuse, R14, R8 ;  /* 0x0000000e1408723c */ /* 0x050ff60000041808 */
[----:B------:R-:W-:Y:S11]  /*24ef0*/  @!UPT UIADD3 URZ, URZ, URZ, URZ ;  /* 0x0000003f3f3ff290 */ /* 0x000ff6000fffe03f */
[----:B------:R-:W-:Y:S01]  /*24f00*/  @!UPT UIADD3 URZ, URZ, URZ, URZ ;  /* 0x0000003f3f3ff290 */ /* 0x000fe2000fffe03f */
[----:B------:R-:W-:Y:S04]  /*24f10*/  STL.64 [R1+0x4a0], R8 ;  /* 0x0004a00801007387 */ /* 0x000fe80000100a00 */
[----:B------:R0:W-:Y:S02]  /*24f20*/  STL.64 [R1+0x4a8], R10 ;  /* 0x0004a80a01007387 */ /* 0x0001e40000100a00 */
[----:B0-----:R-:W-:Y:S01]  /*24f30*/  MOV R11, R14 ;  /* 0x0000000e000b7202 */ /* 0x001fe20000000f00 */
[----:B------:R-:W-:Y:S02]  /*24f40*/  IMAD.MOV.U32 R10, RZ, RZ, R15 ;  /* 0x000000ffff0a7224 */ /* 0x000fe400078e000f */
[----:B------:R-:W3:Y:S04]  /*24f50*/  LDL.LU.64 R14, [R1+0x15b0] ;  /* 0x0015b000010e7983 */ /* 0x000ee80000300a00 */
[----:B------:R-:W3:Y:S04]  /*24f60*/  LDL.LU.64 R12, [R1+0x15a8] ;  /* 0x0015a800010c7983 */ /* 0x000ee80000300a00 */
[----:B------:R3:W-:Y:S02]  /*24f70*/  STL.64 [R1+0x1568], R10 ;  /* 0x0015680a01007387 */ /* 0x0007e40000100a00 */
[C---:B---3--:R-:W-:Y:S11]  /*24f80*/  HMMA.16816.F32.BF16 R8, R20.reuse, R18, R12 ;  /* 0x000000121408723c */ /* 0x048ff6000004180c */
[----:B------:R-:W-:Y:S11]  /*24f90*/  @!UPT UIADD3 URZ, URZ, URZ, URZ ;  /* 0x0000003f3f3ff290 */ /* 0x000ff6000fffe03f */
[----:B------:R-:W-:Y:S01]  /*24fa0*/  @!UPT UIADD3 URZ, URZ, URZ, URZ ;  /* 0x0000003f3f3ff290 */ /* 0x000fe2000fffe03f */
[----:B------:R-:W-:Y:S04]  /*24fb0*/  STL.64 [R1+0x490], R8 ;  /* 0x0004900801007387 */ /* 0x000fe80000100a00 */
[----:B------:R2:W-:Y:S02]  /*24fc0*/  STL.64 [R1+0x498], R10 ;  /* 0x0004980a01007387 */ /* 0x0005e40000100a00 */
[C---:B--2---:R-:W-:Y:S01]  /*24fd0*/  HMMA.16816.F32.BF16 R8, R20.reuse, R6, R24 ;  /* 0x000000061408723c */ /* 0x044fe20000041818 */
[----:B------:R-:W-:Y:S01]  /*24fe0*/  MOV R12, R6 ;  /* 0x00000006000c7202 */ /* 0x000fe20000000f00 */
[----:B------:R-:W-:Y:S01]  /*24ff0*/  IMAD.MOV.U32 R13, RZ, RZ, R7 ;  /* 0x000000ffff0d7224 */ /* 0x000fe200078e0007 */
[----:B------:R-:W-:Y:S01]  /*25000*/  MOV R14, R18 ;  /* 0x00000012000e7202 */ /* 0x000fe20000000f00 */
[----:B------:R-:W-:Y:S01]  /*25010*/  IMAD.MOV.U32 R15, RZ, RZ, R19 ;  /* 0x000000ffff0f7224 */ /* 0x000fe200078e0013 */
[----:B------:R-:W0:Y:S11]  /*25020*/  LDSM.16.M88.4 R24, [R0+0x18800] ;  /* 0x018800000018783b */ /* 0x000e360000000200 */
[----:B------:R-:W-:Y:S07]  /*25030*/  @!UPT UIADD3 URZ, URZ, URZ, URZ ;  /* 0x0000003f3f3ff290 */ /* 0x000fee000fffe03f */
[----:B------:R1:W-:Y:S04]  /*25040*/  STL.64 [R1+0x480], R8 ;  /* 0x0004800801007387 */ /* 0x0003e80000100a00 */
[----:B------:R2:W-:Y:S04]  /*25050*/  STL.64 [R1+0x488], R10 ;  /* 0x0004880a01007387 */ /* 0x0005e80000100a00 */
[----:B------:R-:W3:Y:S04]  /*25060*/  LDL.LU R4, [R1+0x420] ;  /* 0x0004200001047983 */ /* 0x000ee80000300800 */
[----:B------:R-:W3:Y:S04]  /*25070*/  LDL.LU R5, [R1+0x424] ;  /* 0x0004240001057983 */ /* 0x000ee80000300800 */
[----:B------:R-:W4:Y:S04]  /*25080*/  LDL.LU R6, [R1+0x428] ;  /* 0x0004280001067983 */ /* 0x000f280000300800 */
[----:B------:R-:W4:Y:S04]  /*25090*/  LDL.LU R7, [R1+0x42c] ;  /* 0x00042c0001077983 */ /* 0x000f280000300800 */
[----:B------:R-:W3:Y:S04]  /*250a0*/  LDL.LU R16, [R1+0x430] ;  /* 0x0004300001107983 */ /* 0x000ee80000300800 */
[----:B------:R-:W3:Y:S04]  /*250b0*/  LDL.LU R17, [R1+0x434] ;  /* 0x0004340001117983 */ /* 0x000ee80000300800 */
[----:B------:R-:W3:Y:S04]  /*250c0*/  LDL.LU R18, [R1+0x438] ;  /* 0x0004380001127983 */ /* 0x000ee80000300800 */
[----:B------:R-:W3:Y:S04]  /*250d0*/  LDL.LU R19, [R1+0x43c] ;  /* 0x00043c0001137983 */ /* 0x000ee80000300800 */
[----:B-1----:R-:W3:Y:S04]  /*250e0*/  LDL.LU R8, [R1+0x440] ;  /* 0x0004400001087983 */ /* 0x002ee80000300800 */
[----:B------:R-:W3:Y:S04]  /*250f0*/  LDL.LU R9, [R1+0x444] ;  /* 0x0004440001097983 */ /* 0x000ee80000300800 */
[----:B--2---:R-:W2:Y:S04]  /*25100*/  LDL.LU R10, [R1+0x448] ;  /* 0x00044800010a7983 */ /* 0x004ea80000300800 */
[----:B------:R-:W2:Y:S04]  /*25110*/  LDL.LU R11, [R1+0x44c] ;  /* 0x00044c00010b7983 */ /* 0x000ea80000300800 */
[----:B--2---:R1:W-:Y:S04]  /*25120*/  STL.64 [R1+0x1578], R10 ;  /* 0x0015780a01007387 */ /* 0x0043e80000100a00 */
[----:B---3--:R-:W-:Y:S04]  /*25130*/  STL.64 [R1+0x1570], R8 ;  /* 0x0015700801007387 */ /* 0x008fe80000100a00 */
[----:B-1----:R-:W2:Y:S04]  /*25140*/  LDL.64 R10, [R1+0x98] ;  /* 0x00009800010a7983 */ /* 0x002ea80000100a00 */
[----:B--2---:R1:W-:Y:S04]  /*25150*/  STL.64 [R1+0x1588], R10 ;  /* 0x0015880a01007387 */ /* 0x0043e80000100a00 */
[----:B-1----:R-:W2:Y:S04]  /*25160*/  LDL.64 R10, [R1+0xa8] ;  /* 0x0000a800010a7983 */ /* 0x002ea80000100a00 */
[----:B--2---:R1:W-:Y:S04]  /*25170*/  STL.64 [R1+0x15a0], R10 ;  /* 0x0015a00a01007387 */ /* 0x0043e80000100a00 */
[----:B-1----:R-:W2:Y:S04]  /*25180*/  LDL.64 R10, [R1+0xb8] ;  /* 0x0000b800010a7983 */ /* 0x002ea80000100a00 */
[----:B------:R1:W-:Y:S04]  /*25190*/  STL.64 [R1+0x1560], R18 ;  /* 0x0015601201007387 */ /* 0x0003e80000100a00 */
[----:B------:R3:W-:Y:S04]  /*251a0*/  STL.64 [R1+0x1558], R16 ;  /* 0x0015581001007387 */ /* 0x0007e80000100a00 */
[----:B-1----:R-:W2:Y:S04]  /*251b0*/  LDL.64 R18, [R1+0x88] ;  /* 0x0000880001127983 */ /* 0x002ea80000100a00 */
[----:B--2---:R1:W-:Y:S04]  /*251c0*/  STL.64 [R1+0x1580], R18 ;  /* 0x0015801201007387 */ /* 0x0043e80000100a00 */
[----:B---3--:R-:W2:Y:S04]  /*251d0*/  LDL.LU R16, [R1+0x450] ;  /* 0x0004500001107983 */ /* 0x008ea80000300800 */
[----:B------:R-:W2:Y:S04]  /*251e0*/  LDL.LU R17, [R1+0x454] ;  /* 0x0004540001117983 */ /* 0x000ea80000300800 */
[----:B-1----:R-:W3:Y:S04]  /*251f0*/  LDL.LU R18, [R1+0x458] ;  /* 0x0004580001127983 */ /* 0x002ee80000300800 */
[----:B------:R-:W3:Y:S04]  /*25200*/  LDL.LU R19, [R1+0x45c] ;  /* 0x00045c0001137983 */ /* 0x000ee80000300800 */
[----:B---3--:R-:W-:Y:S04]  /*25210*/  STL.64 [R1+0x1598], R18 ;  /* 0x0015981201007387 */ /* 0x008fe80000100a00 */
[----:B--2---:R1:W-:Y:S04]  /*25220*/  STL.64 [R1+0x1590], R16 ;  /* 0x0015901001007387 */ /* 0x0043e80000100a00 */
[----:B-1----:R-:W2:Y:S04]  /*25230*/  LDL.LU R16, [R1+0x460] ;  /* 0x0004600001107983 */ /* 0x002ea80000300800 */
[----:B------:R-:W2:Y:S04]  /*25240*/  LDL.LU R17, [R1+0x464] ;  /* 0x0004640001117983 */ /* 0x000ea80000300800 */
[----:B------:R-:W2:Y:S04]  /*25250*/  LDL.LU R18, [R1+0x468] ;  /* 0x0004680001127983 */ /* 0x000ea80000300800 */
[----:B------:R-:W2:Y:S04]  /*25260*/  LDL.LU R19, [R1+0x46c] ;  /* 0x00046c0001137983 */ /* 0x000ea80000300800 */
[----:B----4-:R1:W-:Y:S04]  /*25270*/  STL.64 [R1+0x1548], R6 ;  /* 0x0015480601007387 */ /* 0x0103e80000100a00 */
[----:B------:R-:W-:Y:S04]  /*25280*/  STL.64 [R1+0x1540], R4 ;  /* 0x0015400401007387 */ /* 0x000fe80000100a00 */
[----:B-1----:R-:W3:Y:S04]  /*25290*/  LDL.64 R6, [R1+0x78] ;  /* 0x0000780001067983 */ /* 0x002ee80000100a00 */
[----:B------:R-:W-:Y:S04]  /*252a0*/  STL.64 [R1+0x1510], R14 ;  /* 0x0015100e01007387 */ /* 0x000fe80000100a00 */
[----:B------:R1:W-:Y:S04]  /*252b0*/  STL.64 [R1+0x1508], R12 ;  /* 0x0015080c01007387 */ /* 0x0003e80000100a00 */
[----:B-1----:R-:W4:Y:S04]  /*252c0*/  LDL.LU R12, [R1+0x400] ;  /* 0x00040000010c7983 */ /* 0x002f280000300800 */
[----:B------:R-:W4:Y:S04]  /*252d0*/  LDL.LU R13, [R1+0x404] ;  /* 0x00040400010d7983 */ /* 0x000f280000300800 */
[----:B------:R-:W2:Y:S04]  /*252e0*/  LDL.LU R14, [R1+0x408] ;  /* 0x00040800010e7983 */ /* 0x000ea80000300800 */
[----:B------:R-:W2:Y:S04]  /*252f0*/  LDL.LU R15, [R1+0x40c] ;  /* 0x00040c00010f7983 */ /* 0x000ea80000300800 */
[----:B--2---:R-:W-:Y:S04]  /*25300*/  STL.64 [R1+0x1520], R14 ;  /* 0x0015200e01007387 */ /* 0x004fe80000100a00 */
[----:B----4-:R1:W-:Y:S04]  /*25310*/  STL.64 [R1+0x1518], R12 ;  /* 0x0015180c01007387 */ /* 0x0103e80000100a00 */
[----:B-1----:R-:W2:Y:S04]  /*25320*/  LDL.LU R12, [R1+0x410] ;  /* 0x00041000010c7983 */ /* 0x002ea80000300800 */
[----:B------:R-:W2:Y:S04]  /*25330*/  LDL.LU R13, [R1+0x414] ;  /* 0x00041400010d7983 */ /* 0x000ea80000300800 */
[----:B------:R-:W4:Y:S04]  /*25340*/  LDL.LU R14, [R1+0x418] ;  /* 0x00041800010e7983 */ /* 0x000f280000300800 */
[----:B------:R-:W4:Y:S04]  /*25350*/  LDL.LU R15, [R1+0x41c] ;  /* 0x00041c00010f7983 */ /* 0x000f280000300800 */
[----:B----4-:R1:W-:Y:S04]  /*25360*/  STL.64 [R1+0x1530], R14 ;  /* 0x0015300e01007387 */ /* 0x0103e80000100a00 */
[----:B--2---:R-:W-:Y:S04]  /*25370*/  STL.64 [R1+0x1528], R12 ;  /* 0x0015280c01007387 */ /* 0x004fe80000100a00 */
[----:B-1----:R-:W2:Y:S04]  /*25380*/  LDL.64 R14, [R1+0x68] ;  /* 0x00006800010e7983 */ /* 0x002ea80000100a00 */
[----:B0-----:R-:W-:Y:S04]  /*25390*/  STL.64 [R1+0x1370], R26 ;  /* 0x0013701a01007387 */ /* 0x001fe80000100a00 */
[----:B------:R0:W-:Y:S04]  /*253a0*/  STL.64 [R1+0x1368], R24 ;  /* 0x0013681801007387 */ /* 0x0001e80000100a00 */
[----:B0-----:R-:W4:Y:S04]  /*253b0*/  LDL.LU R24, [R1+0x470] ;  /* 0x0004700001187983 */ /* 0x001f280000300800 */
[----:B------:R-:W4:Y:S04]  /*253c0*/  LDL.LU R25, [R1+0x474] ;  /* 0x0004740001197983 */ /* 0x000f280000300800 */
[----:B------:R-:W4:Y:S04]  /*253d0*/  LDL.LU R26, [R1+0x478] ;  /* 0x00047800011a7983 */ /* 0x000f280000300800 */
[----:B------:R-:W4:Y:S02]  /*253e0*/  LDL.LU R27, [R1+0x47c] ;  /* 0x00047c00011b7983 */ /* 0x000f240000300800 */
[C---:B----4-:R-:W-:Y:S11]  /*253f0*/  HMMA.16816.F32.BF16 R24, R20.reuse, R10, R24 ;  /* 0x0000000a1418723c */ /* 0x050ff60000041818 */
[----:B------:R-:W-:Y:S11]  /*25400*/  @!UPT UIADD3 URZ, URZ, URZ, URZ ;  /* 0x0000003f3f3ff290 */ /* 0x000ff6000fffe03f */
[----:B------:R-:W-:Y:S01]  /*25410*/  @!UPT UIADD3 URZ, URZ, URZ, URZ ;  /* 0x0000003f3f3ff290 */ /* 0x000fe2000fffe03f */
[----:B------:R0:W-:Y:S04]  /*25420*/  STL.64 [R1+0x470], R24 ;  /* 0x0004701801007387 */ /* 0x0001e80000100a00 */
[----:B------:R1:W-:Y:S01]  /*25430*/  STL.64 [R1+0x478], R26 ;  /* 0x0004781a01007387 */ /* 0x0003e20000100a00 */
[----:B0-----:R-:W-:Y:S01]  /*25440*/  MOV R25, R10 ;  /* 0x0000000a00197202 */ /* 0x001fe20000000f00 */
[----:B------:R-:W-:Y:S02]  /*25450*/  IMAD.MOV.U32 R24, RZ, RZ, R11 ;  /* 0x000000ffff187224 */ /* 0x000fe400078e000b */
[----:B------:R-:W4:Y:S02]  /*25460*/  LDL.LU.64 R10, [R1+0x15a0] ;  /* 0x0015a000010a7983 */ /* 0x000f240000300a00 */
[C---:B----4-:R-:W-:Y:S01]  /*25470*/  HMMA.16816.F32.BF16 R16, R20.reuse, R10, R16 ;  /* 0x0000000a1410723c */ /* 0x050fe20000041810 */
[----:B-1----:R-:W-:Y:S01]  /*25480*/  MOV R27, R10 ;  /* 0x0000000a001b7202 */ /* 0x002fe20000000f00 */
[----:B------:R-:W-:Y:S11]  /*25490*/  IMAD.MOV.U32 R26, RZ, RZ, R11 ;  /* 0x000000ffff1a7224 */ /* 0x000ff600078e000b */
[----:B------:R-:W-:Y:S10]  /*254a0*/  @!UPT UIADD3 URZ, URZ, URZ, URZ ;  /* 0x0000003f3f3ff290 */ /* 0x000ff4000fffe03f */
[----:B------:R-:W-:Y:S04]  /*254b0*/  STL.64 [R1+0x460], R16 ;  /* 0x0004601001007387 */ /* 0x000fe80000100a00 */
[----:B------:R0:W-:Y:S04]  /*254c0*/  STL.64 [R1+0x468], R18 ;  /* 0x0004681201007387 */ /* 0x0001e80000100a00 */
[----:B0-----:R-:W4:Y:S04]  /*254d0*/  LDL.LU.64 R18, [R1+0x1598] ;  /* 0x0015980001127983 */ /* 0x001f280000300a00 */
[----:B------:R-:W4:Y:S04]  /*254e0*/  LDL.LU.64 R16, [R1+0x1590] ;  /* 0x0015900001107983 */ /* 0x000f280000300a00 */
[----:B------:R-:W4:Y:S02]  /*254f0*/  LDL.LU.64 R10, [R1+0x1588] ;  /* 0x00158800010a7983 */ /* 0x000f240000300a00 */
[C---:B----4-:R-:W-:Y:S01]  /*25500*/  HMMA.16816.F32.BF16 R16, R20.reuse, R10, R16 ;  /* 0x0000000a1410723c */ /* 0x050fe20000041810 */
[----:B------:R-:W-:Y:S01]  /*25510*/  MOV R2, R10 ;  /* 0x0000000a00027202 */ /* 0x000fe20000000f00 */
[----:B------:R-:W-:Y:S11]  /*25520*/  IMAD.MOV.U32 R3, RZ, RZ, R11 ;  /* 0x000000ffff037224 */ /* 0x000ff600078e000b */
[----:B------:R-:W-:Y:S10]  /*25530*/  @!UPT UIADD3 URZ, URZ, URZ, URZ ;  /* 0x0000003f3f3ff290 */ /* 0x000ff4000fffe03f */
[----:B------:R-:W-:Y:S04]  /*25540*/  STL.64 [R1+0x450], R16 ;  /* 0x0004501001007387 */ /* 0x000fe80000100a00 */
[----:B------:R0:W-:Y:S04]  /*25550*/  STL.64 [R1+0x458], R18 ;  /* 0x0004581201007387 */ /* 0x0001e80000100a00 */
[----:B0-----:R-:W4:Y:S04]  /*25560*/  LDL.LU.64 R18, [R1+0x1580] ;  /* 0x0015800001127983 */ /* 0x001f280000300a00 */
[----:B------:R-:W4:Y:S04]  /*25570*/  LDL.LU.64 R10, [R1+0x1578] ;  /* 0x00157800010a7983 */ /* 0x000f280000300a00 */
[----:B------:R-:W4:Y:S02]  /*25580*/  LDL.LU.64 R8, [R1+0x1570] ;  /* 0x0015700001087983 */ /* 0x000f240000300a00 */
[C---:B----4-:R-:W-:Y:S11]  /*25590*/  HMMA.16816.F32.BF16 R8, R20.reuse, R18, R8 ;  /* 0x000000121408723c */ /* 0x050ff60000041808 */
[----:B------:R-:W-:Y:S11]  /*255a0*/  @!UPT UIADD3 URZ, URZ, URZ, URZ ;  /* 0x0000003f3f3ff290 */ /* 0x000ff6000fffe03f */
[----:B------:R-:W-:Y:S01]  /*255b0*/  @!UPT UIADD3 URZ, URZ, URZ, URZ ;  /* 0x0000003f3f3ff290 */ /* 0x000fe2000fffe03f */
[----:B------:R0:W-:Y:S04]  /*255c0*/  STL.64 [R1+0x440], R8 ;  /* 0x0004400801007387 */ /* 0x0001e80000100a00 */
[----:B------:R1:W-:Y:S01]  /*255d0*/  STL.64 [R1+0x448], R10 ;  /* 0x0004480a01007387 */ /* 0x0003e20000100a00 */
[----:B0-----:R-:W-:Y:S01]  /*255e0*/  MOV R8, R18 ;  /* 0x0000001200087202 */ /* 0x001fe20000000f00 */
[----:B------:R-:W-:Y:S02]  /*255f0*/  IMAD.MOV.U32 R9, RZ, RZ, R19 ;  /* 0x000000ffff097224 */ /* 0x000fe400078e0013 */
[----:B-1----:R-:W4:Y:S04]  /*25600*/  LDL.LU.64 R10, [R1+0x1568] ;  /* 0x00156800010a7983 */ /* 0x002f280000300a00 */
[----:B------:R-:W3:Y:S04]  /*25610*/  LDL.LU.64 R18, [R1+0x1560] ;  /* 0x0015600001127983 */ /* 0x000ee80000300a00 */
[----:B------:R-:W3:Y:S02]  /*25620*/  LDL.LU.64 R16, [R1+0x1558] ;  /* 0x0015580001107983 */ /* 0x000ee40000300a00 */
[C---:B---3--:R-:W-:Y:S11]  /*25630*/  HMMA.16816.F32.BF16 R16, R20.reuse, R6, R16 ;  /* 0x000000061410723c */ /* 0x048ff60000041810 */
[----:B------:R-:W-:Y:S11]  /*25640*/  @!UPT UIADD3 URZ, URZ, URZ, URZ ;  /* 0x0000003f3f3ff290 */ /* 0x000ff6000fffe03f */
[----:B------:R-:W-:Y:S01]  /*25650*/  @!UPT UIADD3 URZ, URZ, URZ, URZ ;  /* 0x0000003f3f3ff290 */ /* 0x000fe2000fffe03f */
[----:B------:R0:W-:Y:S04]  /*25660*/  STL.64 [R1+0x430], R16 ;  /* 0x0004301001007387 */ /* 0x0001e80000100a00 */
[----:B------:R1:W-:Y:S01]  /*25670*/  STL.64 [R1+0x438], R18 ;  /* 0x0004381201007387 */ /* 0x0003e20000100a00 */
[----:B0-----:R-:W-:Y:S01]  /*25680*/  MOV R16, R6 ;  /* 0x0000000600107202 */ /* 0x001fe20000000f00 */
[----:B------:R-:W-:Y:S02]  /*25690*/  IMAD.MOV.U32 R17, RZ, RZ, R7 ;  /* 0x000000ffff117224 */ /* 0x000fe400078e0007 */
[----:B-1----:R-:W3:Y:S04]  /*256a0*/  LDL.LU.64 R18, [R1+0x1550] ;  /* 0x0015500001127983 */ /* 0x002ee80000300a00 */
[----:B------:R-:W2:Y:S04]  /*256b0*/  LDL.LU.64 R6, [R1+0x1548] ;  /* 0x0015480001067983 */ /* 0x000ea80000300a00 */
[----:B------:R-:W2:Y:S02]  /*256c0*/  LDL.LU.64 R4, [R1+0x1540] ;  /* 0x0015400001047983 */ /* 0x000ea40000300a00 */
[C---:B--2---:R-:W-:Y:S11]  /*256d0*/  HMMA.16816.F32.BF16 R4, R20.reuse, R14, R4 ;  /* 0x0000000e1404723c */ /* 0x044ff60000041804 */
[----:B------:R-:W-:Y:S11]  /*256e0*/  @!UPT UIADD3 URZ, URZ, URZ, URZ ;  /* 0x0000003f3f3ff290 */ /* 0x000ff6000fffe03f */
[----:B------:R-:W-:Y:S01]  /*256f0*/  @!UPT UIADD3 URZ, URZ, URZ, URZ ;  /* 0x0000003f3f3ff290 */ /* 0x000fe2000fffe03f */
[----:B------:R0:W-:Y:S04]  /*25700*/  STL.64 [R1+0x420], R4 ;  /* 0x0004200401007387 */ /* 0x0001e80000100a00 */
[----:B------:R1:W-:Y:S01]  /*25710*/  STL.64 [R1+0x428], R6 ;  /* 0x0004280601007387 */ /* 0x0003e20000100a00 */
[----:B0-----:R-:W-:Y:S01]  /*25720*/  MOV R5, R14 ;  /* 0x0000000e00057202 */ /* 0x001fe20000000f00 */
[----:B------:R-:W-:Y:S02]  /*25730*/  IMAD.MOV.U32 R4, RZ, RZ, R15 ;  /* 0x000000ffff047224 */ /* 0x000fe400078e000f */
[----:B-1----:R-:W2:Y:S04]  /*25740*/  LDL.LU.64 R6, [R1+0x1538] ;  /* 0x0015380001067983 */ /* 0x002ea80000300a00 */
[----:B------:R-:W3:Y:S04]  /*25750*/  LDL.LU.64 R14, [R1+0x1530] ;  /* 0x00153000010e7983 */ /* 0x000ee80000300a00 */
[----:B------:R-:W3:Y:S02]  /*25760*/  LDL.LU.64 R12, [R1+0x1528] ;  /* 0x00152800010c7983 */ /* 0x000ee40000300a00 */
[C---:B---3--:R-:W-:Y:S11]  /*25770*/  HMMA.16816.F32.BF16 R12, R20.reuse, R18, R12 ;  /* 0x00000012140c723c */ /* 0x048ff6000004180c */
[----:B------:R-:W-:Y:S11]  /*25780*/  @!UPT UIADD3 URZ, URZ, URZ, URZ ;  /* 0x0000003f3f3ff290 */ /* 0x000ff6000fffe03f */
[----:B------:R-:W-:Y:S01]  /*25790*/  @!UPT UIADD3 URZ, URZ, URZ, URZ ;  /* 0x0000003f3f3ff290 */ /* 0x000fe2000fffe03f */
[----:B------:R-:W-:Y:S04]  /*257a0*/  STL.64 [R1+0x410], R12 ;  /* 0x0004100c01007387 */ /* 0x000fe80000100a00 */
[----:B------:R0:W-:Y:S04]  /*257b0*/  STL.64 [R1+0x418], R14 ;  /* 0x0004180e01007387 */ /* 0x0001e80000100a00 */
[----:B0-----:R-:W2:Y:S04]  /*257c0*/  LDL.LU.64 R14, [R1+0x1520] ;  /* 0x00152000010e7983 */ /* 0x001ea80000300a00 */
[----:B------:R-:W2:Y:S04]  /*257d0*/  LDL.LU.64 R12, [R1+0x1518] ;  /* 0x00151800010c7983 */ /* 0x000ea80000300a00 */
[----:B------:R0:W-:Y:S02]  /*257e0*/  STL.64 [R1+0x1388], R18 ;  /* 0x0013881201007387 */ /* 0x0001e40000100a00 */
[----:B0-----:R-:W-:Y:S01]  /*257f0*/  MOV R18, R5 ;  /* 0x0000000500127202 */ /* 0x001fe20000000f00 */
[----:B------:R-:W-:Y:S01]  /*25800*/  IMAD.MOV.U32 R19, RZ, RZ, R4 ;  /* 0x000000ffff137224 */ /* 0x000fe200078e0004 */
[----:B--2---:R-:W-:Y:S11]  /*25810*/  HMMA.16816.F32.BF16 R12, R20, R6, R12 ;  /* 0x00000006140c723c */ /* 0x004ff6000004180c */
[----:B------:R-:W-:Y:S11]  /*25820*/  @!UPT UIADD3 URZ, URZ, URZ, URZ ;  /* 0x0000003f3f3ff290 */ /* 0x000ff6000fffe03f */
[----:B------:R-:W-:Y:S01]  /*25830*/  @!UPT UIADD3 URZ, URZ, URZ, URZ ;  /* 0x0000003f3f3ff290 */ /* 0x000fe2000fffe03f */
[----:B------:R-:W-:Y:S04]  /*25840*/  STL.64 [R1+0x400], R12 ;  /* 0x0004000c01007387 */ /* 0x000fe80000100a00 */
[----:B------:R0:W-:Y:S04]  /*25850*/  STL.64 [R1+0x408], R14 ;  /* 0x0004080e01007387 */ /* 0x0001e80000100a00 */
[----:B0-----:R-:W2:Y:S04]  /*25860*/  LDL.LU.64 R14, [R1+0x1510] ;  /* 0x00151000010e7983 */ /* 0x001ea80000300a00 */
[----:B------:R-:W3:Y:S04]  /*25870*/  LDL.LU.64 R12, [R1+0x1508] ;  /* 0x00150800010c7983 */ /* 0x000ee80000300a00 */
[----:B------:R-:W-:Y:S04]  /*25880*/  STL.64 [R1+0x13a0], R18 ;  /* 0x0013a01201007387 */ /* 0x000fe80000100a00 */
[----:B------:R0:W-:Y:S04]  /*25890*/  STL.64 [R1+0x1380], R6 ;  /* 0x0013800601007387 */ /* 0x0001e80000100a00 */
[----:B------:R-:W2:Y:S04]  /*258a0*/  LDL.LU R4, [R1+0x300] ;  /* 0x0003000001047983 */ /* 0x000ea80000300800 */
[----:B------:R-:W2:Y:S04]  /*258b0*/  LDL.LU R5, [R1+0x304] ;  /* 0x0003040001057983 */ /* 0x000ea80000300800 */
[----:B0-----:R-:W2:Y:S04]  /*258c0*/  LDL.LU R6, [R1+0x308] ;  /* 0x0003080001067983 */ /* 0x001ea80000300800 */
[----:B------:R-:W2:Y:S01]  /*258d0*/  LDL.LU R7, [R1+0x30c] ;  /* 0x00030c0001077983 */ /* 0x000ea20000300800 */
[----:B------:R-:W-:Y:S01]  /*258e0*/  MOV R18, R16 ;  /* 0x0000001000127202 */ /* 0x000fe20000000f00 */
[----:B------:R-:W-:-:S02]  /*258f0*/  IMAD.MOV.U32 R19, RZ, RZ, R17 ;  /* 0x000000ffff137224 */ /* 0x000fc400078e0011 */
[----:B------:R-:W3:Y:S04]  /*25900*/  LDL.LU R16, [R1+0x1504] ;  /* 0x0015040001107983 */ /* 0x000ee80000300800 */
[----:B------:R-:W3:Y:S04]  /*25910*/  LDL.LU R17, [R1+0x1500] ;  /* 0x0015000001117983 */ /* 0x000ee80000300800 */
[----:B------:R-:W-:Y:S04]  /*25920*/  STL.64 [R1+0x13b8], R18 ;  /* 0x0013b81201007387 */ /* 0x000fe80000100a00 */
[----:B--2---:R-:W-:Y:S04]  /*25930*/  STL.64 [R1+0x1398], R6 ;  /* 0x0013980601007387 */ /* 0x004fe80000100a00 */
[----:B------:R0:W-:Y:S04]  /*25940*/  STL.64 [R1+0x1390], R4 ;  /* 0x0013900401007387 */ /* 0x0001e80000100a00 */
[----:B0-----:R-:W2:Y:S04]  /*25950*/  LDL.LU R4, [R1+0x310] ;  /* 0x0003100001047983 */ /* 0x001ea80000300800 */
[----:B------:R-:W2:Y:S04]  /*25960*/  LDL.LU R5, [R1+0x314] ;  /* 0x0003140001057983 */ /* 0x000ea80000300800 */
[----:B------:R-:W2:Y:S04]  /*25970*/  LDL.LU R6, [R1+0x318] ;  /* 0x0003180001067983 */ /* 0x000ea80000300800 */
        /* <DEDUP_REMOVED lines=24> */
[----:B------:R-:W-:-:S05]  /*25b00*/  IMAD.MOV.U32 R19, RZ, RZ, R26 ;  /* 0x000000ffff137224 */ /* 0x000fca00078e001a */
        /* <DEDUP_REMOVED lines=9> */
[----:B------:R3:W-:Y:S02]  /*25ba0*/  STL.64 [R1+0x1418], R18 ;  /* 0x0014181201007387 */ /* 0x0007e40000100a00 */
[----:B---3--:R-:W-:Y:S01]  /*25bb0*/  MOV R18, R12 ;  /* 0x0000000c00127202 */ /* 0x008fe20000000f00 */
[----:B------:R-:W-:Y:S01]  /*25bc0*/  IMAD.MOV.U32 R19, RZ, RZ, R13 ;  /* 0x000000ffff137224 */ /* 0x000fe200078e000d */
        /* <DEDUP_REMOVED lines=20> */
[----:B----4-:R-:W-:Y:S01]  /*25d10*/  MOV R18, R11 ;  /* 0x0000000b00127202 */ /* 0x010fe20000000f00 */
[----:B------:R-:W-:-:S02]  /*25d20*/  IMAD.MOV.U32 R19, RZ, RZ, R10 ;  /* 0x000000ffff137224 */ /* 0x000fc400078e000a */
[----:B------:R-:W4:Y:S04]  /*25d30*/  LDL.LU R11, [R1+0x14dc] ;  /* 0x0014dc00010b7983 */ /* 0x000f280000300800 */
        /* <DEDUP_REMOVED lines=14> */
[----:B------:R-:W2:Y:S01]  /*25e20*/  LDL.LU R5, [R1+0x384] ;  /* 0x0003840001057983 */ /* 0x000ea20000300800 */
[----:B---3--:R-:W-:Y:S01]  /*25e30*/  MOV R6, R10 ;  /* 0x0000000a00067202 */ /* 0x008fe20000000f00 */
[----:B----4-:R-:W-:Y:S01]  /*25e40*/  IMAD.MOV.U32 R7, RZ, RZ, R11 ;  /* 0x000000ffff077224 */ /* 0x010fe200078e000b */
[----:B------:R-:W-:Y:S01]  /*25e50*/  MOV R18, R17 ;  /* 0x0000001100127202 */ /* 0x000fe20000000f00 */
[----:B------:R-:W3:Y:S01]  /*25e60*/  LDL.LU R10, [R1+0x14d4] ;  /* 0x0014d400010a7983 */ /* 0x000ee20000300800 */
[----:B------:R-:W-:-:S03]  /*25e70*/  IMAD.MOV.U32 R19, RZ, RZ, R16 ;  /* 0x000000ffff137224 */ /* 0x000fc600078e0010 */
[----:B------:R-:W4:Y:S04]  /*25e80*/  LDL.LU R11, [R1+0x14d0] ;  /* 0x0014d000010b7983 */ /* 0x000f280000300800 */
[----:B------:R-:W3:Y:S04]  /*25e90*/  LDL.LU R24, [R1+0x3f0] ;  /* 0x0003f00001187983 */ /* 0x000ee80000300800 */
[----:B------:R-:W3:Y:S04]  /*25ea0*/  LDL.LU R25, [R1+0x3f4] ;  /* 0x0003f40001197983 */ /* 0x000ee80000300800 */
[----:B------:R-:W3:Y:S04]  /*25eb0*/  LDL.LU R26, [R1+0x3f8] ;  /* 0x0003f800011a7983 */ /* 0x000ee80000300800 */
[----:B------:R-:W3:Y:S04]  /*25ec0*/  LDL.LU R27, [R1+0x3fc] ;  /* 0x0003fc00011b7983 */ /* 0x000ee80000300800 */
[----:B------:R-:W-:Y:S04]  /*25ed0*/  STL.64 [R1+0x1490], R18 ;  /* 0x0014901201007387 */ /* 0x000fe80000100a00 */
[----:B------:R-:W-:Y:S04]  /*25ee0*/  STL.64 [R1+0x1458], R6 ;  /* 0x0014580601007387 */ /* 0x000fe80000100a00 */
[----:B--2---:R0:W-:Y:S04]  /*25ef0*/  STL.64 [R1+0x1450], R4 ;  /* 0x0014500401007387 */ /* 0x0041e80000100a00 */
        /* <DEDUP_REMOVED lines=11> */
[----:B----4-:R-:W-:Y:S01]  /*25fb0*/  MOV R6, R11 ;  /* 0x0000000b00067202 */ /* 0x010fe20000000f00 */
[----:B---3--:R-:W-:-:S02]  /*25fc0*/  IMAD.MOV.U32 R7, RZ, RZ, R10 ;  /* 0x000000ffff077224 */ /* 0x008fc400078e000a */
[----:B------:R-:W3:Y:S04]  /*25fd0*/  LDL.LU R11, [R1+0x14cc] ;  /* 0x0014cc00010b7983 */ /* 0x000ee80000300800 */
[----:B------:R-:W4:Y:S04]  /*25fe0*/  LDL.LU R10, [R1+0x14c8] ;  /* 0x0014c800010a7983 */ /* 0x000f280000300800 */
[----:B------:R-:W-:Y:S04]  /*25ff0*/  STL.64 [R1+0x1488], R6 ;  /* 0x0014880601007387 */ /* 0x000fe80000100a00 */
[----:B--2---:R0:W-:Y:S04]  /*26000*/  STL.64 [R1+0x1480], R4 ;  /* 0x0014800401007387 */ /* 0x0041e80000100a00 */
[----:B0-----:R-:W2:Y:S04]  /*26010*/  LDL.LU R4, [R1+0x3c0] ;  /* 0x0003c00001047983 */ /* 0x001ea80000300800 */
[----:B------:R-:W2:Y:S04]  /*26020*/  LDL.LU R5, [R1+0x3c4] ;  /* 0x0003c40001057983 */ /* 0x000ea80000300800 */
[----:B------:R-:W2:Y:S04]  /*26030*/  LDL.LU R6, [R1+0x3c8] ;  /* 0x0003c80001067983 */ /* 0x000ea80000300800 */
[----:B------:R-:W2:Y:S04]  /*26040*/  LDL.LU R7, [R1+0x3cc] ;  /* 0x0003cc0001077983 */ /* 0x000ea80000300800 */
[----:B--2---:R-:W-:Y:S04]  /*26050*/  STL.64 [R1+0x14a0], R6 ;  /* 0x0014a00601007387 */ /* 0x004fe80000100a00 */
[----:B------:R0:W-:Y:S04]  /*26060*/  STL.64 [R1+0x1498], R4 ;  /* 0x0014980401007387 */ /* 0x0001e80000100a00 */
[----:B0-----:R-:W2:Y:S04]  /*26070*/  LDL.LU R4, [R1+0x3d0] ;  /* 0x0003d00001047983 */ /* 0x001ea80000300800 */
[----:B------:R-:W2:Y:S01]  /*26080*/  LDL.LU R5, [R1+0x3d4] ;  /* 0x0003d40001057983 */ /* 0x000ea20000300800 */
[----:B----4-:R-:W-:Y:S01]  /*26090*/  MOV R6, R10 ;  /* 0x0000000a00067202 */ /* 0x010fe20000000f00 */
[----:B---3--:R-:W-:-:S02]  /*260a0*/  IMAD.MOV.U32 R7, RZ, RZ, R11 ;  /* 0x000000ffff077224 */ /* 0x008fc400078e000b */
[----:B------:R-:W3:Y:S04]  /*260b0*/  LDL.LU R10, [R1+0x14c4] ;  /* 0x0014c400010a7983 */ /* 0x000ee80000300800 */
[----:B------:R-:W3:Y:S04]  /*260c0*/  LDL.LU R11, [R1+0x14c0] ;  /* 0x0014c000010b7983 */ /* 0x000ee80000300800 */
[----:B------:R-:W-:Y:S04]  /*260d0*/  STL.64 [R1+0x14b8], R6 ;  /* 0x0014b80601007387 */ /* 0x000fe80000100a00 */
[----:B--2---:R0:W-:Y:S04]  /*260e0*/  STL.64 [R1+0x14b0], R4 ;  /* 0x0014b00401007387 */ /* 0x0041e80000100a00 */
[----:B0-----:R-:W2:Y:S04]  /*260f0*/  LDL.LU R4, [R1+0x3e0] ;  /* 0x0003e00001047983 */ /* 0x001ea80000300800 */
[----:B------:R-:W2:Y:S04]  /*26100*/  LDL.LU R5, [R1+0x3e4] ;  /* 0x0003e40001057983 */ /* 0x000ea80000300800 */
[----:B------:R-:W2:Y:S04]  /*26110*/  LDL.LU R6, [R1+0x3e8] ;  /* 0x0003e80001067983 */ /* 0x000ea80000300800 */
[----:B------:R-:W2:Y:S01]  /*26120*/  LDL.LU R7, [R1+0x3ec] ;  /* 0x0003ec0001077983 */ /* 0x000ea20000300800 */
[----:B---3--:R-:W-:Y:S03]  /*26130*/  HMMA.16816.F32.BF16 R20, R20, R10, R24 ;  /* 0x0000000a1414723c */ /* 0x008fe60000041818 */
[----:B------:R0:W-:Y:S04]  /*26140*/  STL.64 [R1+0x1378], R10 ;  /* 0x0013780a01007387 */ /* 0x0001e80000100a00 */
[----:B------:R-:W3:Y:S11]  /*26150*/  LDL.LU R8, [R1+0x2f0] ;  /* 0x0002f00001087983 */ /* 0x000ef60000300800 */
[----:B------:R-:W-:Y:S05]  /*26160*/  @!UPT UIADD3 URZ, URZ, URZ, URZ ;  /* 0x0000003f3f3ff290 */ /* 0x000fea000fffe03f */
[----:B------:R-:W-:Y:S04]  /*26170*/  STL.64 [R1+0x3f0], R20 ;  /* 0x0003f01401007387 */ /* 0x000fe80000100a00 */
[----:B------:R-:W-:Y:S04]  /*26180*/  STL.64 [R1+0x3f8], R22 ;  /* 0x0003f81601007387 */ /* 0x000fe80000100a00 */
[----:B------:R-:W1:Y:S01]  /*26190*/  LDSM.16.M88.4 R20, [R0+0x18c00] ;  /* 0x018c00000014783b */ /* 0x000e620000000200 */
[----:B------:R-:W-:Y:S01]  /*261a0*/  MOV R18, R3 ;  /* 0x0000000300127202 */ /* 0x000fe20000000f00 */
[----:B------:R-:W-:-:S02]  /*261b0*/  IMAD.MOV.U32 R19, RZ, RZ, R2 ;  /* 0x000000ffff137224 */ /* 0x000fc400078e0002 */
[----:B------:R-:W3:Y:S04]  /*261c0*/  LDL.LU R9, [R1+0x2f4] ;  /* 0x0002f40001097983 */ /* 0x000ee80000300800 */
[----:B0-----:R-:W3:Y:S04]  /*261d0*/  LDL.LU R10, [R1+0x2f8] ;  /* 0x0002f800010a7983 */ /* 0x001ee80000300800 */
[----:B------:R-:W3:Y:S04]  /*261e0*/  LDL.LU R11, [R1+0x2fc] ;  /* 0x0002fc00010b7983 */ /* 0x000ee80000300800 */
[----:B------:R-:W4:Y:S04]  /*261f0*/  LDL.LU R24, [R1+0x2e0] ;  /* 0x0002e00001187983 */ /* 0x000f280000300800 */
[----:B------:R-:W4:Y:S04]  /*26200*/  LDL.LU R25, [R1+0x2e4] ;  /* 0x0002e40001197983 */ /* 0x000f280000300800 */
[----:B------:R-:W4:Y:S04]  /*26210*/  LDL.LU R26, [R1+0x2e8] ;  /* 0x0002e800011a7983 */ /* 0x000f280000300800 */
[----:B------:R-:W4:Y:S04]  /*26220*/  LDL.LU R27, [R1+0x2ec] ;  /* 0x0002ec00011b7983 */ /* 0x000f280000300800 */
[----:B-1----:R-:W-:Y:S04]  /*26230*/  STL.64 [R1+0x1270], R22 ;  /* 0x0012701601007387 */ /* 0x002fe80000100a00 */
[----:B------:R0:W-:Y:S04]  /*26240*/  STL.64 [R1+0x1268], R20 ;  /* 0x0012681401007387 */ /* 0x0001e80000100a00 */
[----:B0-----:R-:W3:Y:S04]  /*26250*/  LDL.LU R20, [R1+0x2d0] ;  /* 0x0002d00001147983 */ /* 0x001ee80000300800 */
[----:B------:R-:W3:Y:S04]  /*26260*/  LDL.LU R21, [R1+0x2d4] ;  /* 0x0002d40001157983 */ /* 0x000ee80000300800 */
[----:B------:R-:W3:Y:S04]  /*26270*/  LDL.LU R22, [R1+0x2d8] ;  /* 0x0002d80001167983 */ /* 0x000ee80000300800 */
[----:B------:R-:W3:Y:S01]  /*26280*/  LDL.LU R23, [R1+0x2dc] ;  /* 0x0002dc0001177983 */ /* 0x000ee20000300800 */
[C---:B--2---:R-:W-:Y:S03]  /*26290*/  HMMA.16816.F32.BF16 R16, R12.reuse, R18, R4 ;  /* 0x000000120c10723c */ /* 0x044fe60000041804 */
[----:B------:R-:W2:Y:S04]  /*262a0*/  LDL.LU.64 R6, [R1+0x14b8] ;  /* 0x0014b80001067983 */ /* 0x000ea80000300a00 */
[----:B------:R-:W2:Y:S11]  /*262b0*/  LDL.LU.64 R4, [R1+0x14b0] ;  /* 0x0014b00001047983 */ /* 0x000eb60000300a00 */
[----:B------:R-:W-:Y:S05]  /*262c0*/  @!UPT UIADD3 URZ, URZ, URZ, URZ ;  /* 0x0000003f3f3ff290 */ /* 0x000fea000fffe03f */
[----:B------:R-:W-:Y:S04]  /*262d0*/  STL.64 [R1+0x3e0], R16 ;  /* 0x0003e01001007387 */ /* 0x000fe80000100a00 */
        /* <DEDUP_REMOVED lines=86> */
[C---:B--2---:R-:W-:Y:S11]  /*26840*/  HMMA.16816.F32.BF16 R4, R12.reuse, R18, R4 ;  /* 0x000000120c04723c */ /* 0x044ff60000041804 */
[----:B------:R-:W-:Y:S11]  /*26850*/  @!UPT UIADD3 URZ, URZ, URZ, URZ ;  /* 0x0000003f3f3ff290 */ /* 0x000ff6000fffe03f */
[----:B------:R-:W-:Y:S01]  /*26860*/  @!UPT UIADD3 URZ, URZ, URZ, URZ ;  /* 0x0000003f3f3ff290 */ /* 0x000fe2000fffe03f */
[----:B------:R-:W-:Y:S04]  /*26870*/  STL.64 [R1+0x300], R4 ;  /* 0x0003000401007387 */ /* 0x000fe80000100a00 */
[----:B------:R0:W-:Y:S04]  /*26880*/  STL.64 [R1+0x308], R6 ;  /* 0x0003080601007387 */ /* 0x0001e80000100a00 */
[----:B0-----:R-:W3:Y:S04]  /*26890*/  LDL.LU.64 R6, [R1+0x1380] ;  /* 0x0013800001067983 */ /* 0x001ee80000300a00 */
[----:B------:R-:W-:Y:S04]  /*268a0*/  STL [R1+0x12c8], R18 ;  /* 0x0012c81201007387 */ /* 0x000fe80000100800 */
[----:B------:R0:W-:Y:S04]  /*268b0*/  STL [R1+0x12c4], R19 ;  /* 0x0012c41301007387 */ /* 0x0001e80000100800 */
[----:B0-----:R-:W2:Y:S01]  /*268c0*/  LDL.LU.64 R18, [R1+0x118] ;  /* 0x0001180001127983 */ /* 0x001ea20000300a00 */
[C---:B---3--:R-:W-:Y:S03]  /*268d0*/  HMMA.16816.F32.BF16 R8, R12.reuse, R6, R8 ;  /* 0x000000060c08723c */ /* 0x048fe60000041808 */
[----:B--2---:R0:W-:Y:S04]  /*268e0*/  STL.64 [R1+0x1360], R18 ;  /* 0x0013601201007387 */ /* 0x0041e80000100a00 */
[----:B0-----:R-:W2:Y:S11]  /*268f0*/  LDL.LU.64 R18, [R1+0x128] ;  /* 0x0001280001127983 */ /* 0x001eb60000300a00 */
[----:B------:R-:W-:Y:S05]  /*26900*/  @!UPT UIADD3 URZ, URZ, URZ, URZ ;  /* 0x0000003f3f3ff290 */ /* 0x000fea000fffe03f */
[----:B------:R-:W-:Y:S04]  /*26910*/  STL.64 [R1+0x2f0], R8 ;  /* 0x0002f00801007387 */ /* 0x000fe80000100a00 */
[----:B------:R0:W-:Y:S04]  /*26920*/  STL.64 [R1+0x2f8], R10 ;  /* 0x0002f80a01007387 */ /* 0x0001e80000100a00 */
[----:B0-----:R-:W4:Y:S04]  /*26930*/  LDL.LU.64 R10, [R1+0x1378] ;  /* 0x00137800010a7983 */ /* 0x001f280000300a00 */
[----:B------:R0:W-:Y:S04]  /*26940*/  STL [R1+0x12a4], R6 ;  /* 0x0012a40601007387 */ /* 0x0001e80000100800 */
[----:B------:R1:W-:Y:S04]  /*26950*/  STL [R1+0x12a0], R7 ;  /* 0x0012a00701007387 */ /* 0x0003e80000100800 */
[----:B------:R-:W3:Y:S04]  /*26960*/  LDL.LU R4, [R1+0x2b0] ;  /* 0x0002b00001047983 */ /* 0x000ee80000300800 */
[----:B------:R-:W3:Y:S04]  /*26970*/  LDL.LU R5, [R1+0x2b4] ;  /* 0x0002b40001057983 */ /* 0x000ee80000300800 */
[----:B0-----:R-:W3:Y:S04]  /*26980*/  LDL.LU R6, [R1+0x2b8] ;  /* 0x0002b80001067983 */ /* 0x001ee80000300800 */
[----:B-1----:R-:W3:Y:S01]  /*26990*/  LDL.LU R7, [R1+0x2bc] ;  /* 0x0002bc0001077983 */ /* 0x002ee20000300800 */
[----:B----4-:R-:W-:Y:S03]  /*269a0*/  HMMA.16816.F32.BF16 R12, R12, R10, R24 ;  /* 0x0000000a0c0c723c */ /* 0x010fe60000041818 */
[----:B------:R-:W4:Y:S04]  /*269b0*/  LDL.LU.64 R26, [R1+0x1370] ;  /* 0x00137000011a7983 */ /* 0x000f280000300a00 */
[----:B------:R-:W4:Y:S01]  /*269c0*/  LDL.LU.64 R24, [R1+0x1368] ;  /* 0x0013680001187983 */ /* 0x000f220000300a00 */
[----:B--2---:R-:W-:Y:S11]  /*269d0*/  IMAD.MOV.U32 R8, RZ, RZ, R19 ;  /* 0x000000ffff087224 */ /* 0x004ff600078e0013 */
[----:B------:R-:W-:Y:S04]  /*269e0*/  @!UPT UIADD3 URZ, URZ, URZ, URZ ;  /* 0x0000003f3f3ff290 */ /* 0x000fe8000fffe03f */
[----:B------:R-:W-:Y:S04]  /*269f0*/  STL.64 [R1+0x2e0], R12 ;  /* 0x0002e00c01007387 */ /* 0x000fe80000100a00 */
[----:B------:R0:W-:Y:S04]  /*26a00*/  STL.64 [R1+0x2e8], R14 ;  /* 0x0002e80e01007387 */ /* 0x0001e80000100a00 */
[----:B0-----:R-:W3:Y:S01]  /*26a10*/  LDL.LU.64 R14, [R1+0x108] ;  /* 0x00010800010e7983 */ /* 0x001ee20000300a00 */
[----:B----4-:R-:W-:Y:S11]  /*26a20*/  HMMA.16816.F32.BF16 R20, R24, R18, R20 ;  /* 0x000000121814723c */ /* 0x010ff60000041814 */
[----:B------:R-:W-:Y:S11]  /*26a30*/  @!UPT UIADD3 URZ, URZ, URZ, URZ ;  /* 0x0000003f3f3ff290 */ /* 0x000ff6000fffe03f */
[----:B------:R-:W-:Y:S01]  /*26a40*/  @!UPT UIADD3 URZ, URZ, URZ, URZ ;  /* 0x0000003f3f3ff290 */ /* 0x000fe2000fffe03f */
[----:B------:R0:W-:Y:S04]  /*26a50*/  STL.64 [R1+0x2d0], R20 ;  /* 0x0002d01401007387 */ /* 0x0001e80000100a00 */
[----:B------:R-:W-:Y:S01]  /*26a60*/  STL.64 [R1+0x2d8], R22 ;  /* 0x0002d81601007387 */ /* 0x000fe20000100a00 */
[----:B0-----:R-:W-:-:S03]  /*26a70*/  MOV R20, R18 ;  /* 0x0000001200147202 */ /* 0x001fc60000000f00 */
[----:B------:R-:W2:Y:S04]  /*26a80*/  LDL.LU.64 R18, [R1+0x1360] ;  /* 0x0013600001127983 */ /* 0x000ea80000300a00 */
[----:B------:R0:W-:Y:S04]  /*26a90*/  STL [R1+0x12ac], R8 ;  /* 0x0012ac0801007387 */ /* 0x0001e80000100800 */
[----:B------:R1:W-:Y:S04]  /*26aa0*/  STL.64 [R1+0x1328], R10 ;  /* 0x0013280a01007387 */ /* 0x0003e80000100a00 */
[----:B0-----:R-:W2:Y:S04]  /*26ab0*/  LDL.LU R8, [R1+0x2c0] ;  /* 0x0002c00001087983 */ /* 0x001ea80000300800 */
[----:B------:R-:W2:Y:S04]  /*26ac0*/  LDL.LU R9, [R1+0x2c4] ;  /* 0x0002c40001097983 */ /* 0x000ea80000300800 */
[----:B-1----:R-:W2:Y:S04]  /*26ad0*/  LDL.LU R10, [R1+0x2c8] ;  /* 0x0002c800010a7983 */ /* 0x002ea80000300800 */
[----:B------:R-:W2:Y:S04]  /*26ae0*/  LDL.LU R11, [R1+0x2cc] ;  /* 0x0002cc00010b7983 */ /* 0x000ea80000300800 */
[----:B------:R-:W-:Y:S01]  /*26af0*/  STL [R1+0x12a8], R20 ;  /* 0x0012a81401007387 */ /* 0x000fe20000100800 */
[C---:B--2---:R-:W-:Y:S01]  /*26b00*/  HMMA.16816.F32.BF16 R8, R24.reuse, R18, R8 ;  /* 0x000000121808723c */ /* 0x044fe20000041808 */
[----:B------:R-:W-:Y:S01]  /*26b10*/  IMAD.MOV.U32 R21, RZ, RZ, R19 ;  /* 0x000000ffff157224 */ /* 0x000fe200078e0013 */
[----:B------:R-:W-:Y:S11]  /*26b20*/  MOV R22, R18 ;  /* 0x0000001200167202 */ /* 0x000ff60000000f00 */
[----:B------:R-:W-:Y:S10]  /*26b30*/  @!UPT UIADD3 URZ, URZ, URZ, URZ ;  /* 0x0000003f3f3ff290 */ /* 0x000ff4000fffe03f */
[----:B------:R-:W-:Y:S04]  /*26b40*/  STL.64 [R1+0x510], R8 ;  /* 0x0005100801007387 */ /* 0x000fe80000100a00 */
[----:B------:R3:W-:Y:S04]  /*26b50*/  STL.64 [R1+0x518], R10 ;  /* 0x0005180a01007387 */ /* 0x0007e80000100a00 */
[----:B------:R-:W2:Y:S01]  /*26b60*/  LDL.LU.64 R18, [R1+0xf8] ;  /* 0x0000f80001127983 */ /* 0x000ea20000300a00 */
[----:B---3--:R-:W-:Y:S03]  /*26b70*/  HMMA.16816.F32.BF16 R8, R24, R14, R4 ;  /* 0x0000000e1808723c */ /* 0x008fe60000041804 */
[----:B------:R-:W-:Y:S04]  /*26b80*/  STL [R1+0x12b4], R21 ;  /* 0x0012b41501007387 */ /* 0x000fe80000100800 */
[----:B------:R-:W-:Y:S11]  /*26b90*/  STL [R1+0x12b0], R22 ;  /* 0x0012b01601007387 */ /* 0x000ff60000100800 */
[----:B------:R-:W-:Y:S05]  /*26ba0*/  @!UPT UIADD3 URZ, URZ, URZ, URZ ;  /* 0x0000003f3f3ff290 */ /* 0x000fea000fffe03f */
[----:B------:R-:W-:Y:S04]  /*26bb0*/  STL.64 [R1+0x520], R8 ;  /* 0x0005200801007387 */ /* 0x000fe80000100a00 */
[----:B------:R0:W-:Y:S04]  /*26bc0*/  STL.64 [R1+0x528], R10 ;  /* 0x0005280a01007387 */ /* 0x0001e80000100a00 */
[----:B0-----:R-:W3:Y:S04]  /*26bd0*/  LDL.LU.64 R10, [R1+0xb8] ;  /* 0x0000b800010a7983 */ /* 0x001ee80000300a00 */
[----:B---3--:R0:W-:Y:S04]  /*26be0*/  STL.64 [R1+0x1338], R10 ;  /* 0x0013380a01007387 */ /* 0x0081e80000100a00 */
[----:B0-----:R-:W3:Y:S04]  /*26bf0*/  LDL.LU.64 R10, [R1+0xc8] ;  /* 0x0000c800010a7983 */ /* 0x001ee80000300a00 */
[----:B---3--:R0:W-:Y:S04]  /*26c00*/  STL.64 [R1+0x1340], R10 ;  /* 0x0013400a01007387 */ /* 0x0081e80000100a00 */
[----:B0-----:R-:W3:Y:S01]  /*26c10*/  LDL.LU.64 R10, [R1+0xd8] ;  /* 0x0000d800010a7983 */ /* 0x001ee20000300a00 */
[----:B------:R-:W-:Y:S01]  /*26c20*/  MOV R4, R14 ;  /* 0x0000000e00047202 */ /* 0x000fe20000000f00 */
[----:B------:R-:W-:-:S02]  /*26c30*/  IMAD.MOV.U32 R23, RZ, RZ, R15 ;  /* 0x000000ffff177224 */ /* 0x000fc400078e000f */
[----:B---3--:R0:W-:Y:S04]  /*26c40*/  STL.64 [R1+0x1348], R10 ;  /* 0x0013480a01007387 */ /* 0x0081e80000100a00 */
[----:B0-----:R-:W3:Y:S04]  /*26c50*/  LDL.LU.64 R10, [R1+0xe8] ;  /* 0x0000e800010a7983 */ /* 0x001ee80000300a00 */
[----:B------:R-:W4:Y:S04]  /*26c60*/  LDL.LU.64 R14, [R1+0x68] ;  /* 0x00006800010e7983 */ /* 0x000f280000300a00 */
[----:B----4-:R0:W-:Y:S04]  /*26c70*/  STL.64 [R1+0x12d8], R14 ;  /* 0x0012d80e01007387 */ /* 0x0101e80000100a00 */
[----:B0-----:R-:W4:Y:S04]  /*26c80*/  LDL.LU.64 R14, [R1+0x78] ;  /* 0x00007800010e7983 */ /* 0x001f280000300a00 */
[----:B----4-:R0:W-:Y:S04]  /*26c90*/  STL.64 [R1+0x12f0], R14 ;  /* 0x0012f00e01007387 */ /* 0x0101e80000100a00 */
[----:B------:R-:W4:Y:S04]  /*26ca0*/  LDL.LU R12, [R1+0x2a0] ;  /* 0x0002a000010c7983 */ /* 0x000f280000300800 */
[----:B------:R-:W4:Y:S04]  /*26cb0*/  LDL.LU R13, [R1+0x2a4] ;  /* 0x0002a400010d7983 */ /* 0x000f280000300800 */
[----:B0-----:R-:W4:Y:S04]  /*26cc0*/  LDL.LU R14, [R1+0x2a8] ;  /* 0x0002a800010e7983 */ /* 0x001f280000300800 */
[----:B------:R-:W4:Y:S04]  /*26cd0*/  LDL.LU R15, [R1+0x2ac] ;  /* 0x0002ac00010f7983 */ /* 0x000f280000300800 */
[----:B------:R0:W-:Y:S04]  /*26ce0*/  STL [R1+0x12bc], R23 ;  /* 0x0012bc1701007387 */ /* 0x0001e80000100800 */
[----:B------:R-:W3:Y:S04]  /*26cf0*/  LDL.LU R20, [R1+0x270] ;  /* 0x0002700001147983 */ /* 0x000ee80000300800 */
[----:B------:R-:W3:Y:S04]  /*26d00*/  LDL.LU R21, [R1+0x274] ;  /* 0x0002740001157983 */ /* 0x000ee80000300800 */
[----:B------:R-:W3:Y:S04]  /*26d10*/  LDL.LU R22, [R1+0x278] ;  /* 0x0002780001167983 */ /* 0x000ee80000300800 */
[----:B0-----:R-:W3:Y:S01]  /*26d20*/  LDL.LU R23, [R1+0x27c] ;  /* 0x00027c0001177983 */ /* 0x001ee20000300800 */
[----:B--2---:R-:W-:Y:S01]  /*26d30*/  MOV R2, R18 ;  /* 0x0000001200027202 */ /* 0x004fe20000000f00 */
[----:B------:R-:W-:Y:S01]  /*26d40*/  IMAD.MOV.U32 R3, RZ, RZ, R19 ;  /* 0x000000ffff037224 */ /* 0x000fe200078e0013 */
[C---:B----4-:R-:W-:Y:S01]  /*26d50*/  HMMA.16816.F32.BF16 R12, R24.reuse, R18, R12 ;  /* 0x00000012180c723c */ /* 0x050fe2000004180c */
[----:B---3--:R-:W-:Y:S04]  /*26d60*/  STL.64 [R1+0x1358], R22 ;  /* 0x0013581601007387 */ /* 0x008fe80000100a00 */
[----:B------:R0:W-:Y:S04]  /*26d70*/  STL.64 [R1+0x1350], R20 ;  /* 0x0013501401007387 */ /* 0x0001e80000100a00 */
[----:B0-----:R-:W2:Y:S04]  /*26d80*/  LDL.LU R20, [R1+0x290] ;  /* 0x0002900001147983 */ /* 0x001ea80000300800 */
[----:B------:R-:W2:Y:S04]  /*26d90*/  LDL.LU R21, [R1+0x294] ;  /* 0x0002940001157983 */ /* 0x000ea80000300800 */
[----:B------:R-:W2:Y:S04]  /*26da0*/  LDL.LU R22, [R1+0x298] ;  /* 0x0002980001167983 */ /* 0x000ea80000300800 */
[----:B------:R-:W2:Y:S04]  /*26db0*/  LDL.LU R23, [R1+0x29c] ;  /* 0x00029c0001177983 */ /* 0x000ea80000300800 */
[----:B------:R0:W-:Y:S04]  /*26dc0*/  STL [R1+0x12b8], R4 ;  /* 0x0012b80401007387 */ /* 0x0001e80000100800 */
[----:B0-----:R-:W3:Y:S04]  /*26dd0*/  LDL.LU R4, [R1+0x280] ;  /* 0x0002800001047983 */ /* 0x001ee80000300800 */
[----:B------:R-:W3:Y:S04]  /*26de0*/  LDL.LU R5, [R1+0x284] ;  /* 0x0002840001057983 */ /* 0x000ee80000300800 */
[----:B------:R-:W3:Y:S04]  /*26df0*/  LDL.LU R6, [R1+0x288] ;  /* 0x0002880001067983 */ /* 0x000ee80000300800 */
[----:B------:R-:W3:Y:S04]  /*26e00*/  LDL.LU R7, [R1+0x28c] ;  /* 0x00028c0001077983 */ /* 0x000ee80000300800 */
[----:B------:R-:W-:Y:S04]  /*26e10*/  STL.64 [R1+0x530], R12 ;  /* 0x0005300c01007387 */ /* 0x000fe80000100a00 */
[----:B------:R-:W-:Y:S04]  /*26e20*/  STL.64 [R1+0x538], R14 ;  /* 0x0005380e01007387 */ /* 0x000fe80000100a00 */
[----:B------:R-:W4:Y:S04]  /*26e30*/  LDL.LU R16, [R1+0x240] ;  /* 0x0002400001107983 */ /* 0x000f280000300800 */
[----:B------:R-:W4:Y:S04]  /*26e40*/  LDL.LU R17, [R1+0x244] ;  /* 0x0002440001117983 */ /* 0x000f280000300800 */
[----:B------:R-:W2:Y:S04]  /*26e50*/  LDL.LU R18, [R1+0x248] ;  /* 0x0002480001127983 */ /* 0x000ea80000300800 */
[----:B------:R-:W2:Y:S04]  /*26e60*/  LDL.LU R19, [R1+0x24c] ;  /* 0x00024c0001137983 */ /* 0x000ea80000300800 */
[----:B--2---:R0:W-:Y:S04]  /*26e70*/  STL.64 [R1+0x1318], R18 ;  /* 0x0013181201007387 */ /* 0x0041e80000100a00 */
[----:B----4-:R1:W-:Y:S04]  /*26e80*/  STL.64 [R1+0x1310], R16 ;  /* 0x0013101001007387 */ /* 0x0103e80000100a00 */
[----:B0-----:R-:W2:Y:S04]  /*26e90*/  LDL.LU.64 R18, [R1+0xa8] ;  /* 0x0000a80001127983 */ /* 0x001ea80000300a00 */
[----:B--2---:R0:W-:Y:S04]  /*26ea0*/  STL.64 [R1+0x1330], R18 ;  /* 0x0013301201007387 */ /* 0x0041e80000100a00 */
[----:B-1----:R-:W2:Y:S04]  /*26eb0*/  LDL.LU R16, [R1+0x260] ;  /* 0x0002600001107983 */ /* 0x002ea80000300800 */
[----:B------:R-:W2:Y:S04]  /*26ec0*/  LDL.LU R17, [R1+0x264] ;  /* 0x0002640001117983 */ /* 0x000ea80000300800 */
[----:B0-----:R-:W2:Y:S04]  /*26ed0*/  LDL.LU R18, [R1+0x268] ;  /* 0x0002680001127983 */ /* 0x001ea80000300800 */
[----:B------:R-:W2:Y:S04]  /*26ee0*/  LDL.LU R19, [R1+0x26c] ;  /* 0x00026c0001137983 */ /* 0x000ea80000300800 */
[----:B------:R-:W4:Y:S01]  /*26ef0*/  LDL.LU.64 R14, [R1+0x88] ;  /* 0x00008800010e7983 */ /* 0x000f220000300a00 */
[----:B------:R-:W-:Y:S03]  /*26f00*/  HMMA.16816.F32.BF16 R20, R24, R10, R20 ;  /* 0x0000000a1814723c */ /* 0x000fe60000041814 */
[----:B----4-:R0:W-:Y:S04]  /*26f10*/  STL.64 [R1+0x1308], R14 ;  /* 0x0013080e01007387 */ /* 0x0101e80000100a00 */
[----:B0-----:R-:W4:Y:S01]  /*26f20*/  LDL.LU.64 R14, [R1+0x98] ;  /* 0x00009800010e7983 */ /* 0x001f220000300a00 */
[----:B------:R-:W-:Y:S01]  /*26f30*/  MOV R29, R10 ;  /* 0x0000000a001d7202 */ /* 0x000fe20000000f00 */
[----:B------:R-:W-:-:S02]  /*26f40*/  IMAD.MOV.U32 R0, RZ, RZ, R11 ;  /* 0x000000ffff007224 */ /* 0x000fc400078e000b */
[----:B----4-:R0:W-:Y:S04]  /*26f50*/  STL.64 [R1+0x1320], R14 ;  /* 0x0013200e01007387 */ /* 0x0101e80000100a00 */
[----:B------:R-:W4:Y:S04]  /*26f60*/  LDL.LU R12, [R1+0x250] ;  /* 0x00025000010c7983 */ /* 0x000f280000300800 */
[----:B------:R-:W4:Y:S04]  /*26f70*/  LDL.LU R13, [R1+0x254] ;  /* 0x00025400010d7983 */ /* 0x000f280000300800 */
[----:B0-----:R-:W4:Y:S04]  /*26f80*/  LDL.LU R14, [R1+0x258] ;  /* 0x00025800010e7983 */ /* 0x001f280000300800 */
[----:B------:R-:W4:Y:S04]  /*26f90*/  LDL.LU R15, [R1+0x25c] ;  /* 0x00025c00010f7983 */ /* 0x000f280000300800 */
[----:B------:R-:W-:Y:S04]  /*26fa0*/  STL [R1+0x12c0], R2 ;  /* 0x0012c00201007387 */ /* 0x000fe80000100800 */
[----:B------:R-:W-:Y:S04]  /*26fb0*/  STL.64 [R1+0x540], R20 ;  /* 0x0005401401007387 */ /* 0x000fe80000100a00 */
[----:B------:R0:W-:Y:S04]  /*26fc0*/  STL.64 [R1+0x548], R22 ;  /* 0x0005481601007387 */ /* 0x0001e80000100a00 */
[----:B0-----:R-:W2:Y:S04]  /*26fd0*/  LDL.LU.64 R22, [R1+0x1358] ;  /* 0x0013580001167983 */ /* 0x001ea80000300a00 */
[----:B------:R-:W2:Y:S04]  /*26fe0*/  LDL.LU.64 R20, [R1+0x1350] ;  /* 0x0013500001147983 */ /* 0x000ea80000300a00 */
[----:B------:R-:W3:Y:S02]  /*26ff0*/  LDL.LU.64 R10, [R1+0x1348] ;  /* 0x00134800010a7983 */ /* 0x000ee40000300a00 */
[C---:B---3--:R-:W-:Y:S01]  /*27000*/  HMMA.16816.F32.BF16 R4, R24.reuse, R10, R4 ;  /* 0x0000000a1804723c */ /* 0x048fe20000041804 */
[----:B------:R-:W-:Y:S11]  /*27010*/  IMAD.MOV.U32 R28, RZ, RZ, R11 ;  /* 0x000000ffff1c7224 */ /* 0x000ff600078e000b */
[----:B------:R-:W-:Y:S11]  /*27020*/  @!UPT UIADD3 URZ, URZ, URZ, URZ ;  /* 0x0000003f3f3ff290 */ /* 0x000ff6000fffe03f */
[----:B------:R-:W-:Y:S04]  /*27030*/  STL.64 [R1+0x550], R4 ;  /* 0x0005500401007387 */ /* 0x000fe80000100a00 */
[----:B------:R0:W-:Y:S02]  /*27040*/  STL.64 [R1+0x558], R6 ;  /* 0x0005580601007387 */ /* 0x0001e40000100a00 */
[----:B0-----:R-:W-:Y:S02]  /*27050*/  MOV R7, R10 ;  /* 0x0000000a00077202 */ /* 0x001fe40000000f00 */
[----:B------:R-:W2:Y:S02]  /*27060*/  LDL.LU.64 R10, [R1+0x1340] ;  /* 0x00134000010a7983 */ /* 0x000ea40000300a00 */
[----:B--2---:R-:W-:Y:S01]  /*27070*/  HMMA.16816.F32.BF16 R20, R24, R10, R20 ;  /* 0x0000000a1814723c */ /* 0x004fe20000041814 */
[----:B------:R-:W-:Y:S11]  /*27080*/  IMAD.MOV.U32 R6, RZ, RZ, R11 ;  /* 0x000000ffff067224 */ /* 0x000ff600078e000b */
[----:B------:R-:W-:Y:S11]  /*27090*/  @!UPT UIADD3 URZ, URZ, URZ, URZ ;  /* 0x0000003f3f3ff290 */ /* 0x000ff6000fffe03f */
[----:B------:R0:W-:Y:S04]  /*270a0*/  STL.64 [R1+0x560], R20 ;  /* 0x0005601401007387 */ /* 0x0001e80000100a00 */
[----:B------:R1:W-:Y:S01]  /*270b0*/  STL.64 [R1+0x568], R22 ;  /* 0x0005681601007387 */ /* 0x0003e20000100a00 */
[----:B0-----:R-:W-:-:S03]  /*270c0*/  MOV R20, R10 ;  /* 0x0000000a00147202 */ /* 0x001fc60000000f00 */
[----:B------:R-:W2:Y:S02]  /*270d0*/  LDL.LU.64 R10, [R1+0x1338] ;  /* 0x00133800010a7983 */ /* 0x000ea40000300a00 */
[C---:B--2---:R-:W-:Y:S01]  /*270e0*/  HMMA.16816.F32.BF16 R16, R24.reuse, R10, R16 ;  /* 0x0000000a1810723c */ /* 0x044fe20000041810 */
[----:B-1----:R-:W-:Y:S01]  /*270f0*/  MOV R22, R10 ;  /* 0x0000000a00167202 */ /* 0x002fe20000000f00 */
[----:B------:R-:W-:Y:S11]  /*27100*/  IMAD.MOV.U32 R8, RZ, RZ, R11 ;  /* 0x000000ffff087224 */ /* 0x000ff600078e000b */
[----:B------:R-:W-:Y:S10]  /*27110*/  @!UPT UIADD3 URZ, URZ, URZ, URZ ;  /* 0x0000003f3f3ff290 */ /* 0x000ff4000fffe03f */
[----:B------:R-:W-:Y:S04]  /*27120*/  STL.64 [R1+0x570], R16 ;  /* 0x0005701001007387 */ /* 0x000fe80000100a00 */
[----:B------:R0:W-:Y:S04]  /*27130*/  STL.64 [R1+0x578], R18 ;  /* 0x0005781201007387 */ /* 0x0001e80000100a00 */
[----:B0-----:R-:W4:Y:S04]  /*27140*/  LDL.LU.64 R18, [R1+0x1330] ;  /* 0x0013300001127983 */ /* 0x001f280000300a00 */
[----:B------:R-:W2:Y:S04]  /*27150*/  LDL.LU.64 R10, [R1+0x1328] ;  /* 0x00132800010a7983 */ /* 0x000ea80000300a00 */
[----:B--2---:R-:W-:Y:S04]  /*27160*/  STL.64 [R1+0x12e8], R10 ;  /* 0x0012e80a01007387 */ /* 0x004fe80000100a00 */
[----:B------:R0:W-:Y:S04]  /*27170*/  STL [R1+0x12e0], R8 ;  /* 0x0012e00801007387 */ /* 0x0001e80000100800 */
[----:B0-----:R-:W2:Y:S04]  /*27180*/  LDL.LU R8, [R1+0x220] ;  /* 0x0002200001087983 */ /* 0x001ea80000300800 */
[----:B------:R-:W2:Y:S04]  /*27190*/  LDL.LU R9, [R1+0x224] ;  /* 0x0002240001097983 */ /* 0x000ea80000300800 */
[----:B------:R-:W3:Y:S04]  /*271a0*/  LDL.LU R10, [R1+0x228] ;  /* 0x00022800010a7983 */ /* 0x000ee80000300800 */
[----:B------:R-:W3:Y:S01]  /*271b0*/  LDL.LU R11, [R1+0x22c] ;  /* 0x00022c00010b7983 */ /* 0x000ee20000300800 */
[C---:B----4-:R-:W-:Y:S01]  /*271c0*/  HMMA.16816.F32.BF16 R12, R24.reuse, R18, R12 ;  /* 0x00000012180c723c */ /* 0x050fe2000004180c */
[----:B------:R-:W-:Y:S01]  /*271d0*/  MOV R4, R18 ;  /* 0x0000001200047202 */ /* 0x000fe20000000f00 */
[----:B------:R-:W-:Y:S01]  /*271e0*/  IMAD.MOV.U32 R21, RZ, RZ, R19 ;  /* 0x000000ffff157224 */ /* 0x000fe200078e0013 */
[----:B---3--:R-:W-:Y:S04]  /*271f0*/  STL.64 [R1+0x1300], R10 ;  /* 0x0013000a01007387 */ /* 0x008fe80000100a00 */
[----:B--2---:R0:W-:Y:S04]  /*27200*/  STL.64 [R1+0x12f8], R8 ;  /* 0x0012f80801007387 */ /* 0x0041e80000100a00 */
[----:B0-----:R-:W2:Y:S04]  /*27210*/  LDL.LU R8, [R1+0x230] ;  /* 0x0002300001087983 */ /* 0x001ea80000300800 */
[----:B------:R-:W2:Y:S04]  /*27220*/  LDL.LU R9, [R1+0x234] ;  /* 0x0002340001097983 */ /* 0x000ea80000300800 */
[----:B------:R-:W2:Y:S04]  /*27230*/  LDL.LU R10, [R1+0x238] ;  /* 0x00023800010a7983 */ /* 0x000ea80000300800 */
[----:B------:R-:W2:Y:S04]  /*27240*/  LDL.LU R11, [R1+0x23c] ;  /* 0x00023c00010b7983 */ /* 0x000ea80000300800 */
[----:B------:R-:W-:Y:S04]  /*27250*/  STL.64 [R1+0x580], R12 ;  /* 0x0005800c01007387 */ /* 0x000fe80000100a00 */
[----:B------:R0:W-:Y:S04]  /*27260*/  STL.64 [R1+0x588], R14 ;  /* 0x0005880e01007387 */ /* 0x0001e80000100a00 */
[----:B0-----:R-:W3:Y:S04]  /*27270*/  LDL.LU.64 R14, [R1+0x1320] ;  /* 0x00132000010e7983 */ /* 0x001ee80000300a00 */
[----:B------:R-:W3:Y:S04]  /*27280*/  LDL.LU.64 R18, [R1+0x1318] ;  /* 0x0013180001127983 */ /* 0x000ee80000300a00 */
[----:B------:R-:W3:Y:S02]  /*27290*/  LDL.LU.64 R16, [R1+0x1310] ;  /* 0x0013100001107983 */ /* 0x000ee40000300a00 */
[C---:B---3--:R-:W-:Y:S11]  /*272a0*/  HMMA.16816.F32.BF16 R16, R24.reuse, R14, R16 ;  /* 0x0000000e1810723c */ /* 0x048ff60000041810 */
[----:B------:R-:W-:Y:S11]  /*272b0*/  @!UPT UIADD3 URZ, URZ, URZ, URZ ;  /* 0x0000003f3f3ff290 */ /* 0x000ff6000fffe03f */
[----:B------:R-:W-:Y:S01]  /*272c0*/  @!UPT UIADD3 URZ, URZ, URZ, URZ ;  /* 0x0000003f3f3ff290 */ /* 0x000fe2000fffe03f */
[----:B------:R0:W-:Y:S04]  /*272d0*/  STL.64 [R1+0x590], R16 ;  /* 0x0005901001007387 */ /* 0x0001e80000100a00 */
[----:B------:R-:W-:Y:S01]  /*272e0*/  STL.64 [R1+0x598], R18 ;  /* 0x0005981201007387 */ /* 0x000fe20000100a00 */
[----:B0-----:R-:W-:Y:S01]  /*272f0*/  MOV R17, R14 ;  /* 0x0000000e00117202 */ /* 0x001fe20000000f00 */
[----:B------:R-:W-:Y:S02]  /*27300*/  IMAD.MOV.U32 R16, RZ, RZ, R15 ;  /* 0x000000ffff107224 */ /* 0x000fe400078e000f */
[----:B------:R-:W2:Y:S04]  /*27310*/  LDL.LU.64 R14, [R1+0x1308] ;  /* 0x00130800010e7983 */ /* 0x000ea80000300a00 */
[----:B------:R0:W-:Y:S04]  /*27320*/  STL.64 [R1+0x12d0], R16 ;  /* 0x0012d01001007387 */ /* 0x0001e80000100a00 */
[----:B0-----:R-:W3:Y:S04]  /*27330*/  LDL.LU R16, [R1+0x210] ;  /* 0x0002100001107983 */ /* 0x001ee80000300800 */
[----:B------:R-:W3:Y:S04]  /*27340*/  LDL.LU R17, [R1+0x214] ;  /* 0x0002140001117983 */ /* 0x000ee80000300800 */
[----:B------:R-:W3:Y:S04]  /*27350*/  LDL.LU R18, [R1+0x218] ;  /* 0x0002180001127983 */ /* 0x000ee80000300800 */
[----:B------:R-:W3:Y:S01]  /*27360*/  LDL.LU R19, [R1+0x21c] ;  /* 0x00021c0001137983 */ /* 0x000ee20000300800 */
        /* <DEDUP_REMOVED lines=9> */
[----:B--2---:R-:W-:Y:S01]  /*27400*/  HMMA.16816.F32.BF16 R8, R24, R14, R8 ;  /* 0x0000000e1808723c */ /* 0x004fe20000041808 */
[----:B------:R-:W-:Y:S11]  /*27410*/  IMAD.MOV.U32 R5, RZ, RZ, R15 ;  /* 0x000000ffff057224 */ /* 0x000ff600078e000f */
[----:B------:R-:W-:Y:S11]  /*27420*/  @!UPT UIADD3 URZ, URZ, URZ, URZ ;  /* 0x0000003f3f3ff290 */ /* 0x000ff6000fffe03f */
[----:B------:R0:W-:Y:S04]  /*27430*/  STL.64 [R1+0x5b0], R8 ;  /* 0x0005b00801007387 */ /* 0x0001e80000100a00 */
[----:B------:R1:W-:Y:S01]  /*27440*/  STL.64 [R1+0x5b8], R10 ;  /* 0x0005b80a01007387 */ /* 0x0003e20000100a00 */
[----:B0-----:R-:W-:-:S03]  /*27450*/  MOV R9, R14 ;  /* 0x0000000e00097202 */ /* 0x001fc60000000f00 */
[----:B-1----:R-:W2:Y:S04]  /*27460*/  LDL.LU.64 R10, [R1+0x12e8] ;  /* 0x0012e800010a7983 */ /* 0x002ea80000300a00 */
[----:B------:R-:W4:Y:S04]  /*27470*/  LDL.LU R8, [R1+0x12e0] ;  /* 0x0012e00001087983 */ /* 0x000f280000300800 */
[----:B------:R-:W3:Y:S02]  /*27480*/  LDL.LU.64 R14, [R1+0x12d8] ;  /* 0x0012d800010e7983 */ /* 0x000ee40000300a00 */
[----:B---3--:R-:W-:Y:S11]  /*27490*/  HMMA.16816.F32.BF16 R16, R24, R14, R16 ;  /* 0x0000000e1810723c */ /* 0x008ff60000041810 */
[----:B------:R-:W-:Y:S11]  /*274a0*/  @!UPT UIADD3 URZ, URZ, URZ, URZ ;  /* 0x0000003f3f3ff290 */ /* 0x000ff6000fffe03f */
[----:B------:R-:W-:Y:S01]  /*274b0*/  @!UPT UIADD3 URZ, URZ, URZ, URZ ;  /* 0x0000003f3f3ff290 */ /* 0x000fe2000fffe03f */
[----:B------:R0:W-:Y:S04]  /*274c0*/  STL.64 [R1+0x5c0], R16 ;  /* 0x0005c01001007387 */ /* 0x0001e80000100a00 */
[----:B------:R1:W-:Y:S04]  /*274d0*/  STL.64 [R1+0x5c8], R18 ;  /* 0x0005c81201007387 */ /* 0x0003e80000100a00 */
[----:B0-----:R-:W3:Y:S04]  /*274e0*/  LDL.LU.64 R16, [R1+0x12d0] ;  /* 0x0012d00001107983 */ /* 0x001ee80000300a00 */
[----:B------:R-:W2:Y:S01]  /*274f0*/  LDL.LU R12, [R1+0x1c0] ;  /* 0x0001c000010c7983 */ /* 0x000ea20000300800 */
[----:B-1----:R-:W-:Y:S01]  /*27500*/  MOV R18, R14 ;  /* 0x0000000e00127202 */ /* 0x002fe20000000f00 */
[----:B------:R-:W-:-:S02]  /*27510*/  IMAD.MOV.U32 R19, RZ, RZ, R15 ;  /* 0x000000ffff137224 */ /* 0x000fc400078e000f */
[----:B------:R-:W2:Y:S04]  /*27520*/  LDL.LU R13, [R1+0x1c4] ;  /* 0x0001c400010d7983 */ /* 0x000ea80000300800 */
[----:B------:R-:W2:Y:S04]  /*27530*/  LDL.LU R14, [R1+0x868] ;  /* 0x00086800010e7983 */ /* 0x000ea80000300800 */
[----:B------:R-:W2:Y:S04]  /*27540*/  LDL.LU R15, [R1+0x1c8] ;  /* 0x0001c800010f7983 */ /* 0x000ea80000300800 */
[----:B--2---:R-:W-:Y:S04]  /*27550*/  STL.64 [R1+0x1128], R14 ;  /* 0x0011280e01007387 */ /* 0x004fe80000100a00 */
[----:B------:R0:W-:Y:S04]  /*27560*/  STL.64 [R1+0x1120], R12 ;  /* 0x0011200c01007387 */ /* 0x0001e80000100a00 */
[----:B0-----:R-:W2:Y:S04]  /*27570*/  LDL.LU R12, [R1+0x10] ;  /* 0x00001000010c7983 */ /* 0x001ea80000300800 */
[----:B------:R-:W2:Y:S04]  /*27580*/  LDL.LU R13, [R1+0x14] ;  /* 0x00001400010d7983 */ /* 0x000ea80000300800 */
[----:B------:R-:W2:Y:S04]  /*27590*/  LDL.LU R14, [R1+0x18] ;  /* 0x00001800010e7983 */ /* 0x000ea80000300800 */
[----:B------:R-:W2:Y:S04]  /*275a0*/  LDL.LU R15, [R1+0x1c] ;  /* 0x00001c00010f7983 */ /* 0x000ea80000300800 */
[----:B--2---:R0:W-:Y:S04]  /*275b0*/  STL.64 [R1+0x1138], R14 ;  /* 0x0011380e01007387 */ /* 0x0041e80000100a00 */
[----:B------:R-:W-:Y:S01]  /*275c0*/  STL.64 [R1+0x1130], R12 ;  /* 0x0011300c01007387 */ /* 0x000fe20000100a00 */
[----:B0-----:R-:W-:Y:S01]  /*275d0*/  MOV R14, R18 ;  /* 0x00000012000e7202 */ /* 0x001fe20000000f00 */
[----:B------:R-:W-:-:S02]  /*275e0*/  IMAD.MOV.U32 R15, RZ, RZ, R19 ;  /* 0x000000ffff0f7224 */ /* 0x000fc400078e0013 */
[----:B------:R-:W2:Y:S04]  /*275f0*/  LDL.LU R18, [R1+0x12c8] ;  /* 0x0012c80001127983 */ /* 0x000ea80000300800 */
[----:B------:R-:W2:Y:S04]  /*27600*/  LDL.LU R19, [R1+0x12c4] ;  /* 0x0012c40001137983 */ /* 0x000ea80000300800 */
[----:B------:R0:W-:Y:S02]  /*27610*/  STL.64 [R1+0x1148], R14 ;  /* 0x0011480e01007387 */ /* 0x0001e40000100a00 */
[----:B0-----:R-:W-:Y:S01]  /*27620*/  MOV R14, R9 ;  /* 0x00000009000e7202 */ /* 0x001fe20000000f00 */
[----:B------:R-:W-:-:S05]  /*27630*/  IMAD.MOV.U32 R15, RZ, RZ, R5 ;  /* 0x000000ffff0f7224 */ /* 0x000fca00078e0005 */
[----:B------:R0:W-:Y:S04]  /*27640*/  STL.64 [R1+0x1160], R14 ;  /* 0x0011600e01007387 */ /* 0x0001e80000100a00 */
[----:B------:R-:W2:Y:S04]  /*27650*/  LDL.LU R12, [R1+0x200] ;  /* 0x00020000010c7983 */ /* 0x000ea80000300800 */
[----:B------:R-:W2:Y:S04]  /*27660*/  LDL.LU R13, [R1+0x204] ;  /* 0x00020400010d7983 */ /* 0x000ea80000300800 */
[----:B0-----:R-:W2:Y:S04]  /*27670*/  LDL.LU R14, [R1+0x208] ;  /* 0x00020800010e7983 */ /* 0x001ea80000300800 */
[----:B------:R-:W2:Y:S04]  /*27680*/  LDL.LU R15, [R1+0x20c] ;  /* 0x00020c00010f7983 */ /* 0x000ea80000300800 */
[----:B------:R-:W3:Y:S04]  /*27690*/  LDL.LU R9, [R1+0x864] ;  /* 0x0008640001097983 */ /* 0x000ee80000300800 */
[----:B------:R-:W-:Y:S01]  /*276a0*/  STL.64 [R1+0x1280], R10 ;  /* 0x0012800a01007387 */ /* 0x000fe20000100a00 */
[----:B--2---:R-:W-:Y:S03]  /*276b0*/  HMMA.16816.F32.BF16 R12, R24, R18, R12 ;  /* 0x00000012180c723c */ /* 0x004fe6000004180c */
[----:B---3--:R-:W-:Y:S04]  /*276c0*/  STL [R1+0x1278], R9 ;  /* 0x0012780901007387 */ /* 0x008fe80000100800 */
[----:B------:R-:W2:Y:S11]  /*276d0*/  LDL.LU R5, [R1+0x860] ;  /* 0x0008600001057983 */ /* 0x000eb60000300800 */
[----:B------:R-:W-:Y:S05]  /*276e0*/  @!UPT UIADD3 URZ, URZ, URZ, URZ ;  /* 0x0000003f3f3ff290 */ /* 0x000fea000fffe03f */
[----:B------:R-:W-:Y:S04]  /*276f0*/  STL.64 [R1+0x5d0], R12 ;  /* 0x0005d00c01007387 */ /* 0x000fe80000100a00 */
[----:B------:R0:W-:Y:S02]  /*27700*/  STL.64 [R1+0x5d8], R14 ;  /* 0x0005d80e01007387 */ /* 0x0001e40000100a00 */
[----:B0-----:R-:W-:Y:S01]  /*27710*/  MOV R14, R2 ;  /* 0x00000002000e7202 */ /* 0x001fe20000000f00 */
[----:B------:R-:W-:Y:S01]  /*27720*/  IMAD.MOV.U32 R15, RZ, RZ, R23 ;  /* 0x000000ffff0f7224 */ /* 0x000fe200078e0017 */
[----:B------:R-:W3:Y:S04]  /*27730*/  LDL.LU R2, [R1+0x12c0] ;  /* 0x0012c00001027983 */ /* 0x000ee80000300800 */
[----:B------:R-:W2:Y:S04]  /*27740*/  LDL.LU R23, [R1+0x12bc] ;  /* 0x0012bc0001177983 */ /* 0x000ea80000300800 */
[----:B------:R0:W-:Y:S02]  /*27750*/  STL.64 [R1+0x1178], R14 ;  /* 0x0011780e01007387 */ /* 0x0001e40000100a00 */
[----:B0-----:R-:W-:Y:S01]  /*27760*/  MOV R14, R17 ;  /* 0x00000011000e7202 */ /* 0x001fe20000000f00 */
[----:B------:R-:W-:-:S05]  /*27770*/  IMAD.MOV.U32 R15, RZ, RZ, R16 ;  /* 0x000000ffff0f7224 */ /* 0x000fca00078e0010 */
        /* <DEDUP_REMOVED lines=18> */
[----:B----4-:R-:W-:-:S02]  /*278a0*/  IMAD.MOV.U32 R15, RZ, RZ, R8 ;  /* 0x000000ffff0f7224 */ /* 0x010fc400078e0008 */
        /* <DEDUP_REMOVED lines=13> */
[----:B------:R0:W-:Y:S02]  /*27980*/  STL.64 [R1+0x11d8], R14 ;  /* 0x0011d80e01007387 */ /* 0x0001e40000100a00 */
[----:B0-----:R-:W-:Y:S01]  /*27990*/  MOV R14, R7 ;  /* 0x00000007000e7202 */ /* 0x001fe20000000f00 */
        /* <DEDUP_REMOVED lines=21> */
[----:B---3--:R-:W-:Y:S01]  /*27af0*/  MOV R14, R2 ;  /* 0x00000002000e7202 */ /* 0x008fe20000000f00 */
        /* <DEDUP_REMOVED lines=21> */
[----:B------:R-:W-:-:S05]  /*27c50*/  IMAD.MOV.U32 R15, RZ, RZ, R21 ;  /* 0x000000ffff0f7224 */ /* 0x000fca00078e0015 */
[----:B------:R-:W-:Y:S04]  /*27c60*/  STL.64 [R1+0x1250], R14 ;  /* 0x0012500e01007387 */ /* 0x000fe80000100a00 */
[----:B--2---:R-:W-:Y:S04]  /*27c70*/  STL.64 [R1+0x11e8], R18 ;  /* 0x0011e81201007387 */ /* 0x004fe80000100a00 */
[----:B------:R0:W-:Y:S04]  /*27c80*/  STL.64 [R1+0x11e0], R16 ;  /* 0x0011e01001007387 */ /* 0x0001e80000100a00 */
[----:B0-----:R-:W2:Y:S04]  /*27c90*/  LDL.LU R16, [R1+0x170] ;  /* 0x0001700001107983 */ /* 0x001ea80000300800 */
[----:B------:R-:W2:Y:S04]  /*27ca0*/  LDL.LU R17, [R1+0x174] ;  /* 0x0001740001117983 */ /* 0x000ea80000300800 */
[----:B------:R-:W4:Y:S04]  /*27cb0*/  LDL.LU R18, [R1+0x178] ;  /* 0x0001780001127983 */ /* 0x000f280000300800 */
[----:B------:R-:W4:Y:S01]  /*27cc0*/  LDL.LU R19, [R1+0x17c] ;  /* 0x00017c0001137983 */ /* 0x000f220000300800 */
[----:B------:R-:W-:-:S03]  /*27cd0*/  MOV R14, R20 ;  /* 0x00000014000e7202 */ /* 0x000fc60000000f00 */
[----:B------:R-:W2:Y:S01]  /*27ce0*/  LDL.LU R20, [R1+0x1e0] ;  /* 0x0001e00001147983 */ /* 0x000ea20000300800 */
[----:B------:R-:W-:-:S03]  /*27cf0*/  IMAD.MOV.U32 R15, RZ, RZ, R8 ;  /* 0x000000ffff0f7224 */ /* 0x000fc600078e0008 */
[----:B------:R-:W3:Y:S04]  /*27d00*/  LDL.LU R21, [R1+0x1e4] ;  /* 0x0001e40001157983 */ /* 0x000ee80000300800 */
[----:B------:R-:W3:Y:S04]  /*27d10*/  LDL.LU R22, [R1+0x1e8] ;  /* 0x0001e80001167983 */ /* 0x000ee80000300800 */
[----:B------:R-:W3:Y:S04]  /*27d20*/  LDL.LU R23, [R1+0x1ec] ;  /* 0x0001ec0001177983 */ /* 0x000ee80000300800 */
[----:B------:R-:W3:Y:S04]  /*27d30*/  LDL.LU R8, [R1+0x1f0] ;  /* 0x0001f00001087983 */ /* 0x000ee80000300800 */
[----:B------:R-:W3:Y:S04]  /*27d40*/  LDL.LU R9, [R1+0x1f4] ;  /* 0x0001f40001097983 */ /* 0x000ee80000300800 */
[----:B------:R-:W3:Y:S04]  /*27d50*/  LDL.LU R10, [R1+0x1f8] ;  /* 0x0001f800010a7983 */ /* 0x000ee80000300800 */
[----:B------:R-:W3:Y:S04]  /*27d60*/  LDL.LU R11, [R1+0x1fc] ;  /* 0x0001fc00010b7983 */ /* 0x000ee80000300800 */
[----:B----4-:R-:W-:Y:S04]  /*27d70*/  STL.64 [R1+0x1200], R18 ;  /* 0x0012001201007387 */ /* 0x010fe80000100a00 */
[----:B--2---:R0:W-:Y:S04]  /*27d80*/  STL.64 [R1+0x11f8], R16 ;  /* 0x0011f81001007387 */ /* 0x0041e80000100a00 */
        /* <DEDUP_REMOVED lines=16> */
[C---:B---3--:R-:W-:Y:S03]  /*27e90*/  HMMA.16816.F32.BF16 R8, R24.reuse, R6, R8 ;  /* 0x000000061808723c */ /* 0x048fe60000041808 */
[----:B----4-:R-:W-:Y:S04]  /*27ea0*/  STL.64 [R1+0x1248], R18 ;  /* 0x0012481201007387 */ /* 0x010fe80000100a00 */
[----:B--2---:R0:W-:Y:S04]  /*27eb0*/  STL.64 [R1+0x1240], R16 ;  /* 0x0012401001007387 */ /* 0x0041e80000100a00 */
[----:B0-----:R-:W2:Y:S04]  /*27ec0*/  LDL.LU R16, [R1+0x1b0] ;  /* 0x0001b00001107983 */ /* 0x001ea80000300800 */
[----:B------:R-:W2:Y:S04]  /*27ed0*/  LDL.LU R17, [R1+0x1b4] ;  /* 0x0001b40001117983 */ /* 0x000ea80000300800 */
[----:B------:R-:W3:Y:S04]  /*27ee0*/  LDL.LU R18, [R1+0x1b8] ;  /* 0x0001b80001127983 */ /* 0x000ee80000300800 */
[----:B------:R-:W3:Y:S04]  /*27ef0*/  LDL.LU R19, [R1+0x1bc] ;  /* 0x0001bc0001137983 */ /* 0x000ee80000300800 */
        /* <DEDUP_REMOVED lines=9> */
[----:B------:R-:W4:Y:S01]  /*27f90*/  LDL.LU R9, [R1+0x1278] ;  /* 0x0012780001097983 */ /* 0x000f220000300800 */
[----:B---3--:R-:W-:Y:S03]  /*27fa0*/  HMMA.16816.F32.BF16 R24, R24, R10, R20 ;  /* 0x0000000a1818723c */ /* 0x008fe60000041814 */
[----:B------:R-:W2:Y:S04]  /*27fb0*/  LDL.LU.64 R22, [R1+0x1270] ;  /* 0x0012700001167983 */ /* 0x000ea80000300a00 */
[----:B------:R-:W2:Y:S11]  /*27fc0*/  LDL.LU.64 R20, [R1+0x1268] ;  /* 0x0012680001147983 */ /* 0x000eb60000300a00 */
[----:B------:R-:W-:Y:S05]  /*27fd0*/  @!UPT UIADD3 URZ, URZ, URZ, URZ ;  /* 0x0000003f3f3ff290 */ /* 0x000fea000fffe03f */
[----:B------:R-:W-:Y:S04]  /*27fe0*/  STL.64 [R1+0x5e0], R24 ;  /* 0x0005e01801007387 */ /* 0x000fe80000100a00 */
[----:B------:R-:W-:Y:S01]  /*27ff0*/  STL.64 [R1+0x5e8], R26 ;  /* 0x0005e81a01007387 */ /* 0x000fe20000100a00 */
        /* <DEDUP_REMOVED lines=63> */
[----:B--2---:R-:W-:Y:S02]  /*283f0*/  HMMA.16816.F32.BF16 R12, R20, R14, R16 ;  /* 0x0000000e140c723c */ /* 0x004fe40000041810 */
[----:B------:R-:W2:Y:S04]  /*28400*/  LDL.LU.64 R18, [R1+0x1188] ;  /* 0x0011880001127983 */ /* 0x000ea80000300a00 */
[----:B------:R-:W2:Y:S11]  /*28410*/  LDL.LU.64 R16, [R1+0x1180] ;  /* 0x0011800001107983 */ /* 0x000eb60000300a00 */
[----:B------:R-:W-:Y:S06]  /*28420*/  @!UPT UIADD3 URZ, URZ, URZ, URZ ;  /* 0x0000003f3f3ff290 */ /* 0x000fec000fffe03f */
[----:B------:R-:W-:Y:S04]  /*28430*/  STL.64 [R1+0x690], R12 ;  /* 0x0006900c01007387 */ /* 0x000fe80000100a00 */
[----:B------:R0:W-:Y:S04]  /*28440*/  STL.64 [R1+0x698], R14 ;  /* 0x0006980e01007387 */ /* 0x0001e80000100a00 */
[----:B0-----:R-:W2:Y:S01]  /*28450*/  LDL.LU.64 R14, [R1+0x1178] ;  /* 0x00117800010e7983 */ /* 0x001ea20000300a00 */
[----:B------:R-:W-:Y:S01]  /*28460*/  MOV R24, R4 ;  /* 0x0000000400187202 */ /* 0x000fe20000000f00 */
[----:B------:R-:W-:-:S02]  /*28470*/  IMAD.MOV.U32 R25, RZ, RZ, R3 ;  /* 0x000000ffff197224 */ /* 0x000fc400078e0003 */
[----:B------:R-:W3:Y:S04]  /*28480*/  LDL.LU R8, [R1+0x884] ;  /* 0x0008840001087983 */ /* 0x000ee80000300800 */
[----:B------:R-:W4:Y:S04]  /*28490*/  LDL.LU R4, [R1+0x888] ;  /* 0x0008880001047983 */ /* 0x000f280000300800 */
        /* <DEDUP_REMOVED lines=16> */
[----:B------:R-:W2:Y:S11]  /*285a0*/  LDL.LU.64 R18, [R1+0x1140] ;  /* 0x0011400001127983 */ /* 0x000eb60000300a00 */
[----:B------:R-:W-:Y:S10]  /*285b0*/  @!UPT UIADD3 URZ, URZ, URZ, URZ ;  /* 0x0000003f3f3ff290 */ /* 0x000ff4000fffe03f */
[----:B------:R-:W-:Y:S04]  /*285c0*/  STL.64 [R1+0x6c0], R12 ;  /* 0x0006c00c01007387 */ /* 0x000fe80000100a00 */
[----:B------:R0:W-:Y:S04]  /*285d0*/  STL.64 [R1+0x6c8], R14 ;  /* 0x0006c80e01007387 */ /* 0x0001e80000100a00 */
[----:B0-----:R-:W2:Y:S04]  /*285e0*/  LDL.LU.64 R14, [R1+0x1138] ;  /* 0x00113800010e7983 */ /* 0x001ea80000300a00 */
[----:B------:R-:W2:Y:S02]  /*285f0*/  LDL.LU.64 R12, [R1+0x1130] ;  /* 0x00113000010c7983 */ /* 0x000ea40000300a00 */
[----:B--2---:R-:W-:Y:S02]  /*28600*/  HMMA.16816.F32.BF16 R16, R20, R18, R12 ;  /* 0x000000121410723c */ /* 0x004fe4000004180c */
[----:B------:R-:W3:Y:S04]  /*28610*/  LDL.LU.64 R14, [R1+0x1128] ;  /* 0x00112800010e7983 */ /* 0x000ee80000300a00 */
[----:B------:R-:W2:Y:S11]  /*28620*/  LDL.LU.64 R12, [R1+0x1120] ;  /* 0x00112000010c7983 */ /* 0x000eb60000300a00 */
[----:B------:R-:W-:Y:S06]  /*28630*/  @!UPT UIADD3 URZ, URZ, URZ, URZ ;  /* 0x0000003f3f3ff290 */ /* 0x000fec000fffe03f */
[----:B------:R-:W-:Y:S04]  /*28640*/  STL.64 [R1+0x6d0], R16 ;  /* 0x0006d01001007387 */ /* 0x000fe80000100a00 */
[----:B------:R0:W-:Y:S04]  /*28650*/  STL.64 [R1+0x6d8], R18 ;  /* 0x0006d81201007387 */ /* 0x0001e80000100a00 */
[----:B0-----:R-:W2:Y:S04]  /*28660*/  LDL.LU.64 R18, [R1+0x1118] ;  /* 0x0011180001127983 */ /* 0x001ea80000300a00 */
[----:B------:R-:W2:Y:S01]  /*28670*/  LDL.LU.64 R16, [R1+0x1110] ;  /* 0x0011100001107983 */ /* 0x000ea20000300a00 */
[----:B------:R-:W-:-:S03]  /*28680*/  MOV R26, R2 ;  /* 0x00000002001a7202 */ /* 0x000fc60000000f00 */
[----:B------:R-:W0:Y:S01]  /*28690*/  S2R R2, SR_CTAID.X ;  /* 0x0000000000027919 */ /* 0x000e220000002500 */
[----:B------:R-:W-:-:S07]  /*286a0*/  IMAD.MOV.U32 R27, RZ, RZ, R0 ;  /* 0x000000ffff1b7224 */ /* 0x000fce00078e0000 */
[----:B------:R-:W-:Y:S01]  /*286b0*/  HMMA.16816.F32.BF16 R24, R20, R6, R24 ;  /* 0x000000061418723c */ /* 0x000fe20000041818 */
[----:B------:R-:W-:-:S04]  /*286c0*/  UIADD3 UR4, UP0, UR4, 0x20, URZ ;  /* 0x0000002004047890 */ /* 0x000fc8000ff1e03f */
[----:B------:R-:W-:Y:S01]  /*286d0*/  UIADD3.X UR5, URZ, UR5, URZ, UP0, !UPT ;  /* 0x000000053f057290 */ /* 0x000fe200087fe43f */
[----:B0-----:R-:W-:-:S04]  /*286e0*/  SHF.L.U32 R2, R2, 0x6, RZ ;  /* 0x0000000602027819 */ /* 0x001fc800000006ff */
[----:B------:R-:W-:Y:S01]  /*286f0*/  IADD3 R0, R2, 0x40, RZ ;  /* 0x0000004002007810 */ /* 0x000fe20007ffe0ff */
[----:B------:R-:W-:Y:S11]  /*28700*/  IMAD.MOV.U32 R2, RZ, RZ, 0x20 ;  /* 0x00000020ff027424 */ /* 0x000ff600078e00ff */
[----:B------:R-:W-:Y:S01]  /*28710*/  @!UPT UIADD3 URZ, URZ, URZ, URZ ;  /* 0x0000003f3f3ff290 */ /* 0x000fe2000fffe03f */
[----:B------:R-:W-:Y:S01]  /*28720*/  STL.64 [R1+0x6e0], R24 ;  /* 0x0006e01801007387 */ /* 0x000fe20000100a00 */
[----:B------:R-:W-:Y:S01]  /*28730*/  ISETP.LE.U32.AND P0, PT, R0, UR4, PT ;  /* 0x0000000400007c0c */ /* 0x000fe2000bf03070 */
[----:B----4-:R-:W-:Y:S02]  /*28740*/  FFMA R4, R29, R4, R9 ;  /* 0x000000041d047223 */ /* 0x010fe40000000009 */
[----:B------:R-:W-:Y:S01]  /*28750*/  STL.64 [R1+0x6e8], R26 ;  /* 0x0006e81a01007387 */ /* 0x000fe20000100a00 */
[----:B------:R-:W-:-:S04]  /*28760*/  MOV R0, UR5 ;  /* 0x0000000500007c02 */ /* 0x000fc80008000f00 */
[----:B------:R-:W-:Y:S01]  /*28770*/  ISETP.GE.U32.AND.EX P0, PT, R0, RZ, PT, P0 ;  /* 0x000000ff0000720c */ /* 0x000fe20003f06100 */
[----:B---3--:R-:W-:Y:S02]  /*28780*/  FFMA R8, R15, R8, R14 ;  /* 0x000000080f087223 */ /* 0x008fe4000000000e */
[C---:B--2---:R-:W-:Y:S02]  /*28790*/  IMAD R12, R2.reuse, c[0x0][0x1a4], R12 ;  /* 0x00006900020c7a24 */ /* 0x044fe400078e020c */
[----:B------:R-:W-:Y:S01]  /*287a0*/  IMAD R13, R2, c[0x0][0x1b4], R13 ;  /* 0x00006d00020d7a24 */ /* 0x000fe200078e020d */
[----:B------:R-:W-:Y:S11]  /*287b0*/  HMMA.16816.F32.BF16 R16, R20, R10, R16 ;  /* 0x0000000a1410723c */ /* 0x000ff60000041810 */
[----:B------:R-:W-:Y:S11]  /*287c0*/  @!UPT UIADD3 URZ, URZ, URZ, URZ ;  /* 0x0000003f3f3ff290 */ /* 0x000ff6000fffe03f */
[----:B------:R-:W-:Y:S01]  /*287d0*/  @!UPT UIADD3 URZ, URZ, URZ, URZ ;  /* 0x0000003f3f3ff290 */ /* 0x000fe2000fffe03f */
[----:B------:R-:W-:Y:S04]  /*287e0*/  STL.64 [R1+0x6f0], R16 ;  /* 0x0006f01001007387 */ /* 0x000fe80000100a00 */
[----:B------:R-:W-:Y:S04]  /*287f0*/  STL.64 [R1+0x6f8], R18 ;  /* 0x0006f81201007387 */ /* 0x000fe80000100a00 */
[----:B------:R-:W-:Y:S04]  /*28800*/  STL [R1+0x1c0], R12 ;  /* 0x0001c00c01007387 */ /* 0x000fe80000100800 */
[----:B------:R-:W-:Y:S04]  /*28810*/  STL [R1+0x1c4], R13 ;  /* 0x0001c40d01007387 */ /* 0x000fe80000100800 */
[----:B------:R-:W2:Y:S04]  /*28820*/  LDL R2, [R1+0x85c] ;  /* 0x00085c0001027983 */ /* 0x000ea80000100800 */
[----:B------:R-:W-:Y:S04]  /*28830*/  STL [R1+0x884], R8 ;  /* 0x0008840801007387 */ /* 0x000fe80000100800 */
[----:B------:R-:W-:Y:S04]  /*28840*/  STL [R1+0x888], R4 ;  /* 0x0008880401007387 */ /* 0x000fe80000100800 */
[----:B------:R-:W3:Y:S01]  /*28850*/  LDL R0, [R1+0x858] ;  /* 0x0008580001007983 */ /* 0x000ee20000100800 */
[----:B------:R-:W-:-:S05]  /*28860*/  FFMA R3, R28, R3, R5 ;  /* 0x000000031c037223 */ /* 0x000fca0000000005 */
[----:B------:R-:W-:Y:S04]  /*28870*/  STL [R1+0x88c], R3 ;  /* 0x00088c0301007387 */ /* 0x000fe80000100800 */
[----:B--2---:R0:W-:Y:S04]  /*28880*/  STL [R1+0x190], R2 ;  /* 0x0001900201007387 */ /* 0x0041e80000100800 */
[----:B0-----:R-:W2:Y:S04]  /*28890*/  LDL R2, [R1+0x818] ;  /* 0x0008180001027983 */ /* 0x001ea80000100800 */
[----:B---3--:R0:W-:Y:S04]  /*288a0*/  STL [R1+0x194], R0 ;  /* 0x0001940001007387 */ /* 0x0081e80000100800 */
[----:B0-----:R-:W3:Y:S04]  /*288b0*/  LDL R0, [R1+0x80c] ;  /* 0x00080c0001007983 */ /* 0x001ee80000100800 */
        /* <DEDUP_REMOVED lines=9> */
[----:B---3--:R0:W-:Y:S01]  /*28950*/  STL [R1+0x1ac], R0 ;  /* 0x0001ac0001007387 */ /* 0x0081e20000100800 */
[----:B------:R-:W-:Y:S01]  /*28960*/  @P0 CALL.REL.NOINC `(.L_x_0) ;  /* 0x0000001000000944 */ /* 0x000fe20003c00000 */
[----:B------:R-:W-:Y:S05]  /*28970*/  BRA `(.L_x_19) ;  /* 0xfffe642000007947 */ /* 0x000fea000383ffff */
.L_x_0:
[----:B------:R-:W2:Y:S04]  /*28980*/  LDL.LU R9, [R1+0x88c] ;  /* 0x00088c0001097983 */ /* 0x000ea80000300800 */
[----:B------:R-:W3:Y:S04]  /*28990*/  LDL.LU R8, [R1+0x888] ;  /* 0x0008880001087983 */ /* 0x000ee80000300800 */
[----:B------:R-:W4:Y:S04]  /*289a0*/  LDL.LU R7, [R1+0x884] ;  /* 0x0008840001077983 */ /* 0x000f280000300800 */
[----:B0-----:R-:W5:Y:S01]  /*289b0*/  LDL.LU R2, [R1+0x870] ;  /* 0x0008700001027983 */ /* 0x001f620000300800 */
[----:B------:R-:W-:-:S03]  /*289c0*/  MOV R12, 0x3dc6b27f ;  /* 0x3dc6b27f000c7802 */ /* 0x000fc60000000f00 */
[----:B------:R-:W2:Y:S01]  /*289d0*/  LDL.LU R14, [R1+0x874] ;  /* 0x00087400010e7983 */ /* 0x000ea20000300800 */
[----:B------:R-:W-:-:S03]  /*289e0*/  LOP3.LUT R3, R3, 0xfffffff7, RZ, 0xc0, !PT ;  /* 0xfffffff703037812 */ /* 0x000fc600078ec0ff */
[----:B------:R-:W-:Y:S01]  /*289f0*/  BAR.SYNC.DEFER_BLOCKING 0x0 ;  /* 0x0000000000007b1d */ /* 0x000fe20000010000 */
[C---:B-----5:R-:W-:Y:S01]  /*28a00*/  FMUL R4, R2.reuse, 8388608 ;  /* 0x4b00000002047820 */ /* 0x060fe20000400000 */
[----:B------:R-:W-:-:S04]  /*28a10*/  FSETP.GEU.AND P0, PT, R2, 1.175494350822287508e-38, PT ;  /* 0x008000000200780b */ /* 0x000fc80003f0e000 */
[----:B------:R-:W-:-:S04]  /*28a20*/  FSEL R4, R4, R2, !P0 ;  /* 0x0000000204047208 */ /* 0x000fc80004000000 */
[----:B------:R-:W-:-:S04]  /*28a30*/  IADD3 R6, R4, -0x3f3504f3, RZ ;  /* 0xc0cafb0d04067810 */ /* 0x000fc80007ffe0ff */
[----:B------:R-:W-:-:S05]  /*28a40*/  LOP3.LUT R6, R6, 0xff800000, RZ, 0xc0, !PT ;  /* 0xff80000006067812 */ /* 0x000fca00078ec0ff */
[----:B------:R-:W-:-:S04]  /*28a50*/  IMAD.IADD R0, R4, 0x1, -R6 ;  /* 0x0000000104007824 */ /* 0x000fc800078e0a06 */
[----:B------:R-:W-:-:S04]  /*28a60*/  FADD R0, R0, -1 ;  /* 0xbf80000000007421 */ /* 0x000fc80000000000 */
[----:B------:R-:W-:-:S04]  /*28a70*/  FFMA.FTZ R5, R0, R12, -0.16845393180847167969 ;  /* 0xbe2c7f3000057423 */ /* 0x000fc8000001000c */
[----:B------:R-:W-:-:S04]  /*28a80*/  FFMA.FTZ R5, R0, R5, 0.1716887056827545166 ;  /* 0x3e2fcf2a00057423 */ /* 0x000fc80000010005 */
[----:B------:R-:W-:-:S04]  /*28a90*/  FFMA.FTZ R5, R0, R5, -0.17900948226451873779 ;  /* 0xbe374e4300057423 */ /* 0x000fc80000010005 */
[----:B------:R-:W-:-:S04]  /*28aa0*/  FFMA.FTZ R5, R0, R5, 0.20512372255325317383 ;  /* 0x3e520bf400057423 */ /* 0x000fc80000010005 */
[----:B------:R-:W-:-:S04]  /*28ab0*/  FFMA.FTZ R5, R0, R5, -0.24046532809734344482 ;  /* 0xbe763c8b00057423 */ /* 0x000fc80000010005 */
[----:B------:R-:W-:-:S04]  /*28ac0*/  FFMA.FTZ R5, R0, R5, 0.28857114911079406738 ;  /* 0x3e93bf9900057423 */ /* 0x000fc80000010005 */
[C---:B------:R-:W-:Y:S02]  /*28ad0*/  FFMA.FTZ R5, R0.reuse, R5, -0.36067417263984680176 ;  /* 0xbeb8aa4900057423 */ /* 0x040fe40000010005 */
[----:B--2---:R-:W-:Y:S02]  /*28ae0*/  IMAD.MOV.U32 R13, RZ, RZ, R9 ;  /* 0x000000ffff0d7224 */ /* 0x004fe400078e0009 */
[C---:B------:R-:W-:Y:S01]  /*28af0*/  FFMA.FTZ R5, R0.reuse, R5, 0.48089820146560668945 ;  /* 0x3ef6384a00057423 */ /* 0x040fe20000010005 */
[----:B------:R-:W0:Y:S03]  /*28b00*/  I2F R9, R6 ;  /* 0x0000000600097306 */ /* 0x000e260000201400 */
[----:B------:R-:W-:Y:S01]  /*28b10*/  FFMA.FTZ R5, R0, R5, -0.72134751081466674805 ;  /* 0xbf38aa3b00057423 */ /* 0x000fe20000010005 */
[----:B------:R-:W-:Y:S01]  /*28b20*/  ISETP.GE.U32.AND P1, PT, R4, 0x7f800000, PT ;  /* 0x7f8000000400780c */ /* 0x000fe20003f26070 */
[----:B----4-:R-:W-:-:S02]  /*28b30*/  IMAD.MOV.U32 R17, RZ, RZ, R7 ;  /* 0x000000ffff117224 */ /* 0x010fc400078e0007 */
[C---:B------:R-:W-:Y:S01]  /*28b40*/  FMUL R7, R0.reuse, R5 ;  /* 0x0000000500077220 */ /* 0x040fe20000400000 */
[----:B---3--:R-:W-:Y:S02]  /*28b50*/  MOV R16, R8 ;  /* 0x0000000800107202 */ /* 0x008fe40000000f00 */
[----:B------:R-:W-:Y:S01]  /*28b60*/  FSEL R8, RZ, -23, P0 ;  /* 0xc1b80000ff087808 */ /* 0x000fe20000000000 */
[----:B------:R-:W-:-:S04]  /*28b70*/  FMUL R7, R0, R7 ;  /* 0x0000000700077220 */ /* 0x000fc80000400000 */
[----:B------:R-:W-:Y:S02]  /*28b80*/  FFMA.FTZ R10, R0, 1.4426950216293334961, R7 ;  /* 0x3fb8aa3b000a7823 */ /* 0x000fe40000010007 */
[----:B0-----:R-:W-:-:S04]  /*28b90*/  FFMA.FTZ R8, R9, 1.1920928955078125e-07, R8 ;  /* 0x3400000009087823 */ /* 0x001fc80000010008 */
[----:B------:R-:W-:Y:S02]  /*28ba0*/  FADD R11, R8, R10 ;  /* 0x0000000a080b7221 */ /* 0x000fe40000000000 */
[----:B------:R-:W-:-:S04]  /*28bb0*/  @P1 IMAD.MOV.U32 R8, RZ, RZ, 0x7f800000 ;  /* 0x7f800000ff081424 */ /* 0x000fc800078e00ff */
[----:B------:R-:W-:Y:S01]  /*28bc0*/  @P1 FFMA.FTZ R11, R4, R8, +INF ;  /* 0x7f800000040b1423 */ /* 0x000fe20000010008 */
[----:B------:R-:W-:Y:S04]  /*28bd0*/  STL [R1+0x1880], R14 ;  /* 0x0018800e01007387 */ /* 0x000fe80000100800 */
[----:B------:R0:W-:Y:S04]  /*28be0*/  STL [R1+0x16bc], R11 ;  /* 0x0016bc0b01007387 */ /* 0x0001e80000100800 */
[----:B------:R-:W2:Y:S01]  /*28bf0*/  LDL.LU R15, [R1+0x878] ;  /* 0x00087800010f7983 */ /* 0x000ea20000300800 */
[C---:B------:R-:W-:Y:S01]  /*28c00*/  FMUL R5, R14.reuse, 8388608 ;  /* 0x4b0000000e057820 */ /* 0x040fe20000400000 */
[----:B------:R-:W-:-:S04]  /*28c10*/  FSETP.GEU.AND P2, PT, R14, 1.175494350822287508e-38, PT ;  /* 0x008000000e00780b */ /* 0x000fc80003f4e000 */
[----:B------:R-:W-:-:S04]  /*28c20*/  FSEL R5, R5, R14, !P2 ;  /* 0x0000000e05057208 */ /* 0x000fc80005000000 */
[----:B------:R-:W-:-:S04]  /*28c30*/  IADD3 R7, R5, -0x3f3504f3, RZ ;  /* 0xc0cafb0d05077810 */ /* 0x000fc80007ffe0ff */
[----:B------:R-:W-:-:S04]  /*28c40*/  LOP3.LUT R7, R7, 0xff800000, RZ, 0xc0, !PT ;  /* 0xff80000007077812 */ /* 0x000fc800078ec0ff */
[----:B------:R-:W-:-:S05]  /*28c50*/  IADD3 R0, R5, -R7, RZ ;  /* 0x8000000705007210 */ /* 0x000fca0007ffe0ff */
[----:B------:R-:W-:-:S04]  /*28c60*/  FADD R0, R0, -1 ;  /* 0xbf80000000007421 */ /* 0x000fc80000000000 */
[----:B------:R-:W-:-:S04]  /*28c70*/  FFMA.FTZ R6, R0, R12, -0.16845393180847167969 ;  /* 0xbe2c7f3000067423 */ /* 0x000fc8000001000c */
[----:B------:R-:W-:-:S04]  /*28c80*/  FFMA.FTZ R6, R0, R6, 0.1716887056827545166 ;  /* 0x3e2fcf2a00067423 */ /* 0x000fc80000010006 */
[----:B------:R-:W-:-:S04]  /*28c90*/  FFMA.FTZ R6, R0, R6, -0.17900948226451873779 ;  /* 0xbe374e4300067423 */ /* 0x000fc80000010006 */
[----:B------:R-:W-:Y:S01]  /*28ca0*/  FFMA.FTZ R6, R0, R6, 0.20512372255325317383 ;  /* 0x3e520bf400067423 */ /* 0x000fe20000010006 */
[----:B------:R-:W-:-:S03]  /*28cb0*/  FSETP.NEU.AND P0, PT, R4, RZ, PT ;  /* 0x000000ff0400720b */ /* 0x000fc60003f0d000 */
[----:B------:R-:W-:-:S04]  /*28cc0*/  FFMA.FTZ R6, R0, R6, -0.24046532809734344482 ;  /* 0xbe763c8b00067423 */ /* 0x000fc80000010006 */
[----:B------:R-:W-:-:S04]  /*28cd0*/  FFMA.FTZ R4, R0, R6, 0.28857114911079406738 ;  /* 0x3e93bf9900047423 */ /* 0x000fc80000010006 */
[----:B------:R-:W-:-:S04]  /*28ce0*/  FFMA.FTZ R4, R0, R4, -0.36067417263984680176 ;  /* 0xbeb8aa4900047423 */ /* 0x000fc80000010004 */
[C---:B------:R-:W-:Y:S01]  /*28cf0*/  FFMA.FTZ R4, R0.reuse, R4, 0.48089820146560668945 ;  /* 0x3ef6384a00047423 */ /* 0x040fe20000010004 */
[----:B------:R1:W3:Y:S03]  /*28d00*/  I2F R8, R7 ;  /* 0x0000000700087306 */ /* 0x0002e60000201400 */
[----:B------:R-:W-:Y:S01]  /*28d10*/  FFMA.FTZ R4, R0, R4, -0.72134751081466674805 ;  /* 0xbf38aa3b00047423 */ /* 0x000fe20000010004 */
[----:B------:R-:W-:-:S03]  /*28d20*/  @P0 LOP3.LUT R3, R3, 0x8, RZ, 0xfc, !PT ;  /* 0x0000000803030812 */ /* 0x000fc600078efcff */
[----:B-1----:R-:W-:Y:S01]  /*28d30*/  FMUL R7, R0, R4 ;  /* 0x0000000400077220 */ /* 0x002fe20000400000 */
[----:B------:R-:W-:-:S03]  /*28d40*/  ISETP.GE.U32.AND P0, PT, R5, 0x7f800000, PT ;  /* 0x7f8000000500780c */ /* 0x000fc60003f06070 */
[----:B------:R-:W-:-:S04]  /*28d50*/  FMUL R7, R0, R7 ;  /* 0x0000000700077220 */ /* 0x000fc80000400000 */
[----:B------:R-:W-:Y:S01]  /*28d60*/  FFMA.FTZ R9, R0, 1.4426950216293334961, R7 ;  /* 0x3fb8aa3b00097823 */ /* 0x000fe20000010007 */
[----:B------:R-:W-:-:S05]  /*28d70*/  FSEL R7, RZ, -23, P2 ;  /* 0xc1b80000ff077808 */ /* 0x000fca0001000000 */
[----:B---3--:R-:W-:-:S04]  /*28d80*/  FFMA.FTZ R8, R8, 1.1920928955078125e-07, R7 ;  /* 0x3400000008087823 */ /* 0x008fc80000010007 */
[----:B------:R-:W-:Y:S02]  /*28d90*/  FADD R10, R8, R9 ;  /* 0x00000009080a7221 */ /* 0x000fe40000000000 */
[----:B------:R-:W-:-:S04]  /*28da0*/  @P0 IMAD.MOV.U32 R8, RZ, RZ, 0x7f800000 ;  /* 0x7f800000ff080424 */ /* 0x000fc800078e00ff */
[----:B------:R-:W-:Y:S01]  /*28db0*/  @P0 FFMA.FTZ R10, R5, R8, +INF ;  /* 0x7f800000050a0423 */ /* 0x000fe20000010008 */
[----:B--2---:R-:W-:Y:S04]  /*28dc0*/  STL [R1+0x1890], R15 ;  /* 0x0018900f01007387 */ /* 0x004fe80000100800 */
[----:B------:R-:W-:Y:S04]  /*28dd0*/  STL [R1+0x16c0], R10 ;  /* 0x0016c00a01007387 */ /* 0x000fe80000100800 */
[----:B0-----:R-:W2:Y:S01]  /*28de0*/  LDL.LU R11, [R1+0x87c] ;  /* 0x00087c00010b7983 */ /* 0x001ea20000300800 */
        /* <DEDUP_REMOVED lines=10> */
[----:B------:R-:W-:-:S04]  /*28e90*/  FFMA.FTZ R7, R0, R7, 0.20512372255325317383 ;  /* 0x3e520bf400077423 */ /* 0x000fc80000010007 */
[----:B------:R-:W-:-:S04]  /*28ea0*/  FFMA.FTZ R7, R0, R7, -0.24046532809734344482 ;  /* 0xbe763c8b00077423 */ /* 0x000fc80000010007 */
[----:B------:R-:W-:-:S04]  /*28eb0*/  FFMA.FTZ R7, R0, R7, 0.28857114911079406738 ;  /* 0x3e93bf9900077423 */ /* 0x000fc80000010007 */
[----:B------:R-:W-:-:S04]  /*28ec0*/  FFMA.FTZ R7, R0, R7, -0.36067417263984680176 ;  /* 0xbeb8aa4900077423 */ /* 0x000fc80000010007 */
[C---:B------:R-:W-:Y:S01]  /*28ed0*/  FFMA.FTZ R7, R0.reuse, R7, 0.48089820146560668945 ;  /* 0x3ef6384a00077423 */ /* 0x040fe20000010007 */
[----:B------:R0:W1:Y:S03]  /*28ee0*/  I2F R9, R4 ;  /* 0x0000000400097306 */ /* 0x0000660000201400 */
[----:B------:R-:W-:-:S04]  /*28ef0*/  FFMA.FTZ R7, R0, R7, -0.72134751081466674805 ;  /* 0xbf38aa3b00077423 */ /* 0x000fc80000010007 */
[----:B0-----:R-:W-:-:S04]  /*28f00*/  FMUL R4, R0, R7 ;  /* 0x0000000700047220 */ /* 0x001fc80000400000 */
[----:B------:R-:W-:-:S04]  /*28f10*/  FMUL R4, R0, R4 ;  /* 0x0000000400047220 */ /* 0x000fc80000400000 */
[----:B------:R-:W-:Y:S01]  /*28f20*/  FFMA.FTZ R7, R0, 1.4426950216293334961, R4 ;  /* 0x3fb8aa3b00077823 */ /* 0x000fe20000010004 */
[----:B------:R-:W-:Y:S02]  /*28f30*/  FSEL R0, RZ, -23, P1 ;  /* 0xc1b80000ff007808 */ /* 0x000fe40000800000 */
[----:B------:R-:W-:-:S03]  /*28f40*/  ISETP.GE.U32.AND P1, PT, R6, 0x7f800000, PT ;  /* 0x7f8000000600780c */ /* 0x000fc60003f26070 */
[----:B-1----:R-:W-:-:S04]  /*28f50*/  FFMA.FTZ R0, R9, 1.1920928955078125e-07, R0 ;  /* 0x3400000009007823 */ /* 0x002fc80000010000 */
[----:B------:R-:W-:-:S06]  /*28f60*/  FADD R8, R0, R7 ;  /* 0x0000000700087221 */ /* 0x000fcc0000000000 */
[----:B------:R-:W-:-:S04]  /*28f70*/  @P1 IMAD.MOV.U32 R7, RZ, RZ, 0x7f800000 ;  /* 0x7f800000ff071424 */ /* 0x000fc800078e00ff */
[----:B------:R-:W-:Y:S01]  /*28f80*/  @P1 FFMA.FTZ R8, R6, R7, +INF ;  /* 0x7f80000006081423 */ /* 0x000fe20000010007 */
[----:B--2---:R-:W-:Y:S04]  /*28f90*/  STL [R1+0x18a4], R11 ;  /* 0x0018a40b01007387 */ /* 0x004fe80000100800 */
[----:B------:R0:W-:Y:S04]  /*28fa0*/  STL [R1+0x74c], R8 ;  /* 0x00074c0801007387 */ /* 0x0001e80000100800 */
[----:B------:R-:W2:Y:S01]  /*28fb0*/  LDL.LU R9, [R1+0x880] ;  /* 0x0008800001097983 */ /* 0x000ea20000300800 */
[----:B------:R-:W-:-:S02]  /*28fc0*/  FSETP.NEU.AND P0, PT, R5, RZ, PT ;  /* 0x000000ff0500720b */ /* 0x000fc40003f0d000 */
[----:B------:R-:W-:Y:S01]  /*28fd0*/  LOP3.LUT R3, R3, 0xffffffef, RZ, 0xc0, !PT ;  /* 0xffffffef03037812 */ /* 0x000fe200078ec0ff */
[----:B------:R-:W-:-:S10]  /*28fe0*/  FMUL R4, R11, 8388608 ;  /* 0x4b0000000b047820 */ /* 0x000fd40000400000 */
[----:B------:R-:W-:Y:S02]  /*28ff0*/  @P0 LOP3.LUT R3, R3, 0x10, RZ, 0xfc, !PT ;  /* 0x0000001003030812 */ /* 0x000fe400078efcff */
        /* <DEDUP_REMOVED lines=12> */
[----:B------:R-:W-:Y:S01]  /*290c0*/  FFMA.FTZ R7, R0, R7, -0.36067417263984680176 ;  /* 0xbeb8aa4900077423 */ /* 0x000fe20000010007 */
[----:B------:R-:W-:-:S03]  /*290d0*/  FSETP.NEU.AND P1, PT, R6, RZ, PT ;  /* 0x000000ff0600720b */ /* 0x000fc60003f2d000 */
[C---:B------:R-:W-:Y:S01]  /*290e0*/  FFMA.FTZ R7, R0.reuse, R7, 0.48089820146560668945 ;  /* 0x3ef6384a00077423 */ /* 0x040fe20000010007 */
[----:B0-----:R0:W1:Y:S03]  /*290f0*/  I2F R8, R5 ;  /* 0x0000000500087306 */ /* 0x0010660000201400 */
[----:B------:R-:W-:Y:S01]  /*29100*/  FFMA.FTZ R7, R0, R7, -0.72134751081466674805 ;  /* 0xbf38aa3b00077423 */ /* 0x000fe20000010007 */
[----:B------:R-:W-:-:S03]  /*29110*/  LOP3.LUT R3, R3, 0xffffffdf, RZ, 0xc0, !PT ;  /* 0xffffffdf03037812 */ /* 0x000fc600078ec0ff */
[C---:B0-----:R-:W-:Y:S02]  /*29120*/  FMUL R5, R0.reuse, R7 ;  /* 0x0000000700057220 */ /* 0x041fe40000400000 */
[----:B------:R-:W-:Y:S02]  /*29130*/  @P1 LOP3.LUT R3, R3, 0x20, RZ, 0xfc, !PT ;  /* 0x0000002003031812 */ /* 0x000fe400078efcff */
[----:B------:R-:W-:Y:S01]  /*29140*/  FMUL R5, R0, R5 ;  /* 0x0000000500057220 */ /* 0x000fe20000400000 */
[----:B------:R-:W-:-:S03]  /*29150*/  ISETP.GE.U32.AND P1, PT, R4, 0x7f800000, PT ;  /* 0x7f8000000400780c */ /* 0x000fc60003f26070 */
[----:B------:R-:W-:Y:S01]  /*29160*/  FFMA.FTZ R6, R0, 1.4426950216293334961, R5 ;  /* 0x3fb8aa3b00067823 */ /* 0x000fe20000010005 */
[----:B------:R-:W-:-:S05]  /*29170*/  FSEL R0, RZ, -23, P0 ;  /* 0xc1b80000ff007808 */ /* 0x000fca0000000000 */
[----:B-1----:R-:W-:-:S04]  /*29180*/  FFMA.FTZ R0, R8, 1.1920928955078125e-07, R0 ;  /* 0x3400000008007823 */ /* 0x002fc80000010000 */
[----:B------:R-:W-:Y:S01]  /*29190*/  FADD R7, R0, R6 ;  /* 0x0000000600077221 */ /* 0x000fe20000000000 */
[----:B------:R-:W-:-:S05]  /*291a0*/  @P1 MOV R6, 0x7f800000 ;  /* 0x7f80000000061802 */ /* 0x000fca0000000f00 */
[C---:B------:R-:W-:Y:S01]  /*291b0*/  @P1 FFMA.FTZ R7, R4.reuse, R6, +INF ;  /* 0x7f80000004071423 */ /* 0x040fe20000010006 */
[----:B------:R-:W-:Y:S02]  /*291c0*/  FSETP.NEU.AND P0, PT, R4, RZ, PT ;  /* 0x000000ff0400720b */ /* 0x000fe40003f0d000 */
[----:B------:R-:W-:Y:S02]  /*291d0*/  LOP3.LUT R3, R3, 0xffffffbf, RZ, 0xc0, !PT ;  /* 0xffffffbf03037812 */ /* 0x000fe400078ec0ff */
[----:B------:R-:W-:-:S09]  /*291e0*/  MOV R8, R17 ;  /* 0x0000001100087202 */ /* 0x000fd20000000f00 */
[----:B------:R-:W-:Y:S02]  /*291f0*/  @P0 LOP3.LUT R3, R3, 0x40, RZ, 0xfc, !PT ;  /* 0x0000004003030812 */ /* 0x000fe400078efcff */
[----:B------:R-:W-:Y:S02]  /*29200*/  FSETP.GEU.AND P1, PT, R8, 1.175494350822287508e-38, PT ;  /* 0x008000000800780b */ /* 0x000fe40003f2e000 */
[----:B------:R-:W-:Y:S02]  /*29210*/  LOP3.LUT R3, R3, 0xffffff7f, RZ, 0xc0, !PT ;  /* 0xffffff7f03037812 */ /* 0x000fe400078ec0ff */
[----:B------:R-:W-:Y:S01]  /*29220*/  MOV R27, R16 ;  /* 0x00000010001b7202 */ /* 0x000fe20000000f00 */
[C---:B--2---:R-:W-:Y:S01]  /*29230*/  FMUL R5, R9.reuse, 8388608 ;  /* 0x4b00000009057820 */ /* 0x044fe20000400000 */
[----:B------:R-:W-:-:S04]  /*29240*/  FSETP.GEU.AND P2, PT, R9, 1.175494350822287508e-38, PT ;  /* 0x008000000900780b */ /* 0x000fc80003f4e000 */
[----:B------:R-:W-:-:S04]  /*29250*/  FSEL R5, R5, R9, !P2 ;  /* 0x0000000905057208 */ /* 0x000fc80005000000 */
[----:B------:R-:W-:-:S04]  /*29260*/  IADD3 R0, R5, -0x3f3504f3, RZ ;  /* 0xc0cafb0d05007810 */ /* 0x000fc80007ffe0ff */
[----:B------:R-:W-:-:S04]  /*29270*/  LOP3.LUT R0, R0, 0xff800000, RZ, 0xc0, !PT ;  /* 0xff80000000007812 */ /* 0x000fc800078ec0ff */
[----:B------:R0:W1:Y:S01]  /*29280*/  I2F R6, R0 ;  /* 0x0000000000067306 */ /* 0x0000620000201400 */
[----:B------:R-:W-:Y:S01]  /*29290*/  FSEL R4, RZ, -23, P2 ;  /* 0xc1b80000ff047808 */ /* 0x000fe20001000000 */
[----:B0-----:R-:W-:-:S04]  /*292a0*/  IMAD.IADD R0, R5, 0x1, -R0 ;  /* 0x0000000105007824 */ /* 0x001fc800078e0a00 */
[----:B------:R-:W-:Y:S02]  /*292b0*/  FADD R0, R0, -1 ;  /* 0xbf80000000007421 */ /* 0x000fe40000000000 */
[----:B-1----:R-:W-:Y:S02]  /*292c0*/  FFMA.FTZ R6, R6, 1.1920928955078125e-07, R4 ;  /* 0x3400000006067823 */ /* 0x002fe40000010004 */
[----:B------:R-:W-:-:S04]  /*292d0*/  FFMA.FTZ R4, R0, R12, -0.16845393180847167969 ;  /* 0xbe2c7f3000047423 */ /* 0x000fc8000001000c */
[----:B------:R-:W-:-:S04]  /*292e0*/  FFMA.FTZ R4, R0, R4, 0.1716887056827545166 ;  /* 0x3e2fcf2a00047423 */ /* 0x000fc80000010004 */
[----:B------:R-:W-:-:S04]  /*292f0*/  FFMA.FTZ R4, R0, R4, -0.17900948226451873779 ;  /* 0xbe374e4300047423 */ /* 0x000fc80000010004 */
[----:B------:R-:W-:-:S04]  /*29300*/  FFMA.FTZ R4, R0, R4, 0.20512372255325317383 ;  /* 0x3e520bf400047423 */ /* 0x000fc80000010004 */
[----:B------:R-:W-:-:S04]  /*29310*/  FFMA.FTZ R4, R0, R4, -0.24046532809734344482 ;  /* 0xbe763c8b00047423 */ /* 0x000fc80000010004 */
[----:B------:R-:W-:-:S04]  /*29320*/  FFMA.FTZ R4, R0, R4, 0.28857114911079406738 ;  /* 0x3e93bf9900047423 */ /* 0x000fc80000010004 */
[----:B------:R-:W-:-:S04]  /*29330*/  FFMA.FTZ R4, R0, R4, -0.36067417263984680176 ;  /* 0xbeb8aa4900047423 */ /* 0x000fc80000010004 */
[----:B------:R-:W-:-:S04]  /*29340*/  FFMA.FTZ R4, R0, R4, 0.48089820146560668945 ;  /* 0x3ef6384a00047423 */ /* 0x000fc80000010004 */
[----:B------:R-:W-:-:S04]  /*29350*/  FFMA.FTZ R4, R0, R4, -0.72134751081466674805 ;  /* 0xbf38aa3b00047423 */ /* 0x000fc80000010004 */
[----:B------:R-:W-:Y:S01]  /*29360*/  FMUL R4, R0, R4 ;  /* 0x0000000400047220 */ /* 0x000fe20000400000 */
[----:B------:R-:W-:-:S03]  /*29370*/  ISETP.GE.U32.AND P0, PT, R5, 0x7f800000, PT ;  /* 0x7f8000000500780c */ /* 0x000fc60003f06070 */
[----:B------:R-:W-:-:S04]  /*29380*/  FMUL R4, R0, R4 ;  /* 0x0000000400047220 */ /* 0x000fc80000400000 */
[----:B------:R-:W-:-:S04]  /*29390*/  FFMA.FTZ R0, R0, 1.4426950216293334961, R4 ;  /* 0x3fb8aa3b00007823 */ /* 0x000fc80000010004 */
[----:B------:R-:W-:Y:S02]  /*293a0*/  FADD R4, R6, R0 ;  /* 0x0000000006047221 */ /* 0x000fe40000000000 */
[----:B------:R-:W-:Y:S02]  /*293b0*/  FMUL R6, R8, 8388608 ;  /* 0x4b00000008067820 */ /* 0x000fe40000400000 */
[----:B------:R-:W-:-:S03]  /*293c0*/  @P0 IMAD.MOV.U32 R0, RZ, RZ, 0x7f800000 ;  /* 0x7f800000ff000424 */ /* 0x000fc600078e00ff */
[----:B------:R-:W-:Y:S01]  /*293d0*/  FSEL R6, R6, R8, !P1 ;  /* 0x0000000806067208 */ /* 0x000fe20004800000 */
[----:B------:R-:W-:-:S03]  /*293e0*/  @P0 FFMA.FTZ R4, R5, R0, +INF ;  /* 0x7f80000005040423 */ /* 0x000fc60000010000 */
[----:B------:R-:W-:-:S04]  /*293f0*/  IADD3 R0, R6, -0x3f3504f3, RZ ;  /* 0xc0cafb0d06007810 */ /* 0x000fc80007ffe0ff */
[----:B------:R-:W-:Y:S02]  /*29400*/  LOP3.LUT R0, R0, 0xff800000, RZ, 0xc0, !PT ;  /* 0xff80000000007812 */ /* 0x000fe400078ec0ff */
[----:B------:R-:W-:Y:S02]  /*29410*/  FSETP.NEU.AND P0, PT, R5, RZ, PT ;  /* 0x000000ff0500720b */ /* 0x000fe40003f0d000 */
[----:B------:R0:W1:Y:S01]  /*29420*/  I2F R5, R0 ;  /* 0x0000000000057306 */ /* 0x0000620000201400 */
[----:B------:R-:W-:Y:S04]  /*29430*/  STL [R1+0x18b8], R9 ;  /* 0x0018b80901007387 */ /* 0x000fe80000100800 */
[----:B------:R-:W-:Y:S01]  /*29440*/  STL [R1+0x760], R7 ;  /* 0x0007600701007387 */ /* 0x000fe20000100800 */
[----:B0-----:R-:W-:-:S03]  /*29450*/  IADD3 R0, R6, -R0, RZ ;  /* 0x8000000006007210 */ /* 0x001fc60007ffe0ff */
[----:B------:R-:W-:Y:S04]  /*29460*/  STL [R1+0x18cc], R8 ;  /* 0x0018cc0801007387 */ /* 0x000fe80000100800 */
[----:B------:R0:W-:Y:S01]  /*29470*/  STL [R1+0x75c], R4 ;  /* 0x00075c0401007387 */ /* 0x0001e20000100800 */
[----:B------:R-:W-:Y:S01]  /*29480*/  FADD R0, R0, -1 ;  /* 0xbf80000000007421 */ /* 0x000fe20000000000 */
[----:B0-----:R-:W-:-:S05]  /*29490*/  FSEL R4, RZ, -23, P1 ;  /* 0xc1b80000ff047808 */ /* 0x001fca0000800000 */
        /* <DEDUP_REMOVED lines=8> */
[----:B------:R-:W-:Y:S01]  /*29520*/  FFMA.FTZ R4, R0, R4, 0.48089820146560668945 ;  /* 0x3ef6384a00047423 */ /* 0x000fe20000010004 */
[----:B------:R-:W-:-:S03]  /*29530*/  @P0 LOP3.LUT R3, R3, 0x80, RZ, 0xfc, !PT ;  /* 0x0000008003030812 */ /* 0x000fc600078efcff */
[----:B------:R-:W-:Y:S01]  /*29540*/  FFMA.FTZ R4, R0, R4, -0.72134751081466674805 ;  /* 0xbf38aa3b00047423 */ /* 0x000fe20000010004 */
[----:B------:R-:W-:-:S03]  /*29550*/  ISETP.GE.U32.AND P0, PT, R6, 0x7f800000, PT ;  /* 0x7f8000000600780c */ /* 0x000fc60003f06070 */
[----:B------:R-:W-:-:S04]  /*29560*/  FMUL R4, R0, R4 ;  /* 0x0000000400047220 */ /* 0x000fc80000400000 */
[----:B------:R-:W-:-:S04]  /*29570*/  FMUL R4, R0, R4 ;  /* 0x0000000400047220 */ /* 0x000fc80000400000 */
[----:B------:R-:W-:-:S04]  /*29580*/  FFMA.FTZ R0, R0, 1.4426950216293334961, R4 ;  /* 0x3fb8aa3b00007823 */ /* 0x000fc80000010004 */
[----:B------:R-:W-:Y:S02]  /*29590*/  FADD R7, R5, R0 ;  /* 0x0000000005077221 */ /* 0x000fe40000000000 */
[----:B------:R-:W-:Y:S02]  /*295a0*/  @P0 IMAD.MOV.U32 R0, RZ, RZ, 0x7f800000 ;  /* 0x7f800000ff000424 */ /* 0x000fe400078e00ff */
[C---:B------:R-:W-:Y:S02]  /*295b0*/  FMUL R5, R27.reuse, 8388608 ;  /* 0x4b0000001b057820 */ /* 0x040fe40000400000 */
[----:B------:R-:W-:Y:S01]  /*295c0*/  @P0 FFMA.FTZ R7, R6, R0, +INF ;  /* 0x7f80000006070423 */ /* 0x000fe20000010000 */
[----:B------:R-:W-:-:S04]  /*295d0*/  FSETP.GEU.AND P0, PT, R27, 1.175494350822287508e-38, PT ;  /* 0x008000001b00780b */ /* 0x000fc80003f0e000 */
[----:B------:R-:W-:-:S04]  /*295e0*/  FSEL R5, R5, R27, !P0 ;  /* 0x0000001b05057208 */ /* 0x000fc80004000000 */
[----:B------:R-:W-:Y:S01]  /*295f0*/  IADD3 R0, R5, -0x3f3504f3, RZ ;  /* 0xc0cafb0d05007810 */ /* 0x000fe20007ffe0ff */
[----:B------:R0:W-:Y:S03]  /*29600*/  STL [R1+0x758], R7 ;  /* 0x0007580701007387 */ /* 0x0001e60000100800 */
[----:B------:R-:W-:-:S04]  /*29610*/  LOP3.LUT R0, R0, 0xff800000, RZ, 0xc0, !PT ;  /* 0xff80000000007812 */ /* 0x000fc800078ec0ff */
[----:B0-----:R0:W1:Y:S01]  /*29620*/  I2F R7, R0 ;  /* 0x0000000000077306 */ /* 0x0010620000201400 */
        /* <DEDUP_REMOVED lines=12> */
[----:B------:R-:W-:Y:S01]  /*296f0*/  FFMA.FTZ R4, R0, R4, -0.72134751081466674805 ;  /* 0xbf38aa3b00047423 */ /* 0x000fe20000010004 */
[----:B------:R-:W-:-:S03]  /*29700*/  ISETP.GE.U32.AND P0, PT, R5, 0x7f800000, PT ;  /* 0x7f8000000500780c */ /* 0x000fc60003f06070 */
[----:B------:R-:W-:-:S04]  /*29710*/  FMUL R4, R0, R4 ;  /* 0x0000000400047220 */ /* 0x000fc80000400000 */
[----:B------:R-:W-:-:S04]  /*29720*/  FMUL R4, R0, R4 ;  /* 0x0000000400047220 */ /* 0x000fc80000400000 */
[----:B------:R-:W-:-:S04]  /*29730*/  FFMA.FTZ R0, R0, 1.4426950216293334961, R4 ;  /* 0x3fb8aa3b00007823 */ /* 0x000fc80000010004 */
[----:B------:R-:W-:Y:S01]  /*29740*/  FADD R8, R7, R0 ;  /* 0x0000000007087221 */ /* 0x000fe20000000000 */
[----:B------:R-:W-:Y:S01]  /*29750*/  @P0 MOV R0, 0x7f800000 ;  /* 0x7f80000000000802 */ /* 0x000fe20000000f00 */
[----:B------:R-:W-:-:S04]  /*29760*/  IMAD.MOV.U32 R29, RZ, RZ, R13 ;  /* 0x000000ffff1d7224 */ /* 0x000fc800078e000d */
[----:B------:R-:W-:Y:S01]  /*29770*/  @P0 FFMA.FTZ R8, R5, R0, +INF ;  /* 0x7f80000005080423 */ /* 0x000fe20000010000 */
[C---:B------:R-:W-:Y:S01]  /*29780*/  FSETP.GEU.AND P0, PT, R29.reuse, 1.175494350822287508e-38, PT ;  /* 0x008000001d00780b */ /* 0x040fe20003f0e000 */
[----:B------:R-:W-:Y:S01]  /*29790*/  FMUL R0, R29, 8388608 ;  /* 0x4b0000001d007820 */ /* 0x000fe20000400000 */
[----:B------:R-:W-:Y:S04]  /*297a0*/  STL [R1+0x18e0], R27 ;  /* 0x0018e01b01007387 */ /* 0x000fe80000100800 */
[----:B------:R0:W-:Y:S02]  /*297b0*/  STL [R1+0x754], R8 ;  /* 0x0007540801007387 */ /* 0x0001e40000100800 */
[----:B0-----:R-:W-:-:S04]  /*297c0*/  FSEL R8, R0, R29, !P0 ;  /* 0x0000001d00087208 */ /* 0x001fc80004000000 */
[----:B------:R-:W-:-:S04]  /*297d0*/  IADD3 R0, R8, -0x3f3504f3, RZ ;  /* 0xc0cafb0d08007810 */ /* 0x000fc80007ffe0ff */
[----:B------:R-:W-:-:S04]  /*297e0*/  LOP3.LUT R0, R0, 0xff800000, RZ, 0xc0, !PT ;  /* 0xff80000000007812 */ /* 0x000fc800078ec0ff */
[----:B------:R0:W1:Y:S01]  /*297f0*/  I2F R4, R0 ;  /* 0x0000000000047306 */ /* 0x0000620000201400 */
[----:B------:R-:W-:Y:S02]  /*29800*/  FSEL R7, RZ, -23, P0 ;  /* 0xc1b80000ff077808 */ /* 0x000fe40000000000 */
[----:B0-----:R-:W-:-:S05]  /*29810*/  IADD3 R0, R8, -R0, RZ ;  /* 0x8000000008007210 */ /* 0x001fca0007ffe0ff */
        /* <DEDUP_REMOVED lines=8> */
[----:B------:R-:W-:Y:S01]  /*298a0*/  FFMA.FTZ R4, R0, R4, -0.36067417263984680176 ;  /* 0xbeb8aa4900047423 */ /* 0x000fe20000010004 */
[----:B------:R-:W-:-:S03]  /*298b0*/  FSETP.GT.AND P2, PT, |R2|, 8.50705917302346158658e+37, PT ;  /* 0x7e8000000200780b */ /* 0x000fc60003f44200 */
[----:B------:R-:W-:Y:S01]  /*298c0*/  FFMA.FTZ R4, R0, R4, 0.48089820146560668945 ;  /* 0x3ef6384a00047423 */ /* 0x000fe20000010004 */
[----:B------:R-:W-:-:S03]  /*298d0*/  FSETP.GEU.AND P0, PT, |R2|, 1.175494350822287508e-38, PT ;  /* 0x008000000200780b */ /* 0x000fc60003f0e200 */
[----:B------:R-:W-:-:S04]  /*298e0*/  FFMA.FTZ R4, R0, R4, -0.72134751081466674805 ;  /* 0xbf38aa3b00047423 */ /* 0x000fc80000010004 */
[----:B------:R-:W-:-:S04]  /*298f0*/  FMUL R4, R0, R4 ;  /* 0x0000000400047220 */ /* 0x000fc80000400000 */
[----:B------:R-:W-:Y:S02]  /*29900*/  FMUL R4, R0, R4 ;  /* 0x0000000400047220 */ /* 0x000fe40000400000 */
[----:B------:R-:W-:Y:S02]  /*29910*/  @P2 FMUL R2, R2, 0.25 ;  /* 0x3e80000002022820 */ /* 0x000fe40000400000 */
[----:B------:R-:W-:Y:S02]  /*29920*/  FFMA.FTZ R0, R0, 1.4426950216293334961, R4 ;  /* 0x3fb8aa3b00007823 */ /* 0x000fe40000010004 */
[----:B------:R-:W-:Y:S02]  /*29930*/  @!P0 FMUL R2, R2, 16777216 ;  /* 0x4b80000002028820 */ /* 0x000fe40000400000 */
[----:B------:R-:W-:Y:S01]  /*29940*/  FADD R0, R7, R0 ;  /* 0x0000000007007221 */ /* 0x000fe20000000000 */
[----:B------:R-:W-:Y:S01]  /*29950*/  STL [R1+0x748], R8 ;  /* 0x0007480801007387 */ /* 0x000fe20000100800 */
[----:B------:R0:W1:Y:S03]  /*29960*/  MUFU.RCP R13, R2 ;  /* 0x00000002000d7308 */ /* 0x0000660000001000 */
[----:B------:R2:W-:Y:S04]  /*29970*/  STL [R1+0x750], R0 ;  /* 0x0007500001007387 */ /* 0x0005e80000100800 */
[----:B0-----:R-:W3:Y:S04]  /*29980*/  LDL.LU R2, [R1+0x4d0] ;  /* 0x0004d00001027983 */ /* 0x001ee80000300800 */
[----:B--2---:R-:W2:Y:S04]  /*29990*/  LDL.LU R0, [R1+0x4e0] ;  /* 0x0004e00001007983 */ /* 0x004ea80000300800 */
[----:B------:R-:W0:Y:S04]  /*299a0*/  S2R R16, SR_TID.X ;  /* 0x0000000000107919 */ /* 0x000e280000002100 */
[----:B------:R-:W4:Y:S04]  /*299b0*/  S2R R8, SR_TID.X ;  /* 0x0000000000087919 */ /* 0x000f280000002100 */
[----:B------:R-:W5:Y:S01]  /*299c0*/  S2R R17, SR_TID.X ;  /* 0x0000000000117919 */ /* 0x000f620000002100 */
[----:B0-----:R-:W-:-:S02]  /*299d0*/  LOP3.LUT R11, R16, 0x3, RZ, 0xc0, !PT ;  /* 0x00000003100b7812 */ /* 0x001fc400078ec0ff */
[----:B------:R-:W-:Y:S02]  /*299e0*/  LOP3.LUT R9, R16, 0x60, RZ, 0xc0, !PT ;  /* 0x0000006010097812 */ /* 0x000fe400078ec0ff */
[----:B------:R-:W0:Y:S01]  /*299f0*/  S2R R16, SR_CTAID.X ;  /* 0x0000000000107919 */ /* 0x000e220000002500 */
[----:B------:R-:W-:-:S04]  /*29a00*/  LOP3.LUT R3, R3, 0xfffffffd, RZ, 0xc0, !PT ;  /* 0xfffffffd03037812 */ /* 0x000fc800078ec0ff */
[----:B------:R-:W-:Y:S02]  /*29a10*/  @P2 LOP3.LUT R3, R3, 0x2, RZ, 0xfc, !PT ;  /* 0x0000000203032812 */ /* 0x000fe400078efcff */
[----:B-----5:R-:W-:Y:S02]  /*29a20*/  LOP3.LUT R17, R17, 0x1c, RZ, 0xc0, !PT ;  /* 0x0000001c11117812 */ /* 0x020fe400078ec0ff */
[----:B------:R-:W-:Y:S02]  /*29a30*/  FSETP.NEU.AND P1, PT, R6, RZ, PT ;  /* 0x000000ff0600720b */ /* 0x000fe40003f2d000 */
[----:B------:R-:W-:Y:S01]  /*29a40*/  LOP3.LUT R3, R3, 0xfffffbff, RZ, 0xc0, !PT ;  /* 0xfffffbff03037812 */ /* 0x000fe200078ec0ff */
[----:B------:R-:W-:Y:S01]  /*29a50*/  IMAD.SHL.U32 R10, R17, 0x4, RZ ;  /* 0x00000004110a7824 */ /* 0x000fe200078e00ff */
[----:B------:R-:W-:Y:S02]  /*29a60*/  SHF.L.U32 R28, R11, 0x5, RZ ;  /* 0x000000050b1c7819 */ /* 0x000fe400000006ff */
[----:B------:R-:W-:Y:S01]  /*29a70*/  @P0 LOP3.LUT R3, R3, 0x400, RZ, 0xfc, !PT ;  /* 0x0000040003030812 */ /* 0x000fe200078efcff */
[----:B0-----:R-:W-:Y:S01]  /*29a80*/  IMAD.SHL.U32 R16, R16, 0x40, RZ ;  /* 0x0000004010107824 */ /* 0x001fe200078e00ff */
[----:B------:R-:W-:-:S02]  /*29a90*/  LOP3.LUT R28, R28, R10, RZ, 0x3c, !PT ;  /* 0x0000000a1c1c7212 */ /* 0x000fc400078e3cff */
[----:B------:R-:W-:-:S04]  /*29aa0*/  LOP3.LUT R3, R3, 0xfffffeff, RZ, 0xc0, !PT ;  /* 0xfffffeff03037812 */ /* 0x000fc800078ec0ff */
[----:B------:R-:W-:-:S04]  /*29ab0*/  @P1 LOP3.LUT R3, R3, 0x100, RZ, 0xfc, !PT ;  /* 0x0000010003031812 */ /* 0x000fc800078efcff */
[----:B------:R-:W-:Y:S01]  /*29ac0*/  LOP3.LUT R3, R3, 0xfffffdff, RZ, 0xc0, !PT ;  /* 0xfffffdff03037812 */ /* 0x000fe200078ec0ff */
[----:B-1----:R-:W-:Y:S04]  /*29ad0*/  STL [R1+0x744], R13 ;  /* 0x0007440d01007387 */ /* 0x002fe80000100800 */
[----:B------:R-:W-:Y:S01]  /*29ae0*/  STL [R1+0x16c4], R13 ;  /* 0x0016c40d01007387 */ /* 0x000fe20000100800 */
[----:B--2---:R-:W-:-:S04]  /*29af0*/  @P2 FMUL R0, R0, 0.25 ;  /* 0x3e80000000002820 */ /* 0x004fc80000400000 */
[----:B------:R-:W-:-:S04]  /*29b00*/  @!P0 FMUL R0, R0, 16777216 ;  /* 0x4b80000000008820 */ /* 0x000fc80000400000 */
[----:B------:R-:W-:Y:S01]  /*29b10*/  FMUL R4, R13, R0 ;  /* 0x000000000d047220 */ /* 0x000fe20000400000 */
[----:B----4-:R-:W-:-:S05]  /*29b20*/  LOP3.LUT R0, R8, 0x18, RZ, 0xc0, !PT ;  /* 0x0000001808007812 */ /* 0x010fca00078ec0ff */
[----:B------:R-:W-:Y:S02]  /*29b30*/  IMAD R0, R0, 0x10, R9 ;  /* 0x0000001000007824 */ /* 0x000fe400078e0209 */
[----:B------:R-:W0:Y:S01]  /*29b40*/  S2R R9, SR_CTAID.Y ;  /* 0x0000000000097919 */ /* 0x000e220000002600 */
[----:B---3--:R-:W-:-:S04]  /*29b50*/  @P2 FMUL R2, R2, 0.25 ;  /* 0x3e80000002022820 */ /* 0x008fc80000400000 */
[----:B------:R-:W-:Y:S01]  /*29b60*/  @!P0 FMUL R2, R2, 16777216 ;  /* 0x4b80000002028820 */ /* 0x000fe20000400000 */
[----:B------:R-:W-:-:S03]  /*29b70*/  LOP3.LUT R8, R16, 0x3f, R8, 0xf8, !PT ;  /* 0x0000003f10087812 */ /* 0x000fc600078ef808 */
[----:B------:R-:W-:Y:S01]  /*29b80*/  FMUL R2, R13, R2 ;  /* 0x000000020d027220 */ /* 0x000fe20000400000 */
[----:B------:R-:W-:-:S04]  /*29b90*/  FSETP.NEU.AND P0, PT, R5, RZ, PT ;  /* 0x000000ff0500720b */ /* 0x000fc80003f0d000 */
[----:B------:R-:W-:Y:S01]  /*29ba0*/  F2FP.BF16.PACK_AB R4, R2, R4 ;  /* 0x000000040204723e */ /* 0x000fe200000010ff */
[----:B------:R-:W-:Y:S01]  /*29bb0*/  IMAD R2, R8, c[0x0][0x1c4], RZ ;  /* 0x0000710008027a24 */ /* 0x000fe200078e02ff */
[----:B------:R-:W-:-:S03]  /*29bc0*/  LEA R28, R0, R28, 0x6 ;  /* 0x0000001c001c7211 */ /* 0x000fc600078e30ff */
[C---:B------:R-:W-:Y:S02]  /*29bd0*/  IMAD.SHL.U32 R0, R2.reuse, 0x2, RZ ;  /* 0x0000000202007824 */ /* 0x040fe400078e00ff */
[----:B0-----:R-:W-:Y:S02]  /*29be0*/  IMAD R6, R9, c[0x0][0x1c0], RZ ;  /* 0x0000700009067a24 */ /* 0x001fe400078e02ff */
[----:B------:R-:W-:-:S03]  /*29bf0*/  IMAD.HI R2, R2, 0x2, RZ ;  /* 0x0000000202027827 */ /* 0x000fc600078e02ff */
[C---:B------:R-:W-:Y:S01]  /*29c00*/  SHF.L.U32 R5, R6.reuse, 0x1, RZ ;  /* 0x0000000106057819 */ /* 0x040fe200000006ff */
[----:B------:R-:W-:Y:S01]  /*29c10*/  IMAD.HI R6, R6, 0x2, RZ ;  /* 0x0000000206067827 */ /* 0x000fe200078e02ff */
[----:B------:R-:W-:Y:S02]  /*29c20*/  @P0 LOP3.LUT R3, R3, 0x200, RZ, 0xfc, !PT ;  /* 0x0000020003030812 */ /* 0x000fe400078efcff */
[----:B------:R-:W-:Y:S01]  /*29c30*/  IADD3 R0, P1, P2, R0, c[0x0][0x178], R5 ;  /* 0x00005e0000007a10 */ /* 0x000fe20007a3e005 */
[----:B------:R0:W-:Y:S03]  /*29c40*/  STL [R1+0x16c8], R4 ;  /* 0x0016c80401007387 */ /* 0x0001e60000100800 */
[----:B------:R-:W-:Y:S01]  /*29c50*/  IADD3.X R2, R2, c[0x0][0x17c], R6, P1, P2 ;  /* 0x00005f0002027a10 */ /* 0x000fe20000fe4406 */
[----:B------:R-:W-:Y:S04]  /*29c60*/  STL [R1+0x16cc], R28 ;  /* 0x0016cc1c01007387 */ /* 0x000fe80000100800 */
[----:B------:R-:W-:Y:S04]  /*29c70*/  STL [R1+0x18e4], R3 ;  /* 0x0018e40301007387 */ /* 0x000fe80000100800 */
[----:B------:R1:W-:Y:S04]  /*29c80*/  STL [R1+0x1538], R0 ;  /* 0x0015380001007387 */ /* 0x0003e80000100800 */
[----:B------:R-:W-:Y:S04]  /*29c90*/  STL [R1+0x1530], R2 ;  /* 0x0015300201007387 */ /* 0x000fe80000100800 */
[----:B0-----:R-:W2:Y:S04]  /*29ca0*/  LDL.LU R4, [R1+0x608] ;  /* 0x0006080001047983 */ /* 0x001ea80000300800 */
[----:B--2---:R0:W-:Y:S04]  /*29cb0*/  STL [R1+0x18e8], R4 ;  /* 0x0018e80401007387 */ /* 0x0041e80000100800 */
[----:B-1----:R-:W2:Y:S04]  /*29cc0*/  LDL.LU R0, [R1+0x60c] ;  /* 0x00060c0001007983 */ /* 0x002ea80000300800 */
[----:B--2---:R1:W-:Y:S04]  /*29cd0*/  STL [R1+0x18ec], R0 ;  /* 0x0018ec0001007387 */ /* 0x0043e80000100800 */
[----:B------:R-:W2:Y:S04]  /*29ce0*/  LDL.LU R5, [R1+0x618] ;  /* 0x0006180001057983 */ /* 0x000ea80000300800 */
[----:B--2---:R2:W-:Y:S04]  /*29cf0*/  STL [R1+0x18f0], R5 ;  /* 0x0018f00501007387 */ /* 0x0045e80000100800 */
[----:B------:R-:W3:Y:S04]  /*29d00*/  LDL.LU R6, [R1+0x61c] ;  /* 0x00061c0001067983 */ /* 0x000ee80000300800 */
[----:B---3--:R3:W-:Y:S04]  /*29d10*/  STL [R1+0x18f4], R6 ;  /* 0x0018f40601007387 */ /* 0x0087e80000100800 */
[----:B------:R-:W4:Y:S04]  /*29d20*/  LDL.LU R7, [R1+0x628] ;  /* 0x0006280001077983 */ /* 0x000f280000300800 */
[----:B------:R-:W5:Y:S04]  /*29d30*/  LDL.LU R12, [R1+0x62c] ;  /* 0x00062c00010c7983 */ /* 0x000f680000300800 */
        /* <DEDUP_REMOVED lines=21> */
[----:B0-----:R-:W5:Y:S04]  /*29e90*/  LDL.LU R4, [R1+0x6dc] ;  /* 0x0006dc0001047983 */ /* 0x001f680000300800 */
[----:B-1----:R-:W5:Y:S04]  /*29ea0*/  LDL.LU R0, [R1+0x6e8] ;  /* 0x0006e80001007983 */ /* 0x002f680000300800 */
[----:B------:R-:W5:Y:S04]  /*29eb0*/  LDL.LU R2, [R1+0x6ec] ;  /* 0x0006ec0001027983 */ /* 0x000f680000300800 */
[----:B--2---:R-:W2:Y:S04]  /*29ec0*/  LDL.LU R5, [R1+0x6f8] ;  /* 0x0006f80001057983 */ /* 0x004ea80000300800 */
[----:B---3--:R-:W3:Y:S01]  /*29ed0*/  LDL.LU R6, [R1+0x6fc] ;  /* 0x0006fc0001067983 */ /* 0x008ee20000300800 */
[----:B------:R-:W-:-:S13]  /*29ee0*/  FSETP.GT.AND P1, PT, |R29|, 8.50705917302346158658e+37, PT ;  /* 0x7e8000001d00780b */ /* 0x000fda0003f24200 */
[----:B----4-:R-:W-:Y:S02]  /*29ef0*/  @P1 FMUL R3, R3, 0.25 ;  /* 0x3e80000003031820 */ /* 0x010fe40000400000 */
[----:B-----5:R-:W-:Y:S02]  /*29f00*/  @P1 FMUL R4, R4, 0.25 ;  /* 0x3e80000004041820 */ /* 0x020fe40000400000 */
[----:B------:R-:W-:Y:S02]  /*29f10*/  @P1 FMUL R0, R0, 0.25 ;  /* 0x3e80000000001820 */ /* 0x000fe40000400000 */
[----:B------:R-:W-:Y:S02]  /*29f20*/  @P1 FMUL R2, R2, 0.25 ;  /* 0x3e80000002021820 */ /* 0x000fe40000400000 */
[----:B--2---:R-:W-:Y:S02]  /*29f30*/  @P1 FMUL R5, R5, 0.25 ;  /* 0x3e80000005051820 */ /* 0x004fe40000400000 */
[----:B---3--:R-:W-:-:S05]  /*29f40*/  @P1 FMUL R6, R6, 0.25 ;  /* 0x3e80000006061820 */ /* 0x008fca0000400000 */
[----:B------:R0:W-:Y:S04]  /*29f50*/  STL [R1+0x61c], R6 ;  /* 0x00061c0601007387 */ /* 0x0001e80000100800 */
[----:B0-----:R-:W2:Y:S04]  /*29f60*/  LDL.LU R6, [R1+0x18f4] ;  /* 0x0018f40001067983 */ /* 0x001ea80000300800 */
[----:B------:R0:W-:Y:S04]  /*29f70*/  STL [R1+0x628], R5 ;  /* 0x0006280501007387 */ /* 0x0001e80000100800 */
[----:B0-----:R-:W3:Y:S04]  /*29f80*/  LDL.LU R5, [R1+0x18f0] ;  /* 0x0018f00001057983 */ /* 0x001ee80000300800 */
[----:B------:R-:W-:Y:S04]  /*29f90*/  STL [R1+0x1858], R2 ;  /* 0x0018580201007387 */ /* 0x000fe80000100800 */
[----:B------:R0:W-:Y:S04]  /*29fa0*/  STL [R1+0x638], R0 ;  /* 0x0006380001007387 */ /* 0x0001e80000100800 */
[----:B0-----:R-:W4:Y:S04]  /*29fb0*/  LDL.LU R0, [R1+0x18ec] ;  /* 0x0018ec0001007983 */ /* 0x001f280000300800 */
[----:B------:R0:W-:Y:S04]  /*29fc0*/  STL [R1+0x63c], R4 ;  /* 0x00063c0401007387 */ /* 0x0001e80000100800 */
[----:B0-----:R-:W5:Y:S04]  /*29fd0*/  LDL.LU R4, [R1+0x18e8] ;  /* 0x0018e80001047983 */ /* 0x001f680000300800 */
[----:B------:R0:W-:Y:S04]  /*29fe0*/  STL [R1+0x648], R3 ;  /* 0x0006480301007387 */ /* 0x0001e80000100800 */
[----:B0-----:R-:W5:Y:S01]  /*29ff0*/  LDL.LU R3, [R1+0x18e4] ;  /* 0x0018e40001037983 */ /* 0x001f620000300800 */
[----:B------:R-:W-:-:S02]  /*2a000*/  @P1 FMUL R27, R27, 0.25 ;  /* 0x3e8000001b1b1820 */ /* 0x000fc40000400000 */
[----:B------:R-:W-:Y:S02]  /*2a010*/  @P1 FMUL R28, R28, 0.25 ;  /* 0x3e8000001c1c1820 */ /* 0x000fe40000400000 */
[----:B------:R-:W-:Y:S01]  /*2a020*/  @P1 FMUL R26, R26, 0.25 ;  /* 0x3e8000001a1a1820 */ /* 0x000fe20000400000 */
[----:B------:R0:W-:Y:S01]  /*2a030*/  STL [R1+0x64c], R27 ;  /* 0x00064c1b01007387 */ /* 0x0001e20000100800 */
[----:B------:R-:W-:Y:S02]  /*2a040*/  @P1 FMUL R25, R25, 0.25 ;  /* 0x3e80000019191820 */ /* 0x000fe40000400000 */
[----:B------:R-:W-:Y:S02]  /*2a050*/  @P1 FMUL R24, R24, 0.25 ;  /* 0x3e80000018181820 */ /* 0x000fe40000400000 */
[----:B------:R-:W-:Y:S02]  /*2a060*/  @P1 FMUL R23, R23, 0.25 ;  /* 0x3e80000017171820 */ /* 0x000fe40000400000 */
[----:B------:R-:W-:Y:S01]  /*2a070*/  @P1 FMUL R22, R22, 0.25 ;  /* 0x3e80000016161820 */ /* 0x000fe20000400000 */
[----:B0-----:R-:W5:Y:S01]  /*2a080*/  LDL.LU R27, [R1+0x18e0] ;  /* 0x0018e000011b7983 */ /* 0x001f620000300800 */
[----:B------:R-:W-:-:S03]  /*2a090*/  @P1 FMUL R21, R21, 0.25 ;  /* 0x3e80000015151820 */ /* 0x000fc60000400000 */
[----:B------:R-:W-:Y:S01]  /*2a0a0*/  STL [R1+0x658], R28 ;  /* 0x0006581c01007387 */ /* 0x000fe20000100800 */
        /* <DEDUP_REMOVED lines=10> */
[----:B------:R-:W-:Y:S01]  /*2a150*/  @P1 FMUL R15, R15, 0.25 ;  /* 0x3e8000000f0f1820 */ /* 0x000fe20000400000 */
[----:B------:R-:W-:Y:S02]  /*2a160*/  FSETP.GEU.AND P0, PT, |R29|, 1.175494350822287508e-38, PT ;  /* 0x008000001d00780b */ /* 0x000fe40003f0e200 */
        /* <DEDUP_REMOVED lines=16> */
[----:B------:R-:W-:Y:S04]  /*2a270*/  STL [R1+0x718], R13 ;  /* 0x0007180d01007387 */ /* 0x000fe80000100800 */
[----:B------:R-:W-:Y:S04]  /*2a280*/  STL [R1+0x71c], R11 ;  /* 0x00071c0b01007387 */ /* 0x000fe80000100800 */
[----:B------:R-:W-:Y:S04]  /*2a290*/  STL [R1+0x720], R10 ;  /* 0x0007200a01007387 */ /* 0x000fe80000100800 */
[----:B------:R-:W-:Y:S04]  /*2a2a0*/  STL [R1+0x724], R9 ;  /* 0x0007240901007387 */ /* 0x000fe80000100800 */
[----:B------:R-:W-:Y:S01]  /*2a2b0*/  STL [R1+0x728], R8 ;  /* 0x0007280801007387 */ /* 0x000fe20000100800 */
[----:B------:R-:W-:-:S03]  /*2a2c0*/  @P1 FMUL R29, R29, 0.25 ;  /* 0x3e8000001d1d1820 */ /* 0x000fc60000400000 */
[----:B------:R-:W-:Y:S04]  /*2a2d0*/  STL [R1+0x72c], R12 ;  /* 0x00072c0c01007387 */ /* 0x000fe80000100800 */
[----:B------:R-:W-:Y:S04]  /*2a2e0*/  STL [R1+0x730], R7 ;  /* 0x0007300701007387 */ /* 0x000fe80000100800 */
[----:B------:R-:W-:Y:S01]  /*2a2f0*/  STL [R1+0x1884], R12 ;  /* 0x0018840c01007387 */ /* 0x000fe20000100800 */
[----:B--2---:R-:W-:-:S05]  /*2a300*/  @P1 FMUL R6, R6, 0.25 ;  /* 0x3e80000006061820 */ /* 0x004fca0000400000 */
[----:B------:R-:W-:Y:S01]  /*2a310*/  STL [R1+0x734], R6 ;  /* 0x0007340601007387 */ /* 0x000fe20000100800 */
[----:B---3--:R-:W-:-:S05]  /*2a320*/  @P1 FMUL R5, R5, 0.25 ;  /* 0x3e80000005051820 */ /* 0x008fca0000400000 */
[----:B------:R-:W-:Y:S01]  /*2a330*/  STL [R1+0x738], R5 ;  /* 0x0007380501007387 */ /* 0x000fe20000100800 */
[----:B----4-:R-:W-:-:S05]  /*2a340*/  @P1 FMUL R0, R0, 0.25 ;  /* 0x3e80000000001820 */ /* 0x010fca0000400000 */
[----:B------:R-:W-:Y:S01]  /*2a350*/  STL [R1+0x73c], R0 ;  /* 0x00073c0001007387 */ /* 0x000fe20000100800 */
[----:B-----5:R-:W-:-:S05]  /*2a360*/  @P1 FMUL R4, R4, 0.25 ;  /* 0x3e80000004041820 */ /* 0x020fca0000400000 */
[----:B------:R-:W-:Y:S01]  /*2a370*/  STL [R1+0x740], R4 ;  /* 0x0007400401007387 */ /* 0x000fe20000100800 */
[----:B------:R-:W-:-:S04]  /*2a380*/  LOP3.LUT R3, R3, 0xfffff7ff, RZ, 0xc0, !PT ;  /* 0xfffff7ff03037812 */ /* 0x000fc800078ec0ff */
[----:B------:R-:W-:-:S05]  /*2a390*/  @P0 LOP3.LUT R3, R3, 0x800, RZ, 0xfc, !PT ;  /* 0x0000080003030812 */ /* 0x000fca00078efcff */
[----:B------:R0:W-:Y:S04]  /*2a3a0*/  STL [R1+0x185c], R3 ;  /* 0x00185c0301007387 */ /* 0x0001e80000100800 */
[----:B------:R1:W-:Y:S04]  /*2a3b0*/  STL [R1+0x1820], R29 ;  /* 0x0018201d01007387 */ /* 0x0003e80000100800 */
[----:B------:R-:W2:Y:S04]  /*2a3c0*/  LDL.LU R2, [R1+0x600] ;  /* 0x0006000001027983 */ /* 0x000ea80000300800 */
[----:B--2---:R2:W-:Y:S04]  /*2a3d0*/  STL [R1+0x18d0], R2 ;  /* 0x0018d00201007387 */ /* 0x0045e80000100800 */
[----:B0-----:R-:W3:Y:S04]  /*2a3e0*/  LDL.LU R3, [R1+0x604] ;  /* 0x0006040001037983 */ /* 0x001ee80000300800 */
[----:B---3--:R0:W-:Y:S04]  /*2a3f0*/  STL [R1+0x18d4], R3 ;  /* 0x0018d40301007387 */ /* 0x0081e80000100800 */
[----:B------:R-:W3:Y:S04]  /*2a400*/  LDL.LU R4, [R1+0x610] ;  /* 0x0006100001047983 */ /* 0x000ee80000300800 */
[----:B---3--:R3:W-:Y:S04]  /*2a410*/  STL [R1+0x18d8], R4 ;  /* 0x0018d80401007387 */ /* 0x0087e80000100800 */
[----:B------:R-:W4:Y:S04]  /*2a420*/  LDL.LU R5, [R1+0x614] ;  /* 0x0006140001057983 */ /* 0x000f280000300800 */
[----:B----4-:R4:W-:Y:S04]  /*2a430*/  STL [R1+0x18dc], R5 ;  /* 0x0018dc0501007387 */ /* 0x0109e80000100800 */
        /* <DEDUP_REMOVED lines=21> */
[----:B-1----:R-:W5:Y:S04]  /*2a590*/  LDL.LU R29, [R1+0x6c4] ;  /* 0x0006c400011d7983 */ /* 0x002f680000300800 */
[----:B------:R-:W5:Y:S04]  /*2a5a0*/  LDL.LU R8, [R1+0x6d0] ;  /* 0x0006d00001087983 */ /* 0x000f680000300800 */
[----:B--2---:R-:W2:Y:S04]  /*2a5b0*/  LDL.LU R2, [R1+0x6d4] ;  /* 0x0006d40001027983 */ /* 0x004ea80000300800 */
[----:B0-----:R-:W5:Y:S04]  /*2a5c0*/  LDL.LU R3, [R1+0x6e0] ;  /* 0x0006e00001037983 */ /* 0x001f680000300800 */
[----:B------:R-:W5:Y:S04]  /*2a5d0*/  LDL.LU R0, [R1+0x6e4] ;  /* 0x0006e40001007983 */ /* 0x000f680000300800 */
[----:B---3--:R-:W3:Y:S04]  /*2a5e0*/  LDL.LU R4, [R1+0x6f0] ;  /* 0x0006f00001047983 */ /* 0x008ee80000300800 */
[----:B----4-:R-:W4:Y:S01]  /*2a5f0*/  LDL.LU R5, [R1+0x6f4] ;  /* 0x0006f40001057983 */ /* 0x010f220000300800 */
[----:B------:R-:W-:-:S13]  /*2a600*/  FSETP.GT.AND P2, PT, |R27|, 8.50705917302346158658e+37, PT ;  /* 0x7e8000001b00780b */ /* 0x000fda0003f44200 */
[----:B--2---:R-:W-:Y:S02]  /*2a610*/  @P2 FMUL R2, R2, 0.25 ;  /* 0x3e80000002022820 */ /* 0x004fe40000400000 */
[----:B-----5:R-:W-:Y:S02]  /*2a620*/  @P2 FMUL R3, R3, 0.25 ;  /* 0x3e80000003032820 */ /* 0x020fe40000400000 */
[----:B------:R-:W-:Y:S02]  /*2a630*/  @P2 FMUL R0, R0, 0.25 ;  /* 0x3e80000000002820 */ /* 0x000fe40000400000 */
[----:B---3--:R-:W-:Y:S02]  /*2a640*/  @P2 FMUL R4, R4, 0.25 ;  /* 0x3e80000004042820 */ /* 0x008fe40000400000 */
[----:B----4-:R-:W-:-:S05]  /*2a650*/  @P2 FMUL R5, R5, 0.25 ;  /* 0x3e80000005052820 */ /* 0x010fca0000400000 */
        /* <DEDUP_REMOVED lines=50> */
[----:B------:R-:W-:-:S03]  /*2a980*/  FSETP.GEU.AND P1, PT, |R27|, 1.175494350822287508e-38, PT ;  /* 0x008000001b00780b */ /* 0x000fc60003f2e200 */
[----:B------:R-:W-:Y:S01]  /*2a990*/  STL [R1+0x4fc], R12 ;  /* 0x0004fc0c01007387 */ /* 0x000fe20000100800 */
[----:B------:R-:W-:-:S03]  /*2a9a0*/  @P2 FMUL R27, R27, 0.25 ;  /* 0x3e8000001b1b2820 */ /* 0x000fc60000400000 */
[----:B------:R-:W-:Y:S04]  /*2a9b0*/  STL [R1+0x500], R11 ;  /* 0x0005000b01007387 */ /* 0x000fe80000100800 */
[----:B------:R-:W-:Y:S04]  /*2a9c0*/  STL [R1+0x504], R10 ;  /* 0x0005040a01007387 */ /* 0x000fe80000100800 */
        /* <DEDUP_REMOVED lines=8> */
[----:B------:R-:W-:Y:S04]  /*2aa50*/  STL [R1+0x60c], R3 ;  /* 0x00060c0301007387 */ /* 0x000fe80000100800 */
[----:B------:R-:W-:Y:S01]  /*2aa60*/  STL [R1+0x17e4], R27 ;  /* 0x0017e41b01007387 */ /* 0x000fe20000100800 */
[----:B-----5:R-:W-:-:S05]  /*2aa70*/  @P2 FMUL R2, R2, 0.25 ;  /* 0x3e80000002022820 */ /* 0x020fca0000400000 */
[----:B------:R0:W-:Y:S04]  /*2aa80*/  STL [R1+0x618], R2 ;  /* 0x0006180201007387 */ /* 0x0001e80000100800 */
[----:B------:R-:W2:Y:S04]  /*2aa90*/  LDL.LU R0, [R1+0x2d8] ;  /* 0x0002d80001007983 */ /* 0x000ea80000300800 */
[----:B--2---:R1:W-:Y:S04]  /*2aaa0*/  STL [R1+0x18bc], R0 ;  /* 0x0018bc0001007387 */ /* 0x0043e80000100800 */
[----:B0-----:R-:W2:Y:S04]  /*2aab0*/  LDL.LU R2, [R1+0x2dc] ;  /* 0x0002dc0001027983 */ /* 0x001ea80000300800 */
        /* <DEDUP_REMOVED lines=29> */
[----:B-1----:R-:W4:Y:S04]  /*2ac90*/  LDL.LU R0, [R1+0x5f8] ;  /* 0x0005f80001007983 */ /* 0x002f280000300800 */
[----:B0-----:R-:W5:Y:S04]  /*2aca0*/  LDL.LU R2, [R1+0x5fc] ;  /* 0x0005fc0001027983 */ /* 0x001f680000300800 */
[----:B--2---:R-:W2:Y:S04]  /*2acb0*/  LDL.LU R3, [R1+0x5e8] ;  /* 0x0005e80001037983 */ /* 0x004ea80000300800 */
[----:B---3--:R-:W3:Y:S01]  /*2acc0*/  LDL.LU R4, [R1+0x5ec] ;  /* 0x0005ec0001047983 */ /* 0x008ee20000300800 */
[----:B------:R-:W-:-:S13]  /*2acd0*/  FSETP.GT.AND P3, PT, |R8|, 8.50705917302346158658e+37, PT ;  /* 0x7e8000000800780b */ /* 0x000fda0003f64200 */
[----:B----4-:R-:W-:Y:S02]  /*2ace0*/  @P3 FMUL R0, R0, 0.25 ;  /* 0x3e80000000003820 */ /* 0x010fe40000400000 */
[----:B-----5:R-:W-:Y:S02]  /*2acf0*/  @P3 FMUL R2, R2, 0.25 ;  /* 0x3e80000002023820 */ /* 0x020fe40000400000 */
[----:B--2---:R-:W-:Y:S02]  /*2ad00*/  @P3 FMUL R3, R3, 0.25 ;  /* 0x3e80000003033820 */ /* 0x004fe40000400000 */
[----:B---3--:R-:W-:-:S05]  /*2ad10*/  @P3 FMUL R4, R4, 0.25 ;  /* 0x3e80000004043820 */ /* 0x008fca0000400000 */
[----:B------:R0:W-:Y:S04]  /*2ad20*/  STL [R1+0x21c], R4 ;  /* 0x00021c0401007387 */ /* 0x0001e80000100800 */
[----:B0-----:R-:W2:Y:S04]  /*2ad30*/  LDL.LU R4, [R1+0x18c8] ;  /* 0x0018c80001047983 */ /* 0x001ea80000300800 */
[----:B------:R0:W-:Y:S04]  /*2ad40*/  STL [R1+0x220], R3 ;  /* 0x0002200301007387 */ /* 0x0001e80000100800 */
[----:B0-----:R-:W3:Y:S04]  /*2ad50*/  LDL.LU R3, [R1+0x18c4] ;  /* 0x0018c40001037983 */ /* 0x001ee80000300800 */
        /* <DEDUP_REMOVED lines=60> */
[----:B------:R0:W-:Y:S04]  /*2b120*/  STL [R1+0x298], R0 ;  /* 0x0002980001007387 */ /* 0x0001e80000100800 */
[----:B0-----:R-:W2:Y:S01]  /*2b130*/  LDL.LU R0, [R1+0x2d0] ;  /* 0x0002d00001007983 */ /* 0x001ea20000300800 */
[C---:B------:R-:W-:Y:S01]  /*2b140*/  FSETP.GEU.AND P2, PT, |R8|.reuse, 1.175494350822287508e-38, PT ;  /* 0x008000000800780b */ /* 0x040fe20003f4e200 */
[----:B------:R-:W-:Y:S02]  /*2b150*/  @P3 FMUL R8, R8, 0.25 ;  /* 0x3e80000008083820 */ /* 0x000fe40000400000 */
[----:B--2---:R-:W-:Y:S04]  /*2b160*/  STL [R1+0x18a8], R0 ;  /* 0x0018a80001007387 */ /* 0x004fe80000100800 */
[----:B------:R0:W-:Y:S04]  /*2b170*/  STL [R1+0xec], R8 ;  /* 0x0000ec0801007387 */ /* 0x0001e80000100800 */
[----:B------:R-:W2:Y:S04]  /*2b180*/  LDL.LU R2, [R1+0x2d4] ;  /* 0x0002d40001027983 */ /* 0x000ea80000300800 */
        /* <DEDUP_REMOVED lines=30> */
[----:B-1----:R-:W5:Y:S04]  /*2b370*/  LDL.LU R2, [R1+0x5f4] ;  /* 0x0005f40001027983 */ /* 0x002f680000300800 */
        /* <DEDUP_REMOVED lines=109> */
[----:B--2---:R-:W2:Y:S04]  /*2ba50*/  LDL.LU R3, [R1+0x2e8] ;  /* 0x0002e80001037983 */ /* 0x004ea80000300800 */
[----:B---3--:R-:W3:Y:S01]  /*2ba60*/  LDL.LU R4, [R1+0x2ec] ;  /* 0x0002ec0001047983 */ /* 0x008ee20000300800 */
[----:B------:R-:W-:-:S13]  /*2ba70*/  FSETP.GT.AND P5, PT, |R11|, 8.50705917302346158658e+37, PT ;  /* 0x7e8000000b00780b */ /* 0x000fda0003fa4200 */
[----:B----4-:R-:W-:Y:S02]  /*2ba80*/  @P5 FMUL R2, R2, 0.25 ;  /* 0x3e80000002025820 */ /* 0x010fe40000400000 */
[----:B--2---:R-:W-:Y:S02]  /*2ba90*/  @P5 FMUL R3, R3, 0.25 ;  /* 0x3e80000003035820 */ /* 0x004fe40000400000 */
[----:B---3--:R-:W-:-:S05]  /*2baa0*/  @P5 FMUL R4, R4, 0.25 ;  /* 0x3e80000004045820 */ /* 0x008fca0000400000 */
[----:B------:R0:W-:Y:S04]  /*2bab0*/  STL [R1+0x118], R4 ;  /* 0x0001180401007387 */ /* 0x0001e80000100800 */
[----:B0-----:R-:W2:Y:S04]  /*2bac0*/  LDL.LU R4, [R1+0x18a0] ;  /* 0x0018a00001047983 */ /* 0x001ea80000300800 */
[----:B------:R0:W-:Y:S04]  /*2bad0*/  STL [R1+0x11c], R3 ;  /* 0x00011c0301007387 */ /* 0x0001e80000100800 */
[----:B0-----:R-:W3:Y:S04]  /*2bae0*/  LDL.LU R3, [R1+0x189c] ;  /* 0x00189c0001037983 */ /* 0x001ee80000300800 */
[----:B------:R0:W-:Y:S04]  /*2baf0*/  STL [R1+0x120], R2 ;  /* 0x0001200201007387 */ /* 0x0001e80000100800 */
[----:B0-----:R-:W4:Y:S01]  /*2bb00*/  LDL.LU R2, [R1+0x1898] ;  /* 0x0018980001027983 */ /* 0x001f220000300800 */
        /* <DEDUP_REMOVED lines=8> */
[----:B0-----:R-:W4:Y:S01]  /*2bb90*/  LDL.LU R0, [R1+0x1894] ;  /* 0x0018940001007983 */ /* 0x001f220000300800 */
[----:B------:R-:W-:-:S03]  /*2bba0*/  @P5 FMUL R24, R24, 0.25 ;  /* 0x3e80000018185820 */ /* 0x000fc60000400000 */
[----:B------:R0:W-:Y:S01]  /*2bbb0*/  STL [R1+0x128], R15 ;  /* 0x0001280f01007387 */ /* 0x0001e20000100800 */
[----:B------:R-:W-:Y:S02]  /*2bbc0*/  @P5 FMUL R23, R23, 0.25 ;  /* 0x3e80000017175820 */ /* 0x000fe40000400000 */
[----:B------:R-:W-:Y:S02]  /*2bbd0*/  @P5 FMUL R22, R22, 0.25 ;  /* 0x3e80000016165820 */ /* 0x000fe40000400000 */
[----:B------:R-:W-:Y:S01]  /*2bbe0*/  @P5 FMUL R21, R21, 0.25 ;  /* 0x3e80000015155820 */ /* 0x000fe20000400000 */
[----:B0-----:R-:W4:Y:S04]  /*2bbf0*/  LDL.LU R15, [R1+0x1890] ;  /* 0x00189000010f7983 */ /* 0x001f280000300800 */
[----:B------:R-:W-:Y:S01]  /*2bc00*/  STL [R1+0x12c], R29 ;  /* 0x00012c1d01007387 */ /* 0x000fe20000100800 */
[----:B------:R-:W-:-:S03]  /*2bc10*/  @P5 FMUL R20, R20, 0.25 ;  /* 0x3e80000014145820 */ /* 0x000fc60000400000 */
[----:B------:R-:W-:Y:S01]  /*2bc20*/  STL [R1+0x130], R28 ;  /* 0x0001301c01007387 */ /* 0x000fe20000100800 */
[----:B------:R-:W-:-:S03]  /*2bc30*/  @P5 FMUL R19, R19, 0.25 ;  /* 0x3e80000013135820 */ /* 0x000fc60000400000 */
[----:B------:R0:W-:Y:S01]  /*2bc40*/  STL [R1+0x134], R27 ;  /* 0x0001341b01007387 */ /* 0x0001e20000100800 */
        /* <DEDUP_REMOVED lines=20> */
[----:B-----5:R-:W-:-:S03]  /*2bd90*/  @P5 FMUL R6, R6, 0.25 ;  /* 0x3e80000006065820 */ /* 0x020fc60000400000 */
        /* <DEDUP_REMOVED lines=16> */
[----:B------:R1:W-:Y:S04]  /*2bea0*/  STL [R1+0x190], R2 ;  /* 0x0001900201007387 */ /* 0x0003e80000100800 */
[----:B0-----:R-:W2:Y:S01]  /*2beb0*/  LDL.LU R27, [R1+0x3e0] ;  /* 0x0003e000011b7983 */ /* 0x001ea20000300800 */
[C---:B------:R-:W-:Y:S01]  /*2bec0*/  FSETP.GEU.AND P4, PT, |R11|.reuse, 1.175494350822287508e-38, PT ;  /* 0x008000000b00780b */ /* 0x040fe20003f8e200 */
[----:B------:R-:W-:Y:S02]  /*2bed0*/  @P5 FMUL R11, R11, 0.25 ;  /* 0x3e8000000b0b5820 */ /* 0x000fe40000400000 */
[----:B------:R-:W-:-:S05]  /*2bee0*/  @P5 FMUL R0, R0, 0.25 ;  /* 0x3e80000000005820 */ /* 0x000fca0000400000 */
[----:B------:R0:W-:Y:S04]  /*2bef0*/  STL [R1+0x194], R0 ;  /* 0x0001940001007387 */ /* 0x0001e80000100800 */
[----:B--2---:R-:W-:Y:S04]  /*2bf00*/  STL [R1+0x1888], R27 ;  /* 0x0018881b01007387 */ /* 0x004fe80000100800 */
[----:B------:R2:W-:Y:S04]  /*2bf10*/  STL [R1+0xf8], R11 ;  /* 0x0000f80b01007387 */ /* 0x0005e80000100800 */
[----:B-1----:R-:W3:Y:S04]  /*2bf20*/  LDL.LU R2, [R1+0x3e4] ;  /* 0x0003e40001027983 */ /* 0x002ee80000300800 */
[----:B---3--:R-:W-:Y:S04]  /*2bf30*/  STL [R1+0x188c], R2 ;  /* 0x00188c0201007387 */ /* 0x008fe80000100800 */
[----:B------:R-:W3:Y:S04]  /*2bf40*/  LDL.LU R4, [R1+0x3d0] ;  /* 0x0003d00001047983 */ /* 0x000ee80000300800 */
[----:B------:R-:W4:Y:S04]  /*2bf50*/  LDL.LU R5, [R1+0x3d4] ;  /* 0x0003d40001057983 */ /* 0x000f280000300800 */
[----:B------:R-:W5:Y:S04]  /*2bf60*/  LDL.LU R6, [R1+0x3c0] ;  /* 0x0003c00001067983 */ /* 0x000f680000300800 */
[----:B0-----:R-:W2:Y:S04]  /*2bf70*/  LDL.LU R0, [R1+0x3c4] ;  /* 0x0003c40001007983 */ /* 0x001ea80000300800 */
[----:B------:R-:W3:Y:S04]  /*2bf80*/  LDL.LU R7, [R1+0x3b0] ;  /* 0x0003b00001077983 */ /* 0x000ee80000300800 */
[----:B--2---:R0:W-:Y:S04]  /*2bf90*/  STL [R1+0xf4], R0 ;  /* 0x0000f40001007387 */ /* 0x0041e80000100800 */
[----:B------:R-:W2:Y:S04]  /*2bfa0*/  LDL.LU R8, [R1+0x3b4] ;  /* 0x0003b40001087983 */ /* 0x000ea80000300800 */
[----:B------:R-:W2:Y:S04]  /*2bfb0*/  LDL.LU R9, [R1+0x3a0] ;  /* 0x0003a00001097983 */ /* 0x000ea80000300800 */
[----:B------:R-:W2:Y:S04]  /*2bfc0*/  LDL.LU R10, [R1+0x3a4] ;  /* 0x0003a400010a7983 */ /* 0x000ea80000300800 */
[----:B------:R-:W2:Y:S04]  /*2bfd0*/  LDL.LU R11, [R1+0x380] ;  /* 0x00038000010b7983 */ /* 0x000ea80000300800 */
[----:B0-----:R-:W2:Y:S04]  /*2bfe0*/  LDL.LU R0, [R1+0x384] ;  /* 0x0003840001007983 */ /* 0x001ea80000300800 */
[----:B------:R-:W3:Y:S04]  /*2bff0*/  LDL.LU R13, [R1+0x370] ;  /* 0x00037000010d7983 */ /* 0x000ee80000300800 */
[----:B--2---:R0:W-:Y:S04]  /*2c000*/  STL [R1+0xd4], R0 ;  /* 0x0000d40001007387 */ /* 0x0041e80000100800 */
[----:B------:R-:W2:Y:S04]  /*2c010*/  LDL.LU R16, [R1+0x374] ;  /* 0x0003740001107983 */ /* 0x000ea80000300800 */
[----:B------:R-:W2:Y:S04]  /*2c020*/  LDL.LU R17, [R1+0x360] ;  /* 0x0003600001117983 */ /* 0x000ea80000300800 */
[----:B------:R-:W2:Y:S04]  /*2c030*/  LDL.LU R18, [R1+0x364] ;  /* 0x0003640001127983 */ /* 0x000ea80000300800 */
[----:B------:R-:W3:Y:S04]  /*2c040*/  LDL.LU R19, [R1+0x350] ;  /* 0x0003500001137983 */ /* 0x000ee80000300800 */
[----:B------:R-:W4:Y:S04]  /*2c050*/  LDL.LU R3, [R1+0x354] ;  /* 0x0003540001037983 */ /* 0x000f280000300800 */
[----:B------:R-:W5:Y:S04]  /*2c060*/  LDL.LU R20, [R1+0x340] ;  /* 0x0003400001147983 */ /* 0x000f680000300800 */
[----:B------:R-:W5:Y:S04]  /*2c070*/  LDL.LU R21, [R1+0x344] ;  /* 0x0003440001157983 */ /* 0x000f680000300800 */
[----:B------:R-:W5:Y:S04]  /*2c080*/  LDL.LU R22, [R1+0x330] ;  /* 0x0003300001167983 */ /* 0x000f680000300800 */
[----:B0-----:R-:W5:Y:S04]  /*2c090*/  LDL.LU R0, [R1+0x334] ;  /* 0x0003340001007983 */ /* 0x001f680000300800 */
        /* <DEDUP_REMOVED lines=9> */
[----:B------:R-:W5:Y:S01]  /*2c130*/  LDL.LU R2, [R1+0x2e4] ;  /* 0x0002e40001027983 */ /* 0x000f620000300800 */
[----:B------:R-:W-:-:S13]  /*2c140*/  FSETP.GT.AND P6, PT, |R15|, 8.50705917302346158658e+37, PT ;  /* 0x7e8000000f00780b */ /* 0x000fda0003fc4200 */
[----:B--2---:R-:W-:Y:S02]  /*2c150*/  @P6 FMUL R18, R18, 0.25 ;  /* 0x3e80000012126820 */ /* 0x004fe40000400000 */
[----:B---3--:R-:W-:Y:S02]  /*2c160*/  @P6 FMUL R19, R19, 0.25 ;  /* 0x3e80000013136820 */ /* 0x008fe40000400000 */
[----:B----4-:R-:W-:Y:S02]  /*2c170*/  @P6 FMUL R3, R3, 0.25 ;  /* 0x3e80000003036820 */ /* 0x010fe40000400000 */
[----:B-----5:R-:W-:Y:S02]  /*2c180*/  @P6 FMUL R20, R20, 0.25 ;  /* 0x3e80000014146820 */ /* 0x020fe40000400000 */
[----:B------:R-:W-:Y:S02]  /*2c190*/  @P6 FMUL R21, R21, 0.25 ;  /* 0x3e80000015156820 */ /* 0x000fe40000400000 */
[----:B------:R-:W-:-:S02]  /*2c1a0*/  @P6 FMUL R22, R22, 0.25 ;  /* 0x3e80000016166820 */ /* 0x000fc40000400000 */
[----:B------:R-:W-:Y:S02]  /*2c1b0*/  @P6 FMUL R0, R0, 0.25 ;  /* 0x3e80000000006820 */ /* 0x000fe40000400000 */
[----:B------:R-:W-:Y:S02]  /*2c1c0*/  @P6 FMUL R23, R23, 0.25 ;  /* 0x3e80000017176820 */ /* 0x000fe40000400000 */
[----:B------:R-:W-:Y:S02]  /*2c1d0*/  @P6 FMUL R24, R24, 0.25 ;  /* 0x3e80000018186820 */ /* 0x000fe40000400000 */
[----:B------:R-:W-:Y:S02]  /*2c1e0*/  @P6 FMUL R25, R25, 0.25 ;  /* 0x3e80000019196820 */ /* 0x000fe40000400000 */
[----:B------:R-:W-:Y:S02]  /*2c1f0*/  @P6 FMUL R26, R26, 0.25 ;  /* 0x3e8000001a1a6820 */ /* 0x000fe40000400000 */
[----:B------:R-:W-:-:S02]  /*2c200*/  @P6 FMUL R28, R28, 0.25 ;  /* 0x3e8000001c1c6820 */ /* 0x000fc40000400000 */
[----:B------:R-:W-:Y:S02]  /*2c210*/  @P6 FMUL R29, R29, 0.25 ;  /* 0x3e8000001d1d6820 */ /* 0x000fe40000400000 */
[----:B------:R-:W-:Y:S02]  /*2c220*/  @P6 FMUL R14, R14, 0.25 ;  /* 0x3e8000000e0e6820 */ /* 0x000fe40000400000 */
[----:B------:R-:W-:Y:S02]  /*2c230*/  @P6 FMUL R12, R12, 0.25 ;  /* 0x3e8000000c0c6820 */ /* 0x000fe40000400000 */
[----:B------:R-:W-:Y:S02]  /*2c240*/  @P6 FMUL R27, R27, 0.25 ;  /* 0x3e8000001b1b6820 */ /* 0x000fe40000400000 */
[----:B------:R-:W-:-:S05]  /*2c250*/  @P6 FMUL R2, R2, 0.25 ;  /* 0x3e80000002026820 */ /* 0x000fca0000400000 */
[----:B------:R0:W-:Y:S04]  /*2c260*/  STL [R1+0x7c], R2 ;  /* 0x00007c0201007387 */ /* 0x0001e80000100800 */
[----:B0-----:R-:W2:Y:S04]  /*2c270*/  LDL.LU R2, [R1+0x188c] ;  /* 0x00188c0001027983 */ /* 0x001ea80000300800 */
[----:B------:R0:W-:Y:S04]  /*2c280*/  STL [R1+0x84], R27 ;  /* 0x0000841b01007387 */ /* 0x0001e80000100800 */
[----:B0-----:R-:W3:Y:S04]  /*2c290*/  LDL.LU R27, [R1+0x1888] ;  /* 0x00188800011b7983 */ /* 0x001ee80000300800 */
[----:B------:R0:W-:Y:S04]  /*2c2a0*/  STL [R1+0x88], R12 ;  /* 0x0000880c01007387 */ /* 0x0001e80000100800 */
[----:B0-----:R-:W4:Y:S04]  /*2c2b0*/  LDL.LU R12, [R1+0x1884] ;  /* 0x00188400010c7983 */ /* 0x001f280000300800 */
[----:B------:R0:W-:Y:S04]  /*2c2c0*/  STL [R1+0x90], R14 ;  /* 0x0000900e01007387 */ /* 0x0001e80000100800 */
[----:B0-----:R-:W5:Y:S04]  /*2c2d0*/  LDL.LU R14, [R1+0x1880] ;  /* 0x00188000010e7983 */ /* 0x001f680000300800 */
        /* <DEDUP_REMOVED lines=14> */
[----:B------:R-:W-:Y:S04]  /*2c3c0*/  STL [R1+0xc4], R18 ;  /* 0x0000c41201007387 */ /* 0x000fe80000100800 */
[----:B0-----:R-:W2:Y:S01]  /*2c3d0*/  LDL R3, [R1+0xd4] ;  /* 0x0000d40001037983 */ /* 0x001ea20000100800 */
[----:B------:R-:W-:-:S02]  /*2c3e0*/  @P6 FMUL R17, R17, 0.25 ;  /* 0x3e80000011116820 */ /* 0x000fc40000400000 */
[----:B------:R-:W-:Y:S02]  /*2c3f0*/  @P6 FMUL R16, R16, 0.25 ;  /* 0x3e80000010106820 */ /* 0x000fe40000400000 */
[----:B------:R-:W-:Y:S01]  /*2c400*/  @P6 FMUL R13, R13, 0.25 ;  /* 0x3e8000000d0d6820 */ /* 0x000fe20000400000 */
[----:B------:R-:W-:Y:S01]  /*2c410*/  STL [R1+0xc8], R17 ;  /* 0x0000c81101007387 */ /* 0x000fe20000100800 */
[----:B------:R-:W-:Y:S02]  /*2c420*/  @P6 FMUL R11, R11, 0.25 ;  /* 0x3e8000000b0b6820 */ /* 0x000fe40000400000 */
[----:B------:R-:W-:Y:S01]  /*2c430*/  @P6 FMUL R10, R10, 0.25 ;  /* 0x3e8000000a0a6820 */ /* 0x000fe20000400000 */
[----:B------:R-:W-:Y:S04]  /*2c440*/  STL [R1+0xcc], R16 ;  /* 0x0000cc1001007387 */ /* 0x000fe80000100800 */
[----:B------:R-:W-:Y:S01]  /*2c450*/  STL [R1+0xd0], R13 ;  /* 0x0000d00d01007387 */ /* 0x000fe20000100800 */
[----:B--2---:R-:W-:-:S05]  /*2c460*/  @P6 FMUL R3, R3, 0.25 ;  /* 0x3e80000003036820 */ /* 0x004fca0000400000 */
[----:B------:R-:W-:Y:S04]  /*2c470*/  @P6 STL [R1+0xd4], R3 ;  /* 0x0000d40301006387 */ /* 0x000fe80000100800 */
        /* <DEDUP_REMOVED lines=10> */
[----:B------:R-:W-:Y:S01]  /*2c520*/  STL [R1+0xe4], R8 ;  /* 0x0000e40801007387 */ /* 0x000fe20000100800 */
[----:B------:R-:W-:Y:S02]  /*2c530*/  @P6 FMUL R4, R4, 0.25 ;  /* 0x3e80000004046820 */ /* 0x000fe40000400000 */
[----:B------:R-:W-:Y:S01]  /*2c540*/  @P6 FMUL R2, R2, 0.25 ;  /* 0x3e80000002026820 */ /* 0x000fe20000400000 */
[----:B------:R-:W-:Y:S01]  /*2c550*/  STL [R1+0xe8], R7 ;  /* 0x0000e80701007387 */ /* 0x000fe20000100800 */
[----:B--2---:R-:W-:-:S05]  /*2c560*/  @P6 FMUL R3, R3, 0.25 ;  /* 0x3e80000003036820 */ /* 0x004fca0000400000 */
[----:B------:R-:W-:Y:S04]  /*2c570*/  @P6 STL [R1+0xf4], R3 ;  /* 0x0000f40301006387 */ /* 0x000fe80000100800 */
[----:B------:R-:W-:Y:S04]  /*2c580*/  STL [R1+0x100], R6 ;  /* 0x0001000601007387 */ /* 0x000fe80000100800 */
[----:B------:R-:W-:Y:S04]  /*2c590*/  STL [R1+0x1868], R3 ;  /* 0x0018680301007387 */ /* 0x000fe80000100800 */
[----:B------:R0:W-:Y:S04]  /*2c5a0*/  STL [R1+0x108], R5 ;  /* 0x0001080501007387 */ /* 0x0001e80000100800 */
[----:B------:R-:W-:Y:S04]  /*2c5b0*/  STL [R1+0x10c], R4 ;  /* 0x00010c0401007387 */ /* 0x000fe80000100800 */
[----:B------:R-:W-:Y:S04]  /*2c5c0*/  STL [R1+0x110], R2 ;  /* 0x0001100201007387 */ /* 0x000fe80000100800 */
[----:B0-----:R-:W2:Y:S01]  /*2c5d0*/  LDL.LU R5, [R1+0x4e8] ;  /* 0x0004e80001057983 */ /* 0x001ea20000300800 */
[C---:B------:R-:W-:Y:S01]  /*2c5e0*/  FSETP.GEU.AND P5, PT, |R15|.reuse, 1.175494350822287508e-38, PT ;  /* 0x008000000f00780b */ /* 0x040fe20003fae200 */
[----:B------:R-:W-:-:S02]  /*2c5f0*/  @P6 FMUL R15, R15, 0.25 ;  /* 0x3e8000000f0f6820 */ /* 0x000fc40000400000 */
[----:B---3--:R-:W-:Y:S01]  /*2c600*/  @P6 FMUL R27, R27, 0.25 ;  /* 0x3e8000001b1b6820 */ /* 0x008fe20000400000 */
[----:B--2---:R-:W-:Y:S04]  /*2c610*/  STL [R1+0x186c], R5 ;  /* 0x00186c0501007387 */ /* 0x004fe80000100800 */
[----:B------:R0:W-:Y:S04]  /*2c620*/  STL [R1+0xfc], R15 ;  /* 0x0000fc0f01007387 */ /* 0x0001e80000100800 */
[----:B------:R-:W-:Y:S04]  /*2c630*/  STL [R1+0x114], R27 ;  /* 0x0001141b01007387 */ /* 0x000fe80000100800 */
[----:B------:R-:W-:Y:S04]  /*2c640*/  STL [R1+0x17f4], R27 ;  /* 0x0017f41b01007387 */ /* 0x000fe80000100800 */
[----:B------:R-:W2:Y:S04]  /*2c650*/  LDL.LU R6, [R1+0x4ec] ;  /* 0x0004ec0001067983 */ /* 0x000ea80000300800 */
[----:B--2---:R-:W-:Y:S04]  /*2c660*/  STL [R1+0x1870], R6 ;  /* 0x0018700601007387 */ /* 0x004fe80000100800 */
[----:B------:R-:W2:Y:S04]  /*2c670*/  LDL.LU R7, [R1+0x4d8] ;  /* 0x0004d80001077983 */ /* 0x000ea80000300800 */
[----:B--2---:R-:W-:Y:S04]  /*2c680*/  STL [R1+0x1874], R7 ;  /* 0x0018740701007387 */ /* 0x004fe80000100800 */
[----:B------:R-:W2:Y:S04]  /*2c690*/  LDL.LU R8, [R1+0x4dc] ;  /* 0x0004dc0001087983 */ /* 0x000ea80000300800 */
[----:B--2---:R1:W-:Y:S04]  /*2c6a0*/  STL [R1+0x1878], R8 ;  /* 0x0018780801007387 */ /* 0x0043e80000100800 */
[----:B------:R-:W2:Y:S01]  /*2c6b0*/  LDL.LU R9, [R1+0x4c8] ;  /* 0x0004c80001097983 */ /* 0x000ea20000300800 */
[----:B----4-:R-:W-:-:S03]  /*2c6c0*/  MOV R29, R12 ;  /* 0x0000000c001d7202 */ /* 0x010fc60000000f00 */
[----:B--2---:R2:W-:Y:S04]  /*2c6d0*/  STL [R1+0x187c], R9 ;  /* 0x00187c0901007387 */ /* 0x0045e80000100800 */
[----:B0-----:R-:W3:Y:S04]  /*2c6e0*/  LDL.LU R15, [R1+0x4cc] ;  /* 0x0004cc00010f7983 */ /* 0x001ee80000300800 */
        /* <DEDUP_REMOVED lines=25> */
[----:B--2---:R-:W2:Y:S01]  /*2c880*/  LDL.LU R9, [R1+0x3fc] ;  /* 0x0003fc0001097983 */ /* 0x004ea20000300800 */
[----:B-----5:R-:W-:-:S13]  /*2c890*/  FSETP.GT.AND P0, PT, |R14|, 8.50705917302346158658e+37, PT ;  /* 0x7e8000000e00780b */ /* 0x020fda0003f04200 */
[----:B---3--:R-:W-:Y:S02]  /*2c8a0*/  @P0 FMUL R11, R11, 0.25 ;  /* 0x3e8000000b0b0820 */ /* 0x008fe40000400000 */
[----:B----4-:R-:W-:Y:S02]  /*2c8b0*/  @P0 FMUL R10, R10, 0.25 ;  /* 0x3e8000000a0a0820 */ /* 0x010fe40000400000 */
        /* <DEDUP_REMOVED lines=11> */
[----:B--2---:R-:W-:-:S05]  /*2c970*/  @P0 FMUL R9, R9, 0.25 ;  /* 0x3e80000009090820 */ /* 0x004fca0000400000 */
[----:B------:R0:W-:Y:S01]  /*2c980*/  STL [R1+0x8], R9 ;  /* 0x0000080901007387 */ /* 0x0001e20000100800 */
[----:B------:R-:W-:-:S03]  /*2c990*/  @P0 FMUL R8, R8, 0.25 ;  /* 0x3e80000008080820 */ /* 0x000fc60000400000 */
[----:B0-----:R-:W2:Y:S04]  /*2c9a0*/  LDL.LU R9, [R1+0x187c] ;  /* 0x00187c0001097983 */ /* 0x001ea80000300800 */
[----:B------:R0:W-:Y:S04]  /*2c9b0*/  STL [R1+0x16ec], R12 ;  /* 0x0016ec0c01007387 */ /* 0x0001e80000100800 */
[----:B0-----:R-:W3:Y:S04]  /*2c9c0*/  LDL R12, [R1+0xfc] ;  /* 0x0000fc00010c7983 */ /* 0x001ee80000100800 */
[----:B------:R-:W-:Y:S04]  /*2c9d0*/  STL [R1+0xc], R5 ;  /* 0x00000c0501007387 */ /* 0x000fe80000100800 */
[----:B------:R-:W-:Y:S04]  /*2c9e0*/  STL [R1+0x10], R3 ;  /* 0x0000100301007387 */ /* 0x000fe80000100800 */
[----:B------:R-:W-:Y:S04]  /*2c9f0*/  STL [R1+0x14], R27 ;  /* 0x0000141b01007387 */ /* 0x000fe80000100800 */
[----:B------:R-:W-:Y:S04]  /*2ca00*/  STL [R1+0x1c], R6 ;  /* 0x00001c0601007387 */ /* 0x000fe80000100800 */
[----:B------:R-:W-:Y:S04]  /*2ca10*/  STL [R1+0x18], R0 ;  /* 0x0000180001007387 */ /* 0x000fe80000100800 */
[----:B------:R-:W-:Y:S04]  /*2ca20*/  STL [R1+0x20], R7 ;  /* 0x0000200701007387 */ /* 0x000fe80000100800 */
[----:B------:R0:W-:Y:S04]  /*2ca30*/  STL [R1+0x1834], R0 ;  /* 0x0018340001007387 */ /* 0x0001e80000100800 */
[----:B0-----:R-:W4:Y:S04]  /*2ca40*/  LDL R0, [R1+0x178] ;  /* 0x0001780001007983 */ /* 0x001f280000100800 */
[----:B------:R0:W-:Y:S04]  /*2ca50*/  STL [R1+0x1800], R27 ;  /* 0x0018001b01007387 */ /* 0x0001e80000100800 */
[----:B0-----:R-:W5:Y:S04]  /*2ca60*/  LDL R27, [R1+0xc4] ;  /* 0x0000c400011b7983 */ /* 0x001f680000100800 */
[----:B------:R0:W-:Y:S04]  /*2ca70*/  STL [R1+0x24], R8 ;  /* 0x0000240801007387 */ /* 0x0001e80000100800 */
[----:B0-----:R-:W2:Y:S04]  /*2ca80*/  LDL.LU R8, [R1+0x1878] ;  /* 0x0018780001087983 */ /* 0x001ea80000300800 */
[----:B------:R0:W-:Y:S04]  /*2ca90*/  STL [R1+0x28], R2 ;  /* 0x0000280201007387 */ /* 0x0001e80000100800 */
[----:B0-----:R-:W2:Y:S04]  /*2caa0*/  LDL R2, [R1+0x628] ;  /* 0x0006280001027983 */ /* 0x001ea80000100800 */
[----:B------:R0:W-:Y:S02]  /*2cab0*/  STL [R1+0x16d0], R28 ;  /* 0x0016d01c01007387 */ /* 0x0001e40000100800 */
[----:B0-----:R-:W-:-:S02]  /*2cac0*/  IMAD.MOV.U32 R28, RZ, RZ, R7 ;  /* 0x000000ffff1c7224 */ /* 0x001fc400078e0007 */
[----:B------:R-:W2:Y:S04]  /*2cad0*/  LDL.LU R7, [R1+0x1874] ;  /* 0x0018740001077983 */ /* 0x000ea80000300800 */
[----:B------:R0:W-:Y:S02]  /*2cae0*/  STL [R1+0x16d4], R4 ;  /* 0x0016d40401007387 */ /* 0x0001e40000100800 */
[----:B0-----:R-:W-:Y:S02]  /*2caf0*/  MOV R4, R6 ;  /* 0x0000000600047202 */ /* 0x001fe40000000f00 */
[----:B------:R-:W2:Y:S04]  /*2cb00*/  LDL.LU R6, [R1+0x1870] ;  /* 0x0018700001067983 */ /* 0x000ea80000300800 */
[----:B------:R0:W-:Y:S04]  /*2cb10*/  STL [R1+0x16d8], R13 ;  /* 0x0016d80d01007387 */ /* 0x0001e80000100800 */
[----:B0-----:R-:W2:Y:S04]  /*2cb20*/  LDL R13, [R1+0x10c] ;  /* 0x00010c00010d7983 */ /* 0x001ea80000100800 */
[----:B------:R0:W-:Y:S02]  /*2cb30*/  STL [R1+0x16dc], R10 ;  /* 0x0016dc0a01007387 */ /* 0x0001e40000100800 */
[----:B0-----:R-:W-:-:S02]  /*2cb40*/  IMAD.MOV.U32 R10, RZ, RZ, R5 ;  /* 0x000000ffff0a7224 */ /* 0x001fc400078e0005 */
[----:B------:R-:W2:Y:S04]  /*2cb50*/  LDL.LU R5, [R1+0x186c] ;  /* 0x00186c0001057983 */ /* 0x000ea80000300800 */
[----:B------:R0:W-:Y:S02]  /*2cb60*/  STL [R1+0x16e0], R11 ;  /* 0x0016e00b01007387 */ /* 0x0001e40000100800 */
[----:B0-----:R-:W-:Y:S02]  /*2cb70*/  MOV R11, R3 ;  /* 0x00000003000b7202 */ /* 0x001fe40000000f00 */
[----:B------:R-:W2:Y:S01]  /*2cb80*/  LDL.LU R3, [R1+0x1868] ;  /* 0x0018680001037983 */ /* 0x000ea20000300800 */
[----:B------:R-:W-:Y:S02]  /*2cb90*/  @P0 FMUL R26, R26, 0.25 ;  /* 0x3e8000001a1a0820 */ /* 0x000fe40000400000 */
[----:B------:R-:W-:-:S02]  /*2cba0*/  @P0 FMUL R25, R25, 0.25 ;  /* 0x3e80000019190820 */ /* 0x000fc40000400000 */
[----:B------:R-:W-:Y:S01]  /*2cbb0*/  @P0 FMUL R24, R24, 0.25 ;  /* 0x3e80000018180820 */ /* 0x000fe20000400000 */
[----:B------:R0:W-:Y:S01]  /*2cbc0*/  STL [R1+0x16e4], R26 ;  /* 0x0016e41a01007387 */ /* 0x0001e20000100800 */
[----:B------:R-:W-:Y:S02]  /*2cbd0*/  @P0 FMUL R23, R23, 0.25 ;  /* 0x3e80000017170820 */ /* 0x000fe40000400000 */
[----:B------:R-:W-:Y:S01]  /*2cbe0*/  @P0 FMUL R22, R22, 0.25 ;  /* 0x3e80000016160820 */ /* 0x000fe20000400000 */
[----:B0-----:R-:W3:Y:S04]  /*2cbf0*/  LDL R26, [R1+0x110] ;  /* 0x00011000011a7983 */ /* 0x001ee80000100800 */
[----:B------:R0:W-:Y:S04]  /*2cc00*/  STL [R1+0x16e8], R25 ;  /* 0x0016e81901007387 */ /* 0x0001e80000100800 */
[----:B0-----:R-:W3:Y:S04]  /*2cc10*/  LDL R25, [R1+0x100] ;  /* 0x0001000001197983 */ /* 0x001ee80000100800 */
[----:B------:R0:W-:Y:S04]  /*2cc20*/  STL [R1+0x16f0], R24 ;  /* 0x0016f01801007387 */ /* 0x0001e80000100800 */
[----:B0-----:R-:W3:Y:S04]  /*2cc30*/  LDL R24, [R1+0x108] ;  /* 0x0001080001187983 */ /* 0x001ee80000100800 */
[----:B------:R0:W-:Y:S04]  /*2cc40*/  STL [R1+0x16f4], R23 ;  /* 0x0016f41701007387 */ /* 0x0001e80000100800 */
[----:B0-----:R-:W3:Y:S04]  /*2cc50*/  LDL R23, [R1+0xe8] ;  /* 0x0000e80001177983 */ /* 0x001ee80000100800 */
[----:B------:R2:W-:Y:S02]  /*2cc60*/  STL [R1+0x16f8], R22 ;  /* 0x0016f81601007387 */ /* 0x0005e40000100800 */
[----:B--2---:R-:W-:-:S02]  /*2cc70*/  IMAD.MOV.U32 R22, RZ, RZ, R3 ;  /* 0x000000ffff167224 */ /* 0x004fc400078e0003 */
[----:B------:R-:W2:Y:S01]  /*2cc80*/  LDL.LU R3, [R1+0x1864] ;  /* 0x0018640001037983 */ /* 0x000ea20000300800 */
[----:B------:R-:W-:Y:S02]  /*2cc90*/  @P0 FMUL R21, R21, 0.25 ;  /* 0x3e80000015150820 */ /* 0x000fe40000400000 */
[----:B------:R-:W-:Y:S02]  /*2cca0*/  @P0 FMUL R20, R20, 0.25 ;  /* 0x3e80000014140820 */ /* 0x000fe40000400000 */
[----:B------:R-:W-:Y:S01]  /*2ccb0*/  @P0 FMUL R19, R19, 0.25 ;  /* 0x3e80000013130820 */ /* 0x000fe20000400000 */
[----:B------:R0:W-:Y:S01]  /*2ccc0*/  STL [R1+0x16fc], R21 ;  /* 0x0016fc1501007387 */ /* 0x0001e20000100800 */
[----:B------:R-:W-:Y:S02]  /*2ccd0*/  @P0 FMUL R18, R18, 0.25 ;  /* 0x3e80000012120820 */ /* 0x000fe40000400000 */
        /* <DEDUP_REMOVED lines=12> */
[----:B--2---:R-:W-:-:S02]  /*2cda0*/  MOV R16, R3 ;  /* 0x0000000300107202 */ /* 0x004fc40000000f00 */
[----:B------:R-:W2:Y:S01]  /*2cdb0*/  LDL.LU R3, [R1+0x1860] ;  /* 0x0018600001037983 */ /* 0x000ea20000300800 */
[----:B------:R-:W-:Y:S02]  /*2cdc0*/  @P0 FMUL R15, R15, 0.25 ;  /* 0x3e8000000f0f0820 */ /* 0x000fe40000400000 */
[----:B------:R-:W-:Y:S02]  /*2cdd0*/  @P0 FMUL R9, R9, 0.25 ;  /* 0x3e80000009090820 */ /* 0x000fe40000400000 */
[----:B------:R-:W-:Y:S01]  /*2cde0*/  @P0 FMUL R8, R8, 0.25 ;  /* 0x3e80000008080820 */ /* 0x000fe20000400000 */
[----:B------:R0:W-:Y:S01]  /*2cdf0*/  STL [R1+0x1714], R15 ;  /* 0x0017140f01007387 */ /* 0x0001e20000100800 */
[----:B------:R-:W-:-:S03]  /*2ce00*/  @P0 FMUL R7, R7, 0.25 ;  /* 0x3e80000007070820 */ /* 0x000fc60000400000 */
[----:B0-----:R-:W3:Y:S04]  /*2ce10*/  LDL R15, [R1+0xc8] ;  /* 0x0000c800010f7983 */ /* 0x001ee80000100800 */
[----:B------:R0:W-:Y:S01]  /*2ce20*/  STL [R1+0x1718], R9 ;  /* 0x0017180901007387 */ /* 0x0001e20000100800 */
[----:B------:R-:W-:-:S03]  /*2ce30*/  @P0 FMUL R6, R6, 0.25 ;  /* 0x3e80000006060820 */ /* 0x000fc60000400000 */
[----:B0-----:R-:W3:Y:S04]  /*2ce40*/  LDL R9, [R1+0x4f8] ;  /* 0x0004f80001097983 */ /* 0x001ee80000100800 */
[----:B------:R0:W-:Y:S01]  /*2ce50*/  STL [R1+0x171c], R8 ;  /* 0x00171c0801007387 */ /* 0x0001e20000100800 */
[----:B------:R-:W-:-:S03]  /*2ce60*/  @P0 FMUL R5, R5, 0.25 ;  /* 0x3e80000005050820 */ /* 0x000fc60000400000 */
[----:B0-----:R-:W3:Y:S04]  /*2ce70*/  LDL R8, [R1+0x398] ;  /* 0x0003980001087983 */ /* 0x001ee80000100800 */
[----:B------:R2:W-:Y:S01]  /*2ce80*/  STL [R1+0x1720], R7 ;  /* 0x0017200701007387 */ /* 0x0005e20000100800 */
[C---:B------:R-:W-:Y:S01]  /*2ce90*/  FSETP.GEU.AND P6, PT, |R14|.reuse, 1.175494350822287508e-38, PT ;  /* 0x008000000e00780b */ /* 0x040fe20003fce200 */
[----:B------:R-:W-:Y:S02]  /*2cea0*/  @P0 FMUL R14, R14, 0.25 ;  /* 0x3e8000000e0e0820 */ /* 0x000fe40000400000 */
[----:B--2---:R-:W-:Y:S02]  /*2ceb0*/  IMAD.MOV.U32 R7, RZ, RZ, R3 ;  /* 0x000000ffff077224 */ /* 0x004fe400078e0003 */
[----:B------:R-:W2:Y:S04]  /*2cec0*/  LDL.LU R3, [R1+0x185c] ;  /* 0x00185c0001037983 */ /* 0x000ea80000300800 */
[----:B------:R0:W-:Y:S04]  /*2ced0*/  STL [R1+0x1724], R6 ;  /* 0x0017240601007387 */ /* 0x0001e80000100800 */
[----:B0-----:R-:W3:Y:S04]  /*2cee0*/  LDL R6, [R1+0xcc] ;  /* 0x0000cc0001067983 */ /* 0x001ee80000100800 */
[----:B------:R0:W-:Y:S04]  /*2cef0*/  STL [R1+0x1728], R5 ;  /* 0x0017280501007387 */ /* 0x0001e80000100800 */
[----:B0-----:R-:W3:Y:S04]  /*2cf00*/  LDL R5, [R1+0x714] ;  /* 0x0007140001057983 */ /* 0x001ee80000100800 */
[----:B------:R0:W-:Y:S04]  /*2cf10*/  STL [R1+0x172c], R14 ;  /* 0x00172c0e01007387 */ /* 0x0001e80000100800 */
[----:B0-----:R-:W3:Y:S01]  /*2cf20*/  LDL R14, [R1+0x61c] ;  /* 0x00061c00010e7983 */ /* 0x001ee20000100800 */
[----:B--2---:R-:W-:-:S03]  /*2cf30*/  LOP3.LUT P0, RZ, R3, 0x800, RZ, 0xc0, !PT ;  /* 0x0000080003ff7812 */ /* 0x004fc6000780c0ff */
[----:B------:R0:W-:Y:S04]  /*2cf40*/  STL [R1+0x1828], R3 ;  /* 0x0018280301007387 */ /* 0x0001e80000100800 */
[----:B0-----:R-:W2:Y:S06]  /*2cf50*/  LDL R3, [R1+0x638] ;  /* 0x0006380001037983 */ /* 0x001eac0000100800 */
[----:B------:R-:W-:-:S02]  /*2cf60*/  @!P0 FMUL R2, R2, 16777216 ;  /* 0x4b80000002028820 */ /* 0x000fc40000400000 */
[----:B---3--:R-:W-:-:S05]  /*2cf70*/  @!P0 FMUL R14, R14, 16777216 ;  /* 0x4b8000000e0e8820 */ /* 0x008fca0000400000 */
[----:B------:R0:W-:Y:S04]  /*2cf80*/  @!P0 STL [R1+0x61c], R14 ;  /* 0x00061c0e01008387 */ /* 0x0001e80000100800 */
[----:B0-----:R-:W3:Y:S04]  /*2cf90*/  LDL R14, [R1+0x63c] ;  /* 0x00063c00010e7983 */ /* 0x001ee80000100800 */
[----:B------:R0:W-:Y:S04]  /*2cfa0*/  @!P0 STL [R1+0x628], R2 ;  /* 0x0006280201008387 */ /* 0x0001e80000100800 */
[----:B0-----:R-:W4:Y:S01]  /*2cfb0*/  LDL.LU R2, [R1+0x1858] ;  /* 0x0018580001027983 */ /* 0x001f220000300800 */
[----:B--2---:R-:W-:-:S02]  /*2cfc0*/  @!P0 FMUL R3, R3, 16777216 ;  /* 0x4b80000003038820 */ /* 0x004fc40000400000 */
[----:B---3--:R-:W-:Y:S02]  /*2cfd0*/  @!P0 FMUL R14, R14, 16777216 ;  /* 0x4b8000000e0e8820 */ /* 0x008fe40000400000 */
[----:B----4-:R-:W-:-:S05]  /*2cfe0*/  @!P0 FMUL R2, R2, 16777216 ;  /* 0x4b80000002028820 */ /* 0x010fca0000400000 */
[----:B------:R0:W-:Y:S04]  /*2cff0*/  STL [R1+0x1730], R2 ;  /* 0x0017300201007387 */ /* 0x0001e80000100800 */
[----:B------:R-:W-:Y:S04]  /*2d000*/  @!P0 STL [R1+0x638], R3 ;  /* 0x0006380301008387 */ /* 0x000fe80000100800 */
[----:B------:R-:W-:Y:S04]  /*2d010*/  @!P0 STL [R1+0x63c], R14 ;  /* 0x00063c0e01008387 */ /* 0x000fe80000100800 */
[----:B0-----:R-:W2:Y:S04]  /*2d020*/  LDL R2, [R1+0x658] ;  /* 0x0006580001027983 */ /* 0x001ea80000100800 */
[----:B--2---:R0:W-:Y:S04]  /*2d030*/  STL [R1+0x1850], R2 ;  /* 0x0018500201007387 */ /* 0x0041e80000100800 */
[----:B0-----:R-:W2:Y:S04]  /*2d040*/  LDL R2, [R1+0x64c] ;  /* 0x00064c0001027983 */ /* 0x001ea80000100800 */
[----:B--2---:R0:W-:Y:S04]  /*2d050*/  STL [R1+0x1854], R2 ;  /* 0x0018540201007387 */ /* 0x0041e80000100800 */
[----:B------:R-:W2:Y:S04]  /*2d060*/  LDL R3, [R1+0x65c] ;  /* 0x00065c0001037983 */ /* 0x000ea80000100800 */
[----:B------:R-:W3:Y:S04]  /*2d070*/  LDL R14, [R1+0x668] ;  /* 0x00066800010e7983 */ /* 0x000ee80000100800 */
[----:B0-----:R-:W4:Y:S02]  /*2d080*/  LDL R2, [R1+0x648] ;  /* 0x0006480001027983 */ /* 0x001f240000100800 */
[----:B----4-:R-:W-:-:S05]  /*2d090*/  @!P0 FMUL R2, R2, 16777216 ;  /* 0x4b80000002028820 */ /* 0x010fca0000400000 */
[----:B------:R0:W-:Y:S04]  /*2d0a0*/  @!P0 STL [R1+0x648], R2 ;  /* 0x0006480201008387 */ /* 0x0001e80000100800 */
[----:B0-----:R-:W4:Y:S02]  /*2d0b0*/  LDL.LU R2, [R1+0x1854] ;  /* 0x0018540001027983 */ /* 0x001f240000300800 */
[----:B----4-:R-:W-:-:S05]  /*2d0c0*/  @!P0 FMUL R2, R2, 16777216 ;  /* 0x4b80000002028820 */ /* 0x010fca0000400000 */
[----:B------:R0:W-:Y:S04]  /*2d0d0*/  @!P0 STL [R1+0x64c], R2 ;  /* 0x00064c0201008387 */ /* 0x0001e80000100800 */
[----:B0-----:R-:W4:Y:S01]  /*2d0e0*/  LDL.LU R2, [R1+0x1850] ;  /* 0x0018500001027983 */ /* 0x001f220000300800 */
[----:B--2---:R-:W-:Y:S02]  /*2d0f0*/  @!P0 FMUL R3, R3, 16777216 ;  /* 0x4b80000003038820 */ /* 0x004fe40000400000 */
[----:B---3--:R-:W-:Y:S02]  /*2d100*/  @!P0 FMUL R14, R14, 16777216 ;  /* 0x4b8000000e0e8820 */ /* 0x008fe40000400000 */
[----:B----4-:R-:W-:-:S05]  /*2d110*/  @!P0 FMUL R2, R2, 16777216 ;  /* 0x4b80000002028820 */ /* 0x010fca0000400000 */
[----:B------:R0:W-:Y:S04]  /*2d120*/  @!P0 STL [R1+0x658], R2 ;  /* 0x0006580201008387 */ /* 0x0001e80000100800 */
        /* <DEDUP_REMOVED lines=24> */
[----:B--2---:R0:W-:Y:S01]  /*2d2b0*/  STL [R1+0x1844], R2 ;  /* 0x0018440201007387 */ /* 0x0041e20000100800 */
[----:B------:R-:W-:-:S03]  /*2d2c0*/  MOV R14, R5 ;  /* 0x00000005000e7202 */ /* 0x000fc60000000f00 */
        /* <DEDUP_REMOVED lines=12> */
[----:B------:R-:W-:Y:S04]  /*2d390*/  @!P0 STL [R1+0x708], R2 ;  /* 0x0007080201008387 */ /* 0x000fe80000100800 */
[----:B------:R-:W-:Y:S04]  /*2d3a0*/  @!P0 STL [R1+0x70c], R3 ;  /* 0x00070c0301008387 */ /* 0x000fe80000100800 */
[----:B------:R0:W-:Y:S02]  /*2d3b0*/  @!P0 STL [R1+0x710], R5 ;  /* 0x0007100501008387 */ /* 0x0001e40000100800 */
[----:B0-----:R-:W-:Y:S01]  /*2d3c0*/  IMAD.MOV.U32 R5, RZ, RZ, R7 ;  /* 0x000000ffff057224 */ /* 0x001fe200078e0007 */
[----:B------:R-:W-:Y:S01]  /*2d3d0*/  MOV R7, R8 ;  /* 0x0000000800077202 */ /* 0x000fe20000000f00 */
[----:B------:R-:W-:Y:S01]  /*2d3e0*/  IMAD.MOV.U32 R8, RZ, RZ, R9 ;  /* 0x000000ffff087224 */ /* 0x000fe200078e0009 */
        /* <DEDUP_REMOVED lines=11> */
[----:B------:R-:W-:-:S02]  /*2d4a0*/  IMAD.MOV.U32 R25, RZ, RZ, R0 ;  /* 0x000000ffff197224 */ /* 0x000fc400078e0000 */
[----:B------:R-:W2:Y:S04]  /*2d4b0*/  LDL R0, [R1+0x71c] ;  /* 0x00071c0001007983 */ /* 0x000ea80000100800 */
[----:B--2---:R0:W-:Y:S04]  /*2d4c0*/  STL [R1+0x1838], R0 ;  /* 0x0018380001007387 */ /* 0x0041e80000100800 */
[----:B0-----:R-:W2:Y:S04]  /*2d4d0*/  LDL R0, [R1+0x718] ;  /* 0x0007180001007983 */ /* 0x001ea80000100800 */
[----:B--2---:R0:W-:Y:S04]  /*2d4e0*/  STL [R1+0x183c], R0 ;  /* 0x00183c0001007387 */ /* 0x0041e80000100800 */
[----:B------:R-:W2:Y:S04]  /*2d4f0*/  LDL R2, [R1+0x720] ;  /* 0x0007200001027983 */ /* 0x000ea80000100800 */
[----:B------:R-:W3:Y:S01]  /*2d500*/  LDL R3, [R1+0x724] ;  /* 0x0007240001037983 */ /* 0x000ee20000100800 */
[----:B0-----:R-:W-:-:S03]  /*2d510*/  MOV R0, R14 ;  /* 0x0000000e00007202 */ /* 0x001fc60000000f00 */
[----:B------:R-:W4:Y:S02]  /*2d520*/  LDL R14, [R1+0x728] ;  /* 0x00072800010e7983 */ /* 0x000f240000100800 */
[----:B------:R-:W-:-:S05]  /*2d530*/  @!P0 FMUL R0, R0, 16777216 ;  /* 0x4b80000000008820 */ /* 0x000fca0000400000 */
[----:B------:R0:W-:Y:S04]  /*2d540*/  @!P0 STL [R1+0x714], R0 ;  /* 0x0007140001008387 */ /* 0x0001e80000100800 */
[----:B0-----:R-:W2:Y:S02]  /*2d550*/  LDL.LU R0, [R1+0x183c] ;  /* 0x00183c0001007983 */ /* 0x001ea40000300800 */
[----:B--2---:R-:W-:-:S05]  /*2d560*/  @!P0 FMUL R0, R0, 16777216 ;  /* 0x4b80000000008820 */ /* 0x004fca0000400000 */
[----:B------:R0:W-:Y:S04]  /*2d570*/  @!P0 STL [R1+0x718], R0 ;  /* 0x0007180001008387 */ /* 0x0001e80000100800 */
[----:B0-----:R-:W2:Y:S01]  /*2d580*/  LDL.LU R0, [R1+0x1838] ;  /* 0x0018380001007983 */ /* 0x001ea20000300800 */
[----:B------:R-:W-:Y:S02]  /*2d590*/  @!P0 FMUL R2, R2, 16777216 ;  /* 0x4b80000002028820 */ /* 0x000fe40000400000 */
[----:B---3--:R-:W-:Y:S02]  /*2d5a0*/  @!P0 FMUL R3, R3, 16777216 ;  /* 0x4b80000003038820 */ /* 0x008fe40000400000 */
[----:B----4-:R-:W-:Y:S02]  /*2d5b0*/  @!P0 FMUL R14, R14, 16777216 ;  /* 0x4b8000000e0e8820 */ /* 0x010fe40000400000 */
[----:B--2---:R-:W-:-:S05]  /*2d5c0*/  @!P0 FMUL R0, R0, 16777216 ;  /* 0x4b80000000008820 */ /* 0x004fca0000400000 */
[----:B------:R0:W-:Y:S04]  /*2d5d0*/  @!P0 STL [R1+0x71c], R0 ;  /* 0x00071c0001008387 */ /* 0x0001e80000100800 */
[----:B0-----:R-:W2:Y:S04]  /*2d5e0*/  LDL.LU R0, [R1+0x1834] ;  /* 0x0018340001007983 */ /* 0x001ea80000300800 */
[----:B------:R-:W-:Y:S04]  /*2d5f0*/  @!P0 STL [R1+0x720], R2 ;  /* 0x0007200201008387 */ /* 0x000fe80000100800 */
[----:B------:R0:W-:Y:S04]  /*2d600*/  @!P0 STL [R1+0x724], R3 ;  /* 0x0007240301008387 */ /* 0x0001e80000100800 */
[----:B------:R1:W-:Y:S04]  /*2d610*/  @!P0 STL [R1+0x728], R14 ;  /* 0x0007280e01008387 */ /* 0x0003e80000100800 */
[----:B0-----:R-:W3:Y:S01]  /*2d620*/  LDL R3, [R1+0x734] ;  /* 0x0007340001037983 */ /* 0x001ee20000100800 */
[----:B-1----:R-:W-:Y:S01]  /*2d630*/  IMAD.MOV.U32 R14, RZ, RZ, R5 ;  /* 0x000000ffff0e7224 */ /* 0x002fe200078e0005 */
[----:B------:R-:W-:-:S02]  /*2d640*/  MOV R5, R7 ;  /* 0x0000000700057202 */ /* 0x000fc40000000f00 */
[----:B---3--:R0:W-:Y:S04]  /*2d650*/  STL [R1+0x182c], R3 ;  /* 0x00182c0301007387 */ /* 0x0081e80000100800 */
[----:B0-----:R-:W3:Y:S01]  /*2d660*/  LDL R3, [R1+0x730] ;  /* 0x0007300001037983 */ /* 0x001ee20000100800 */
        /* <DEDUP_REMOVED lines=14> */
[----:B--2---:R-:W-:Y:S01]  /*2d750*/  IMAD.MOV.U32 R13, RZ, RZ, R0 ;  /* 0x000000ffff0d7224 */ /* 0x004fe200078e0000 */
[----:B---3--:R0:W-:Y:S04]  /*2d760*/  STL [R1+0x1830], R3 ;  /* 0x0018300301007387 */ /* 0x0081e80000100800 */
        /* <DEDUP_REMOVED lines=11> */
[----:B----4-:R-:W-:Y:S02]  /*2d820*/  @!P0 FMUL R29, R29, 16777216 ;  /* 0x4b8000001d1d8820 */ /* 0x010fe40000400000 */
[----:B---3--:R-:W-:Y:S02]  /*2d830*/  @!P0 FMUL R2, R2, 16777216 ;  /* 0x4b80000002028820 */ /* 0x008fe40000400000 */
[----:B--2---:R-:W-:-:S05]  /*2d840*/  @!P0 FMUL R3, R3, 16777216 ;  /* 0x4b80000003038820 */ /* 0x004fca0000400000 */
[----:B------:R0:W-:Y:S04]  /*2d850*/  @!P0 STL [R1+0x734], R3 ;  /* 0x0007340301008387 */ /* 0x0001e80000100800 */
[----:B0-----:R-:W2:Y:S04]  /*2d860*/  LDL.LU R3, [R1+0x1828] ;  /* 0x0018280001037983 */ /* 0x001ea80000300800 */
[----:B------:R0:W-:Y:S04]  /*2d870*/  @!P0 STL [R1+0x738], R0 ;  /* 0x0007380001008387 */ /* 0x0001e80000100800 */
[----:B0-----:R-:W3:Y:S04]  /*2d880*/  LDL.LU R0, [R1+0x1824] ;  /* 0x0018240001007983 */ /* 0x001ee80000300800 */
[----:B------:R0:W-:Y:S04]  /*2d890*/  @!P0 STL [R1+0x73c], R29 ;  /* 0x00073c1d01008387 */ /* 0x0001e80000100800 */
[----:B0-----:R-:W4:Y:S04]  /*2d8a0*/  LDL.LU R29, [R1+0x1820] ;  /* 0x00182000011d7983 */ /* 0x001f280000300800 */
        /* <DEDUP_REMOVED lines=17> */
[----:B---3--:R-:W-:-:S02]  /*2d9c0*/  IMAD.MOV.U32 R26, RZ, RZ, R0 ;  /* 0x000000ffff1a7224 */ /* 0x008fc400078e0000 */
[----:B------:R-:W3:Y:S01]  /*2d9d0*/  LDL R0, [R1+0x2a0] ;  /* 0x0002a00001007983 */ /* 0x000ee20000100800 */
[----:B----4-:R-:W-:-:S05]  /*2d9e0*/  @!P0 FMUL R29, R29, 16777216 ;  /* 0x4b8000001d1d8820 */ /* 0x010fca0000400000 */
[----:B------:R0:W-:Y:S04]  /*2d9f0*/  STL [R1+0x1734], R29 ;  /* 0x0017341d01007387 */ /* 0x0001e80000100800 */
[----:B0-----:R-:W4:Y:S01]  /*2da00*/  LDL R29, [R1+0x29c] ;  /* 0x00029c00011d7983 */ /* 0x001f220000100800 */
[----:B--2---:R-:W-:-:S03]  /*2da10*/  LOP3.LUT P0, RZ, R3, 0x400, RZ, 0xc0, !PT ;  /* 0x0000040003ff7812 */ /* 0x004fc6000780c0ff */
[----:B------:R0:W-:Y:S04]  /*2da20*/  STL [R1+0x17e8], R3 ;  /* 0x0017e80301007387 */ /* 0x0001e80000100800 */
[----:B0-----:R-:W2:Y:S01]  /*2da30*/  LDL R3, [R1+0x2a8] ;  /* 0x0002a80001037983 */ /* 0x001ea20000100800 */
[----:B---3--:R-:W-:Y:S02]  /*2da40*/  @!P1 FMUL R0, R0, 16777216 ;  /* 0x4b80000000009820 */ /* 0x008fe40000400000 */
[----:B----4-:R-:W-:-:S05]  /*2da50*/  @!P1 FMUL R29, R29, 16777216 ;  /* 0x4b8000001d1d9820 */ /* 0x010fca0000400000 */
        /* <DEDUP_REMOVED lines=50> */
[----:B-----5:R-:W-:-:S02]  /*2dd80*/  MOV R14, R27 ;  /* 0x0000001b000e7202 */ /* 0x020fc40000000f00 */
[----:B------:R-:W2:Y:S04]  /*2dd90*/  LDL R27, [R1+0x4d0] ;  /* 0x0004d000011b7983 */ /* 0x000ea80000100800 */
[----:B--2---:R0:W-:Y:S04]  /*2dda0*/  STL [R1+0x1804], R27 ;  /* 0x0018041b01007387 */ /* 0x0041e80000100800 */
[----:B0-----:R-:W2:Y:S04]  /*2ddb0*/  LDL R27, [R1+0x39c] ;  /* 0x00039c00011b7983 */ /* 0x001ea80000100800 */
[----:B--2---:R0:W-:Y:S04]  /*2ddc0*/  STL [R1+0x1808], R27 ;  /* 0x0018081b01007387 */ /* 0x0041e80000100800 */
[----:B------:R-:W2:Y:S04]  /*2ddd0*/  LDL R0, [R1+0x4e0] ;  /* 0x0004e00001007983 */ /* 0x000ea80000100800 */
[----:B------:R-:W3:Y:S01]  /*2dde0*/  LDL R3, [R1+0x4f0] ;  /* 0x0004f00001037983 */ /* 0x000ee20000100800 */
[----:B0-----:R-:W-:-:S03]  /*2ddf0*/  IMAD.MOV.U32 R27, RZ, RZ, R29 ;  /* 0x000000ffff1b7224 */ /* 0x001fc600078e001d */
[----:B------:R-:W4:Y:S01]  /*2de00*/  LDL R29, [R1+0x4f4] ;  /* 0x0004f400011d7983 */ /* 0x000f220000100800 */
[----:B------:R-:W-:-:S05]  /*2de10*/  @!P1 FMUL R27, R27, 16777216 ;  /* 0x4b8000001b1b9820 */ /* 0x000fca0000400000 */
[----:B------:R0:W-:Y:S04]  /*2de20*/  @!P1 STL [R1+0x398], R27 ;  /* 0x0003981b01009387 */ /* 0x0001e80000100800 */
[----:B0-----:R-:W5:Y:S02]  /*2de30*/  LDL.LU R27, [R1+0x1808] ;  /* 0x00180800011b7983 */ /* 0x001f640000300800 */
[----:B-----5:R-:W-:-:S05]  /*2de40*/  @!P1 FMUL R27, R27, 16777216 ;  /* 0x4b8000001b1b9820 */ /* 0x020fca0000400000 */
[----:B------:R0:W-:Y:S04]  /*2de50*/  @!P1 STL [R1+0x39c], R27 ;  /* 0x00039c1b01009387 */ /* 0x0001e80000100800 */
[----:B0-----:R-:W5:Y:S01]  /*2de60*/  LDL.LU R27, [R1+0x1804] ;  /* 0x00180400011b7983 */ /* 0x001f620000300800 */
[----:B--2---:R-:W-:Y:S02]  /*2de70*/  @!P1 FMUL R0, R0, 16777216 ;  /* 0x4b80000000009820 */ /* 0x004fe40000400000 */
[----:B---3--:R-:W-:Y:S02]  /*2de80*/  @!P1 FMUL R3, R3, 16777216 ;  /* 0x4b80000003039820 */ /* 0x008fe40000400000 */
[----:B----4-:R-:W-:Y:S02]  /*2de90*/  @!P1 FMUL R29, R29, 16777216 ;  /* 0x4b8000001d1d9820 */ /* 0x010fe40000400000 */
[----:B-----5:R-:W-:-:S05]  /*2dea0*/  @!P1 FMUL R27, R27, 16777216 ;  /* 0x4b8000001b1b9820 */ /* 0x020fca0000400000 */
[----:B------:R0:W-:Y:S04]  /*2deb0*/  @!P1 STL [R1+0x4d0], R27 ;  /* 0x0004d01b01009387 */ /* 0x0001e80000100800 */
[----:B0-----:R-:W2:Y:S04]  /*2dec0*/  LDL.LU R27, [R1+0x1800] ;  /* 0x00180000011b7983 */ /* 0x001ea80000300800 */
[----:B------:R-:W-:Y:S04]  /*2ded0*/  @!P1 STL [R1+0x4e0], R0 ;  /* 0x0004e00001009387 */ /* 0x000fe80000100800 */
[----:B------:R-:W-:Y:S04]  /*2dee0*/  @!P1 STL [R1+0x4f0], R3 ;  /* 0x0004f00301009387 */ /* 0x000fe80000100800 */
[----:B------:R-:W-:Y:S04]  /*2def0*/  @!P1 STL [R1+0x4f4], R29 ;  /* 0x0004f41d01009387 */ /* 0x000fe80000100800 */
[----:B------:R0:W-:Y:S04]  /*2df00*/  STL [R1+0x17f8], R6 ;  /* 0x0017f80601007387 */ /* 0x0001e80000100800 */
[----:B0-----:R-:W3:Y:S04]  /*2df10*/  LDL R6, [R1+0x4fc] ;  /* 0x0004fc0001067983 */ /* 0x001ee80000100800 */
[----:B---3--:R0:W-:Y:S04]  /*2df20*/  STL [R1+0x17fc], R6 ;  /* 0x0017fc0601007387 */ /* 0x0081e80000100800 */
[----:B------:R-:W3:Y:S04]  /*2df30*/  LDL R0, [R1+0x504] ;  /* 0x0005040001007983 */ /* 0x000ee80000100800 */
[----:B------:R-:W4:Y:S01]  /*2df40*/  LDL R3, [R1+0x508] ;  /* 0x0005080001037983 */ /* 0x000f220000100800 */
[----:B0-----:R-:W-:Y:S01]  /*2df50*/  MOV R6, R5 ;  /* 0x0000000500067202 */ /* 0x001fe20000000f00 */
        /* <DEDUP_REMOVED lines=10> */
[----:B------:R-:W-:Y:S01]  /*2e000*/  @!P1 FMUL R6, R6, 16777216 ;  /* 0x4b80000006069820 */ /* 0x000fe20000400000 */
[----:B------:R-:W5:Y:S01]  /*2e010*/  LDL R29, [R1+0x50c] ;  /* 0x00050c00011d7983 */ /* 0x000f620000100800 */
[----:B------:R-:W-:Y:S01]  /*2e020*/  IMAD.MOV.U32 R26, RZ, RZ, R10 ;  /* 0x000000ffff1a7224 */ /* 0x000fe200078e000a */
[----:B--2---:R-:W-:-:S02]  /*2e030*/  MOV R10, R27 ;  /* 0x0000001b000a7202 */ /* 0x004fc40000000f00 */
[----:B------:R-:W2:Y:S04]  /*2e040*/  LDL R27, [R1+0x500] ;  /* 0x00050000011b7983 */ /* 0x000ea80000100800 */
[----:B------:R0:W-:Y:S04]  /*2e050*/  @!P1 STL [R1+0x4f8], R6 ;  /* 0x0004f80601009387 */ /* 0x0001e80000100800 */
[----:B0-----:R-:W2:Y:S01]  /*2e060*/  LDL.LU R6, [R1+0x17fc] ;  /* 0x0017fc0001067983 */ /* 0x001ea20000300800 */
[----:B---3--:R-:W-:Y:S02]  /*2e070*/  @!P1 FMUL R0, R0, 16777216 ;  /* 0x4b80000000009820 */ /* 0x008fe40000400000 */
[----:B----4-:R-:W-:-:S02]  /*2e080*/  @!P1 FMUL R3, R3, 16777216 ;  /* 0x4b80000003039820 */ /* 0x010fc40000400000 */
[----:B-----5:R-:W-:Y:S02]  /*2e090*/  @!P1 FMUL R29, R29, 16777216 ;  /* 0x4b8000001d1d9820 */ /* 0x020fe40000400000 */
[----:B--2---:R-:W-:Y:S02]  /*2e0a0*/  @!P1 FMUL R27, R27, 16777216 ;  /* 0x4b8000001b1b9820 */ /* 0x004fe40000400000 */
[----:B------:R-:W-:-:S05]  /*2e0b0*/  @!P1 FMUL R6, R6, 16777216 ;  /* 0x4b80000006069820 */ /* 0x000fca0000400000 */
[----:B------:R0:W-:Y:S04]  /*2e0c0*/  @!P1 STL [R1+0x4fc], R6 ;  /* 0x0004fc0601009387 */ /* 0x0001e80000100800 */
[----:B0-----:R-:W2:Y:S04]  /*2e0d0*/  LDL.LU R6, [R1+0x17f8] ;  /* 0x0017f80001067983 */ /* 0x001ea80000300800 */
[----:B------:R0:W-:Y:S04]  /*2e0e0*/  @!P1 STL [R1+0x500], R27 ;  /* 0x0005001b01009387 */ /* 0x0001e80000100800 */
[----:B0-----:R-:W3:Y:S04]  /*2e0f0*/  LDL.LU R27, [R1+0x17f4] ;  /* 0x0017f400011b7983 */ /* 0x001ee80000300800 */
[----:B------:R-:W-:Y:S04]  /*2e100*/  @!P1 STL [R1+0x504], R0 ;  /* 0x0005040001009387 */ /* 0x000fe80000100800 */
[----:B------:R0:W-:Y:S04]  /*2e110*/  @!P1 STL [R1+0x508], R3 ;  /* 0x0005080301009387 */ /* 0x0001e80000100800 */
[----:B------:R-:W-:Y:S04]  /*2e120*/  @!P1 STL [R1+0x50c], R29 ;  /* 0x00050c1d01009387 */ /* 0x000fe80000100800 */
[----:B------:R1:W-:Y:S04]  /*2e130*/  STL [R1+0x17f0], R2 ;  /* 0x0017f00201007387 */ /* 0x0003e80000100800 */
[----:B0-----:R-:W4:Y:S04]  /*2e140*/  LDL R3, [R1+0x608] ;  /* 0x0006080001037983 */ /* 0x001f280000100800 */
[----:B-1----:R-:W5:Y:S04]  /*2e150*/  LDL R2, [R1+0x600] ;  /* 0x0006000001027983 */ /* 0x002f680000100800 */
[----:B----4-:R0:W-:Y:S01]  /*2e160*/  STL [R1+0x17ec], R3 ;  /* 0x0017ec0301007387 */ /* 0x0101e20000100800 */
[----:B------:R-:W-:-:S03]  /*2e170*/  IMAD.MOV.U32 R29, RZ, RZ, R22 ;  /* 0x000000ffff1d7224 */ /* 0x000fc600078e0016 */
[----:B------:R-:W4:Y:S04]  /*2e180*/  LDL R0, [R1+0x618] ;  /* 0x0006180001007983 */ /* 0x000f280000100800 */
[----:B0-----:R-:W2:Y:S01]  /*2e190*/  LDL R3, [R1+0x604] ;  /* 0x0006040001037983 */ /* 0x001ea20000100800 */
[----:B-----5:R-:W-:Y:S01]  /*2e1a0*/  @!P1 FMUL R2, R2, 16777216 ;  /* 0x4b80000002029820 */ /* 0x020fe20000400000 */
[----:B------:R-:W-:Y:S01]  /*2e1b0*/  MOV R22, R23 ;  /* 0x0000001700167202 */ /* 0x000fe20000000f00 */
[----:B------:R-:W-:Y:S01]  /*2e1c0*/  IMAD.MOV.U32 R23, RZ, RZ, R24 ;  /* 0x000000ffff177224 */ /* 0x000fe200078e0018 */
[----:B---3--:R-:W-:Y:S02]  /*2e1d0*/  MOV R24, R27 ;  /* 0x0000001b00187202 */ /* 0x008fe40000000f00 */
[----:B------:R-:W3:Y:S04]  /*2e1e0*/  LDL R27, [R1+0x60c] ;  /* 0x00060c00011b7983 */ /* 0x000ee80000100800 */
[----:B------:R0:W-:Y:S04]  /*2e1f0*/  @!P1 STL [R1+0x600], R2 ;  /* 0x0006000201009387 */ /* 0x0001e80000100800 */
[----:B0-----:R-:W5:Y:S01]  /*2e200*/  LDL.LU R2, [R1+0x17f0] ;  /* 0x0017f00001027983 */ /* 0x001f620000300800 */
[----:B--2---:R-:W-:-:S05]  /*2e210*/  @!P1 FMUL R3, R3, 16777216 ;  /* 0x4b80000003039820 */ /* 0x004fca0000400000 */
[----:B------:R0:W-:Y:S04]  /*2e220*/  @!P1 STL [R1+0x604], R3 ;  /* 0x0006040301009387 */ /* 0x0001e80000100800 */
[----:B0-----:R-:W2:Y:S01]  /*2e230*/  LDL.LU R3, [R1+0x17ec] ;  /* 0x0017ec0001037983 */ /* 0x001ea20000300800 */
[----:B---3--:R-:W-:Y:S02]  /*2e240*/  @!P1 FMUL R27, R27, 16777216 ;  /* 0x4b8000001b1b9820 */ /* 0x008fe40000400000 */
[----:B--2---:R-:W-:-:S05]  /*2e250*/  @!P1 FMUL R3, R3, 16777216 ;  /* 0x4b80000003039820 */ /* 0x004fca0000400000 */
[----:B------:R0:W-:Y:S04]  /*2e260*/  @!P1 STL [R1+0x608], R3 ;  /* 0x0006080301009387 */ /* 0x0001e80000100800 */
[----:B0-----:R-:W2:Y:S04]  /*2e270*/  LDL.LU R3, [R1+0x17e8] ;  /* 0x0017e80001037983 */ /* 0x001ea80000300800 */
[----:B------:R0:W-:Y:S04]  /*2e280*/  @!P1 STL [R1+0x60c], R27 ;  /* 0x00060c1b01009387 */ /* 0x0001e80000100800 */
[----:B0-----:R-:W3:Y:S01]  /*2e290*/  LDL.LU R27, [R1+0x17e4] ;  /* 0x0017e400011b7983 */ /* 0x001ee20000300800 */
[----:B----4-:R-:W-:-:S05]  /*2e2a0*/  @!P1 FMUL R0, R0, 16777216 ;  /* 0x4b80000000009820 */ /* 0x010fca0000400000 */
[----:B------:R0:W-:Y:S04]  /*2e2b0*/  @!P1 STL [R1+0x618], R0 ;  /* 0x0006180001009387 */ /* 0x0001e80000100800 */
[----:B0-----:R-:W4:Y:S01]  /*2e2c0*/  LDL R0, [R1+0x224] ;  /* 0x0002240001007983 */ /* 0x001f220000100800 */
[----:B---3--:R-:W-:Y:S01]  /*2e2d0*/  @!P1 FMUL R27, R27, 16777216 ;  /* 0x4b8000001b1b9820 */ /* 0x008fe20000400000 */
[----:B--2---:R-:W-:-:S04]  /*2e2e0*/  LOP3.LUT P1, RZ, R3, 0x2, RZ, 0xc0, !PT ;  /* 0x0000000203ff7812 */ /* 0x004fc8000782c0ff */
[----:B------:R0:W-:Y:S04]  /*2e2f0*/  STL [R1+0x173c], R27 ;  /* 0x00173c1b01007387 */ /* 0x0001e80000100800 */
[----:B0-----:R-:W2:Y:S04]  /*2e300*/  LDL R27, [R1+0x220] ;  /* 0x00022000011b7983 */ /* 0x001ea80000100800 */
[----:B------:R0:W-:Y:S04]  /*2e310*/  STL [R1+0x17b0], R3 ;  /* 0x0017b00301007387 */ /* 0x0001e80000100800 */
[----:B0-----:R-:W3:Y:S01]  /*2e320*/  LDL R3, [R1+0x21c] ;  /* 0x00021c0001037983 */ /* 0x001ee20000100800 */
[----:B----4-:R-:W-:-:S02]  /*2e330*/  @!P2 FMUL R0, R0, 16777216 ;  /* 0x4b8000000000a820 */ /* 0x010fc40000400000 */
[----:B--2---:R-:W-:Y:S02]  /*2e340*/  @!P2 FMUL R27, R27, 16777216 ;  /* 0x4b8000001b1ba820 */ /* 0x004fe40000400000 */
[----:B---3--:R-:W-:-:S05]  /*2e350*/  @!P2 FMUL R3, R3, 16777216 ;  /* 0x4b8000000303a820 */ /* 0x008fca0000400000 */
        /* <DEDUP_REMOVED lines=93> */
[----:B----4-:R-:W-:-:S05]  /*2e930*/  @!P2 FMUL R3, R3, 16777216 ;  /* 0x4b8000000303a820 */ /* 0x010fca0000400000 */
[----:B------:R-:W-:Y:S04]  /*2e940*/  @!P2 STL [R1+0x280], R3 ;  /* 0x000280030100a387 */ /* 0x000fe80000100800 */
[----:B------:R-:W-:Y:S04]  /*2e950*/  @!P2 STL [R1+0x284], R27 ;  /* 0x0002841b0100a387 */ /* 0x000fe80000100800 */
[----:B------:R0:W-:Y:S04]  /*2e960*/  STL [R1+0x17b4], R19 ;  /* 0x0017b41301007387 */ /* 0x0001e80000100800 */
[----:B0-----:R-:W2:Y:S01]  /*2e970*/  LDL R19, [R1+0x290] ;  /* 0x0002900001137983 */ /* 0x001ea20000100800 */
[----:B---3--:R-:W-:-:S05]  /*2e980*/  @!P2 FMUL R0, R0, 16777216 ;  /* 0x4b8000000000a820 */ /* 0x008fca0000400000 */
[----:B------:R-:W-:Y:S04]  /*2e990*/  @!P2 STL [R1+0x288], R0 ;  /* 0x000288000100a387 */ /* 0x000fe80000100800 */
[----:B--2---:R0:W-:Y:S04]  /*2e9a0*/  STL [R1+0x17b8], R19 ;  /* 0x0017b81301007387 */ /* 0x0041e80000100800 */
[----:B------:R-:W2:Y:S04]  /*2e9b0*/  LDL R3, [R1+0x294] ;  /* 0x0002940001037983 */ /* 0x000ea80000100800 */
[----:B------:R-:W3:Y:S04]  /*2e9c0*/  LDL R27, [R1+0x298] ;  /* 0x00029800011b7983 */ /* 0x000ee80000100800 */
[----:B0-----:R-:W4:Y:S04]  /*2e9d0*/  LDL R19, [R1+0x28c] ;  /* 0x00028c0001137983 */ /* 0x001f280000100800 */
[----:B------:R-:W2:Y:S01]  /*2e9e0*/  LDL R0, [R1+0xec] ;  /* 0x0000ec0001007983 */ /* 0x000ea20000100800 */
[----:B----4-:R-:W-:-:S05]  /*2e9f0*/  @!P2 FMUL R19, R19, 16777216 ;  /* 0x4b8000001313a820 */ /* 0x010fca0000400000 */
[----:B------:R0:W-:Y:S04]  /*2ea00*/  @!P2 STL [R1+0x28c], R19 ;  /* 0x00028c130100a387 */ /* 0x0001e80000100800 */
[----:B0-----:R-:W4:Y:S01]  /*2ea10*/  LDL.LU R19, [R1+0x17b8] ;  /* 0x0017b80001137983 */ /* 0x001f220000300800 */
[----:B--2---:R-:W-:Y:S02]  /*2ea20*/  @!P2 FMUL R3, R3, 16777216 ;  /* 0x4b8000000303a820 */ /* 0x004fe40000400000 */
[----:B----4-:R-:W-:-:S05]  /*2ea30*/  @!P2 FMUL R19, R19, 16777216 ;  /* 0x4b8000001313a820 */ /* 0x010fca0000400000 */
[----:B------:R0:W-:Y:S04]  /*2ea40*/  @!P2 STL [R1+0x290], R19 ;  /* 0x000290130100a387 */ /* 0x0001e80000100800 */
[----:B0-----:R-:W2:Y:S04]  /*2ea50*/  LDL.LU R19, [R1+0x17b4] ;  /* 0x0017b40001137983 */ /* 0x001ea80000300800 */
[----:B------:R0:W-:Y:S04]  /*2ea60*/  @!P2 STL [R1+0x294], R3 ;  /* 0x000294030100a387 */ /* 0x0001e80000100800 */
[----:B0-----:R-:W4:Y:S01]  /*2ea70*/  LDL.LU R3, [R1+0x17b0] ;  /* 0x0017b00001037983 */ /* 0x001f220000300800 */
[----:B---3--:R-:W-:-:S02]  /*2ea80*/  @!P2 FMUL R27, R27, 16777216 ;  /* 0x4b8000001b1ba820 */ /* 0x008fc40000400000 */
[----:B------:R-:W-:-:S03]  /*2ea90*/  @!P2 FMUL R0, R0, 16777216 ;  /* 0x4b8000000000a820 */ /* 0x000fc60000400000 */
[----:B------:R0:W-:Y:S04]  /*2eaa0*/  @!P2 STL [R1+0x298], R27 ;  /* 0x0002981b0100a387 */ /* 0x0001e80000100800 */
[----:B0-----:R-:W3:Y:S04]  /*2eab0*/  LDL R27, [R1+0x19c] ;  /* 0x00019c00011b7983 */ /* 0x001ee80000100800 */
[----:B------:R0:W-:Y:S04]  /*2eac0*/  @!P2 STL [R1+0xec], R0 ;  /* 0x0000ec000100a387 */ /* 0x0001e80000100800 */
[----:B0-----:R-:W2:Y:S01]  /*2ead0*/  LDL R0, [R1+0x1a0] ;  /* 0x0001a00001007983 */ /* 0x001ea20000100800 */
[----:B----4-:R-:W-:-:S03]  /*2eae0*/  LOP3.LUT P2, RZ, R3, 0x10, RZ, 0xc0, !PT ;  /* 0x0000001003ff7812 */ /* 0x010fc6000784c0ff */
[----:B------:R0:W-:Y:S04]  /*2eaf0*/  STL [R1+0x177c], R3 ;  /* 0x00177c0301007387 */ /* 0x0001e80000100800 */
[----:B0-----:R-:W4:Y:S01]  /*2eb00*/  LDL R3, [R1+0x198] ;  /* 0x0001980001037983 */ /* 0x001f220000100800 */
[----:B---3--:R-:W-:Y:S02]  /*2eb10*/  @!P3 FMUL R27, R27, 16777216 ;  /* 0x4b8000001b1bb820 */ /* 0x008fe40000400000 */
[----:B--2---:R-:W-:Y:S02]  /*2eb20*/  @!P3 FMUL R0, R0, 16777216 ;  /* 0x4b8000000000b820 */ /* 0x004fe40000400000 */
        /* <DEDUP_REMOVED lines=114> */
[----:B------:R0:W-:Y:S04]  /*2f250*/  @!P3 STL [R1+0x214], R3 ;  /* 0x000214030100b387 */ /* 0x0001e80000100800 */
[----:B0-----:R-:W2:Y:S01]  /*2f260*/  LDL.LU R3, [R1+0x177c] ;  /* 0x00177c0001037983 */ /* 0x001ea20000300800 */
[----:B---3--:R-:W-:-:S03]  /*2f270*/  @!P3 FMUL R0, R0, 16777216 ;  /* 0x4b8000000000b820 */ /* 0x008fc60000400000 */
[----:B------:R-:W-:Y:S04]  /*2f280*/  @!P3 STL [R1+0x218], R27 ;  /* 0x0002181b0100b387 */ /* 0x000fe80000100800 */
[----:B------:R0:W-:Y:S04]  /*2f290*/  STL [R1+0x1778], R25 ;  /* 0x0017781901007387 */ /* 0x0001e80000100800 */
[----:B0-----:R-:W3:Y:S04]  /*2f2a0*/  LDL R25, [R1+0x118] ;  /* 0x0001180001197983 */ /* 0x001ee80000100800 */
[----:B------:R0:W-:Y:S04]  /*2f2b0*/  @!P3 STL [R1+0xf0], R0 ;  /* 0x0000f0000100b387 */ /* 0x0001e80000100800 */
[----:B------:R-:W4:Y:S04]  /*2f2c0*/  LDL R27, [R1+0x120] ;  /* 0x00012000011b7983 */ /* 0x000f280000100800 */
[----:B0-----:R-:W5:Y:S01]  /*2f2d0*/  LDL R0, [R1+0x124] ;  /* 0x0001240001007983 */ /* 0x001f620000100800 */
[----:B--2---:R-:W-:-:S03]  /*2f2e0*/  LOP3.LUT P3, RZ, R3, 0x8, RZ, 0xc0, !PT ;  /* 0x0000000803ff7812 */ /* 0x004fc6000786c0ff */
[----:B------:R0:W-:Y:S04]  /*2f2f0*/  STL [R1+0x1740], R3 ;  /* 0x0017400301007387 */ /* 0x0001e80000100800 */
[----:B0-----:R-:W2:Y:S01]  /*2f300*/  LDL R3, [R1+0x11c] ;  /* 0x00011c0001037983 */ /* 0x001ea20000100800 */
[----:B---3--:R-:W-:-:S05]  /*2f310*/  @!P4 FMUL R25, R25, 16777216 ;  /* 0x4b8000001919c820 */ /* 0x008fca0000400000 */
[----:B------:R0:W-:Y:S01]  /*2f320*/  @!P4 STL [R1+0x118], R25 ;  /* 0x000118190100c387 */ /* 0x0001e20000100800 */
[----:B----4-:R-:W-:Y:S02]  /*2f330*/  @!P4 FMUL R27, R27, 16777216 ;  /* 0x4b8000001b1bc820 */ /* 0x010fe40000400000 */
[----:B-----5:R-:W-:Y:S01]  /*2f340*/  @!P4 FMUL R0, R0, 16777216 ;  /* 0x4b8000000000c820 */ /* 0x020fe20000400000 */
[----:B0-----:R-:W3:Y:S01]  /*2f350*/  LDL.LU R25, [R1+0x1778] ;  /* 0x0017780001197983 */ /* 0x001ee20000300800 */
[----:B--2---:R-:W-:-:S05]  /*2f360*/  @!P4 FMUL R3, R3, 16777216 ;  /* 0x4b8000000303c820 */ /* 0x004fca0000400000 */
        /* <DEDUP_REMOVED lines=8> */
[----:B------:R-:W4:Y:S04]  /*2f3f0*/  LDL R0, [R1+0x138] ;  /* 0x0001380001007983 */ /* 0x000f280000100800 */
[----:B0-----:R-:W5:Y:S02]  /*2f400*/  LDL R3, [R1+0x128] ;  /* 0x0001280001037983 */ /* 0x001f640000100800 */
[----:B-----5:R-:W-:-:S05]  /*2f410*/  @!P4 FMUL R3, R3, 16777216 ;  /* 0x4b8000000303c820 */ /* 0x020fca0000400000 */
[----:B------:R0:W-:Y:S04]  /*2f420*/  @!P4 STL [R1+0x128], R3 ;  /* 0x000128030100c387 */ /* 0x0001e80000100800 */
[----:B0-----:R-:W5:Y:S02]  /*2f430*/  LDL.LU R3, [R1+0x1774] ;  /* 0x0017740001037983 */ /* 0x001f640000300800 */
[----:B-----5:R-:W-:-:S05]  /*2f440*/  @!P4 FMUL R3, R3, 16777216 ;  /* 0x4b8000000303c820 */ /* 0x020fca0000400000 */
[----:B------:R0:W-:Y:S04]  /*2f450*/  @!P4 STL [R1+0x12c], R3 ;  /* 0x00012c030100c387 */ /* 0x0001e80000100800 */
[----:B0-----:R-:W5:Y:S01]  /*2f460*/  LDL.LU R3, [R1+0x1770] ;  /* 0x0017700001037983 */ /* 0x001f620000300800 */
[----:B--2---:R-:W-:Y:S02]  /*2f470*/  @!P4 FMUL R27, R27, 16777216 ;  /* 0x4b8000001b1bc820 */ /* 0x004fe40000400000 */
[----:B----4-:R-:W-:Y:S02]  /*2f480*/  @!P4 FMUL R0, R0, 16777216 ;  /* 0x4b8000000000c820 */ /* 0x010fe40000400000 */
[----:B-----5:R-:W-:-:S05]  /*2f490*/  @!P4 FMUL R3, R3, 16777216 ;  /* 0x4b8000000303c820 */ /* 0x020fca0000400000 */
        /* <DEDUP_REMOVED lines=19> */
[----:B------:R-:W-:Y:S04]  /*2f5d0*/  @!P4 STL [R1+0x144], R3 ;  /* 0x000144030100c387 */ /* 0x000fe80000100800 */
[----:B------:R-:W-:Y:S04]  /*2f5e0*/  @!P4 STL [R1+0x148], R27 ;  /* 0x0001481b0100c387 */ /* 0x000fe80000100800 */
[----:B------:R-:W-:Y:S04]  /*2f5f0*/  @!P4 STL [R1+0x14c], R0 ;  /* 0x00014c000100c387 */ /* 0x000fe80000100800 */
[----:B------:R0:W-:Y:S04]  /*2f600*/  STL [R1+0x1760], R29 ;  /* 0x0017601d01007387 */ /* 0x0001e80000100800 */
[----:B0-----:R-:W2:Y:S04]  /*2f610*/  LDL R29, [R1+0x154] ;  /* 0x00015400011d7983 */ /* 0x001ea80000100800 */
[----:B--2---:R0:W-:Y:S04]  /*2f620*/  STL [R1+0x1764], R29 ;  /* 0x0017641d01007387 */ /* 0x0041e80000100800 */
[----:B------:R-:W2:Y:S04]  /*2f630*/  LDL R3, [R1+0x158] ;  /* 0x0001580001037983 */ /* 0x000ea80000100800 */
[----:B------:R-:W4:Y:S04]  /*2f640*/  LDL R27, [R1+0x15c] ;  /* 0x00015c00011b7983 */ /* 0x000f280000100800 */
[----:B0-----:R-:W5:Y:S04]  /*2f650*/  LDL R29, [R1+0x150] ;  /* 0x00015000011d7983 */ /* 0x001f680000100800 */
[----:B------:R-:W2:Y:S01]  /*2f660*/  LDL R0, [R1+0x160] ;  /* 0x0001600001007983 */ /* 0x000ea20000100800 */
[----:B-----5:R-:W-:-:S05]  /*2f670*/  @!P4 FMUL R29, R29, 16777216 ;  /* 0x4b8000001d1dc820 */ /* 0x020fca0000400000 */
[----:B------:R0:W-:Y:S04]  /*2f680*/  @!P4 STL [R1+0x150], R29 ;  /* 0x0001501d0100c387 */ /* 0x0001e80000100800 */
[----:B0-----:R-:W5:Y:S01]  /*2f690*/  LDL.LU R29, [R1+0x1764] ;  /* 0x00176400011d7983 */ /* 0x001f620000300800 */
[----:B--2---:R-:W-:Y:S02]  /*2f6a0*/  @!P4 FMUL R3, R3, 16777216 ;  /* 0x4b8000000303c820 */ /* 0x004fe40000400000 */
[----:B----4-:R-:W-:Y:S02]  /*2f6b0*/  @!P4 FMUL R27, R27, 16777216 ;  /* 0x4b8000001b1bc820 */ /* 0x010fe40000400000 */
[----:B------:R-:W-:Y:S02]  /*2f6c0*/  @!P4 FMUL R0, R0, 16777216 ;  /* 0x4b8000000000c820 */ /* 0x000fe40000400000 */
[----:B-----5:R-:W-:-:S05]  /*2f6d0*/  @!P4 FMUL R29, R29, 16777216 ;  /* 0x4b8000001d1dc820 */ /* 0x020fca0000400000 */
[----:B------:R0:W-:Y:S04]  /*2f6e0*/  @!P4 STL [R1+0x154], R29 ;  /* 0x0001541d0100c387 */ /* 0x0001e80000100800 */
[----:B0-----:R-:W2:Y:S04]  /*2f6f0*/  LDL.LU R29, [R1+0x1760] ;  /* 0x00176000011d7983 */ /* 0x001ea80000300800 */
[----:B------:R0:W-:Y:S04]  /*2f700*/  @!P4 STL [R1+0x158], R3 ;  /* 0x000158030100c387 */ /* 0x0001e80000100800 */
[----:B------:R-:W-:Y:S04]  /*2f710*/  @!P4 STL [R1+0x15c], R27 ;  /* 0x00015c1b0100c387 */ /* 0x000fe80000100800 */
[----:B------:R-:W-:Y:S04]  /*2f720*/  @!P4 STL [R1+0x160], R0 ;  /* 0x000160000100c387 */ /* 0x000fe80000100800 */
[----:B------:R1:W-:Y:S04]  /*2f730*/  STL [R1+0x175c], R22 ;  /* 0x00175c1601007387 */ /* 0x0003e80000100800 */
[----:B0-----:R-:W4:Y:S04]  /*2f740*/  LDL R3, [R1+0x16c] ;  /* 0x00016c0001037983 */ /* 0x001f280000100800 */
[----:B-1----:R-:W5:Y:S04]  /*2f750*/  LDL R22, [R1+0x164] ;  /* 0x0001640001167983 */ /* 0x002f680000100800 */
[----:B----4-:R0:W-:Y:S04]  /*2f760*/  STL [R1+0x1758], R3 ;  /* 0x0017580301007387 */ /* 0x0101e80000100800 */
[----:B------:R-:W4:Y:S01]  /*2f770*/  LDL R27, [R1+0x170] ;  /* 0x00017000011b7983 */ /* 0x000f220000100800 */
[----:B-----5:R-:W-:-:S03]  /*2f780*/  @!P4 FMUL R22, R22, 16777216 ;  /* 0x4b8000001616c820 */ /* 0x020fc60000400000 */
[----:B------:R-:W5:Y:S04]  /*2f790*/  LDL R0, [R1+0x174] ;  /* 0x0001740001007983 */ /* 0x000f680000100800 */
[----:B0-----:R-:W2:Y:S04]  /*2f7a0*/  LDL R3, [R1+0x168] ;  /* 0x0001680001037983 */ /* 0x001ea80000100800 */
[----:B------:R0:W-:Y:S04]  /*2f7b0*/  @!P4 STL [R1+0x164], R22 ;  /* 0x000164160100c387 */ /* 0x0001e80000100800 */
[----:B0-----:R-:W3:Y:S01]  /*2f7c0*/  LDL.LU R22, [R1+0x175c] ;  /* 0x00175c0001167983 */ /* 0x001ee20000300800 */
[----:B--2---:R-:W-:-:S05]  /*2f7d0*/  @!P4 FMUL R3, R3, 16777216 ;  /* 0x4b8000000303c820 */ /* 0x004fca0000400000 */
[----:B------:R0:W-:Y:S04]  /*2f7e0*/  @!P4 STL [R1+0x168], R3 ;  /* 0x000168030100c387 */ /* 0x0001e80000100800 */
[----:B0-----:R-:W2:Y:S01]  /*2f7f0*/  LDL.LU R3, [R1+0x1758] ;  /* 0x0017580001037983 */ /* 0x001ea20000300800 */
[----:B----4-:R-:W-:Y:S02]  /*2f800*/  @!P4 FMUL R27, R27, 16777216 ;  /* 0x4b8000001b1bc820 */ /* 0x010fe40000400000 */
[----:B-----5:R-:W-:Y:S02]  /*2f810*/  @!P4 FMUL R0, R0, 16777216 ;  /* 0x4b8000000000c820 */ /* 0x020fe40000400000 */
[----:B--2---:R-:W-:-:S05]  /*2f820*/  @!P4 FMUL R3, R3, 16777216 ;  /* 0x4b8000000303c820 */ /* 0x004fca0000400000 */
[----:B------:R0:W-:Y:S04]  /*2f830*/  @!P4 STL [R1+0x16c], R3 ;  /* 0x00016c030100c387 */ /* 0x0001e80000100800 */
[----:B------:R-:W-:Y:S04]  /*2f840*/  @!P4 STL [R1+0x170], R27 ;  /* 0x0001701b0100c387 */ /* 0x000fe80000100800 */
[----:B------:R-:W-:Y:S04]  /*2f850*/  @!P4 STL [R1+0x174], R0 ;  /* 0x000174000100c387 */ /* 0x000fe80000100800 */
[----:B------:R1:W-:Y:S04]  /*2f860*/  STL [R1+0x1754], R23 ;  /* 0x0017541701007387 */ /* 0x0003e80000100800 */
[----:B0-----:R-:W2:Y:S04]  /*2f870*/  LDL R3, [R1+0x180] ;  /* 0x0001800001037983 */ /* 0x001ea80000100800 */
[----:B--2---:R0:W-:Y:S01]  /*2f880*/  STL [R1+0x1750], R3 ;  /* 0x0017500301007387 */ /* 0x0041e20000100800 */
[----:B-1----:R-:W-:-:S03]  /*2f890*/  IMAD.MOV.U32 R23, RZ, RZ, R29 ;  /* 0x000000ffff177224 */ /* 0x002fc600078e001d */
[----:B------:R-:W2:Y:S04]  /*2f8a0*/  LDL R27, [R1+0x184] ;  /* 0x00018400011b7983 */ /* 0x000ea80000100800 */
[----:B------:R-:W4:Y:S04]  /*2f8b0*/  LDL R0, [R1+0x188] ;  /* 0x0001880001007983 */ /* 0x000f280000100800 */
[----:B0-----:R-:W5:Y:S01]  /*2f8c0*/  LDL R3, [R1+0x17c] ;  /* 0x00017c0001037983 */ /* 0x001f620000100800 */
[----:B------:R-:W-:-:S03]  /*2f8d0*/  @!P4 FMUL R23, R23, 16777216 ;  /* 0x4b8000001717c820 */ /* 0x000fc60000400000 */
[----:B------:R-:W2:Y:S04]  /*2f8e0*/  LDL R29, [R1+0x18c] ;  /* 0x00018c00011d7983 */ /* 0x000ea80000100800 */
[----:B------:R0:W-:Y:S04]  /*2f8f0*/  @!P4 STL [R1+0x178], R23 ;  /* 0x000178170100c387 */ /* 0x0001e80000100800 */
[----:B0-----:R-:W3:Y:S01]  /*2f900*/  LDL.LU R23, [R1+0x1754] ;  /* 0x0017540001177983 */ /* 0x001ee20000300800 */
        /* <DEDUP_REMOVED lines=8> */
[----:B------:R-:W-:Y:S04]  /*2f990*/  @!P4 STL [R1+0x184], R27 ;  /* 0x0001841b0100c387 */ /* 0x000fe80000100800 */
[----:B------:R-:W-:Y:S04]  /*2f9a0*/  @!P4 STL [R1+0x188], R0 ;  /* 0x000188000100c387 */ /* 0x000fe80000100800 */
[----:B------:R1:W-:Y:S04]  /*2f9b0*/  @!P4 STL [R1+0x18c], R29 ;  /* 0x00018c1d0100c387 */ /* 0x0003e80000100800 */
[----:B0-----:R-:W2:Y:S04]  /*2f9c0*/  LDL R3, [R1+0xf8] ;  /* 0x0000f80001037983 */ /* 0x001ea80000100800 */
[----:B-1----:R-:W4:Y:S04]  /*2f9d0*/  LDL R29, [R1+0x190] ;  /* 0x00019000011d7983 */ /* 0x002f280000100800 */
[----:B--2---:R0:W-:Y:S04]  /*2f9e0*/  STL [R1+0x174c], R3 ;  /* 0x00174c0301007387 */ /* 0x0041e80000100800 */
[----:B------:R-:W2:Y:S01]  /*2f9f0*/  LDL R27, [R1+0x7c] ;  /* 0x00007c00011b7983 */ /* 0x000ea20000100800 */
[----:B----4-:R-:W-:-:S03]  /*2fa00*/  @!P4 FMUL R29, R29, 16777216 ;  /* 0x4b8000001d1dc820 */ /* 0x010fc60000400000 */
[----:B------:R-:W4:Y:S04]  /*2fa10*/  LDL R0, [R1+0x84] ;  /* 0x0000840001007983 */ /* 0x000f280000100800 */
[----:B0-----:R-:W5:Y:S04]  /*2fa20*/  LDL R3, [R1+0x194] ;  /* 0x0001940001037983 */ /* 0x001f680000100800 */
[----:B------:R0:W-:Y:S04]  /*2fa30*/  @!P4 STL [R1+0x190], R29 ;  /* 0x0001901d0100c387 */ /* 0x0001e80000100800 */
[----:B0-----:R-:W2:Y:S01]  /*2fa40*/  LDL R29, [R1+0x88] ;  /* 0x00008800011d7983 */ /* 0x001ea20000100800 */
[----:B-----5:R-:W-:-:S05]  /*2fa50*/  @!P4 FMUL R3, R3, 16777216 ;  /* 0x4b8000000303c820 */ /* 0x020fca0000400000 */
[----:B------:R0:W-:Y:S04]  /*2fa60*/  @!P4 STL [R1+0x194], R3 ;  /* 0x000194030100c387 */ /* 0x0001e80000100800 */
[----:B0-----:R-:W5:Y:S01]  /*2fa70*/  LDL.LU R3, [R1+0x174c] ;  /* 0x00174c0001037983 */ /* 0x001f620000300800 */
[----:B--2---:R-:W-:Y:S02]  /*2fa80*/  @!P5 FMUL R27, R27, 16777216 ;  /* 0x4b8000001b1bd820 */ /* 0x004fe40000400000 */
[----:B----4-:R-:W-:Y:S02]  /*2fa90*/  @!P5 FMUL R0, R0, 16777216 ;  /* 0x4b8000000000d820 */ /* 0x010fe40000400000 */
[----:B------:R-:W-:Y:S02]  /*2faa0*/  @!P5 FMUL R29, R29, 16777216 ;  /* 0x4b8000001d1dd820 */ /* 0x000fe40000400000 */
[----:B-----5:R-:W-:-:S05]  /*2fab0*/  @!P4 FMUL R3, R3, 16777216 ;  /* 0x4b8000000303c820 */ /* 0x020fca0000400000 */
[----:B------:R-:W-:Y:S04]  /*2fac0*/  @!P4 STL [R1+0xf8], R3 ;  /* 0x0000f8030100c387 */ /* 0x000fe80000100800 */
[----:B------:R-:W-:Y:S04]  /*2fad0*/  @!P5 STL [R1+0x7c], R27 ;  /* 0x00007c1b0100d387 */ /* 0x000fe80000100800 */
[----:B------:R0:W-:Y:S04]  /*2fae0*/  @!P5 STL [R1+0x84], R0 ;  /* 0x000084000100d387 */ /* 0x0001e80000100800 */
[----:B0-----:R-:W2:Y:S04]  /*2faf0*/  LDL R0, [R1+0x90] ;  /* 0x0000900001007983 */ /* 0x001ea80000100800 */
[----:B------:R0:W-:Y:S04]  /*2fb00*/  @!P5 STL [R1+0x88], R29 ;  /* 0x0000881d0100d387 */ /* 0x0001e80000100800 */
[----:B------:R-:W4:Y:S04]  /*2fb10*/  LDL R3, [R1+0x98] ;  /* 0x0000980001037983 */ /* 0x000f280000100800 */
[----:B----4-:R1:W-:Y:S01]  /*2fb20*/  STL [R1+0x1748], R3 ;  /* 0x0017480301007387 */ /* 0x0103e20000100800 */
[----:B--2---:R-:W-:-:S03]  /*2fb30*/  @!P5 FMUL R0, R0, 16777216 ;  /* 0x4b8000000000d820 */ /* 0x004fc60000400000 */
[----:B0-----:R-:W2:Y:S04]  /*2fb40*/  LDL R29, [R1+0x9c] ;  /* 0x00009c00011d7983 */ /* 0x001ea80000100800 */
[----:B------:R-:W4:Y:S04]  /*2fb50*/  LDL R27, [R1+0xa0] ;  /* 0x0000a000011b7983 */ /* 0x000f280000100800 */
[----:B-1----:R-:W5:Y:S04]  /*2fb60*/  LDL R3, [R1+0x94] ;  /* 0x0000940001037983 */ /* 0x002f680000100800 */
        /* <DEDUP_REMOVED lines=10> */
[----:B------:R0:W-:Y:S04]  /*2fc10*/  @!P5 STL [R1+0x9c], R29 ;  /* 0x00009c1d0100d387 */ /* 0x0001e80000100800 */
[----:B0-----:R-:W2:Y:S04]  /*2fc20*/  LDL R29, [R1+0xa8] ;  /* 0x0000a800011d7983 */ /* 0x001ea80000100800 */
[----:B------:R-:W-:Y:S04]  /*2fc30*/  @!P5 STL [R1+0xa0], R27 ;  /* 0x0000a01b0100d387 */ /* 0x000fe80000100800 */
[----:B------:R0:W-:Y:S04]  /*2fc40*/  @!P5 STL [R1+0xa4], R0 ;  /* 0x0000a4000100d387 */ /* 0x0001e80000100800 */
[----:B------:R-:W4:Y:S01]  /*2fc50*/  LDL R3, [R1+0xb0] ;  /* 0x0000b00001037983 */ /* 0x000f220000100800 */
        /* <DEDUP_REMOVED lines=14> */
[----:B---3--:R-:W-:Y:S01]  /*2fd40*/  IMAD.MOV.U32 R21, RZ, RZ, R22 ;  /* 0x000000ffff157224 */ /* 0x008fe200078e0016 */
[----:B------:R-:W-:Y:S01]  /*2fd50*/  MOV R22, R23 ;  /* 0x0000001700167202 */ /* 0x000fe20000000f00 */
[----:B------:R-:W-:Y:S01]  /*2fd60*/  IMAD.MOV.U32 R23, RZ, RZ, R24 ;  /* 0x000000ffff177224 */ /* 0x000fe200078e0018 */
[----:B------:R-:W-:Y:S01]  /*2fd70*/  MOV R24, R12 ;  /* 0x0000000c00187202 */ /* 0x000fe20000000f00 */
[----:B--2---:R-:W-:Y:S01]  /*2fd80*/  @!P5 FMUL R29, R29, 16777216 ;  /* 0x4b8000001d1dd820 */ /* 0x004fe20000400000 */
[----:B----4-:R0:W-:Y:S04]  /*2fd90*/  STL [R1+0x1744], R3 ;  /* 0x0017440301007387 */ /* 0x0101e80000100800 */
[----:B------:R-:W2:Y:S01]  /*2fda0*/  LDL R27, [R1+0xb8] ;  /* 0x0000b800011b7983 */ /* 0x000ea20000100800 */
[----:B0-----:R-:W-:-:S03]  /*2fdb0*/  MOV R3, R25 ;  /* 0x0000001900037202 */ /* 0x001fc60000000f00 */
[----:B------:R-:W3:Y:S02]  /*2fdc0*/  LDL R25, [R1+0xb4] ;  /* 0x0000b40001197983 */ /* 0x000ee40000100800 */
[----:B------:R-:W-:Y:S02]  /*2fdd0*/  @!P5 FMUL R3, R3, 16777216 ;  /* 0x4b8000000303d820 */ /* 0x000fe40000400000 */
[----:B------:R0:W-:Y:S04]  /*2fde0*/  @!P5 STL [R1+0xa8], R29 ;  /* 0x0000a81d0100d387 */ /* 0x0001e80000100800 */
[----:B------:R-:W4:Y:S04]  /*2fdf0*/  LDL R12, [R1+0x8] ;  /* 0x00000800010c7983 */ /* 0x000f280000100800 */
[----:B0-----:R-:W5:Y:S04]  /*2fe00*/  LDL R29, [R1+0xc0] ;  /* 0x0000c000011d7983 */ /* 0x001f680000100800 */
[----:B------:R0:W-:Y:S04]  /*2fe10*/  @!P5 STL [R1+0xac], R3 ;  /* 0x0000ac030100d387 */ /* 0x0001e80000100800 */
[----:B0-----:R-:W4:Y:S01]  /*2fe20*/  LDL.LU R3, [R1+0x1744] ;  /* 0x0017440001037983 */ /* 0x001f220000300800 */
[----:B------:R-:W-:-:S02]  /*2fe30*/  @!P5 FMUL R0, R0, 16777216 ;  /* 0x4b8000000000d820 */ /* 0x000fc40000400000 */
[----:B------:R-:W-:Y:S02]  /*2fe40*/  @!P5 FMUL R2, R2, 16777216 ;  /* 0x4b8000000202d820 */ /* 0x000fe40000400000 */
[----:B------:R-:W-:Y:S02]  /*2fe50*/  @!P5 FMUL R14, R14, 16777216 ;  /* 0x4b8000000e0ed820 */ /* 0x000fe40000400000 */
[----:B------:R-:W-:Y:S02]  /*2fe60*/  @!P5 FMUL R5, R5, 16777216 ;  /* 0x4b8000000505d820 */ /* 0x000fe40000400000 */
[----:B------:R-:W-:Y:S02]  /*2fe70*/  @!P5 FMUL R6, R6, 16777216 ;  /* 0x4b8000000606d820 */ /* 0x000fe40000400000 */
[----:B------:R-:W-:Y:S02]  /*2fe80*/  @!P5 FMUL R7, R7, 16777216 ;  /* 0x4b8000000707d820 */ /* 0x000fe40000400000 */
        /* <DEDUP_REMOVED lines=12> */
[----:B--2---:R-:W-:-:S02]  /*2ff50*/  @!P5 FMUL R27, R27, 16777216 ;  /* 0x4b8000001b1bd820 */ /* 0x004fc40000400000 */
[----:B---3--:R-:W-:Y:S02]  /*2ff60*/  @!P5 FMUL R25, R25, 16777216 ;  /* 0x4b8000001919d820 */ /* 0x008fe40000400000 */
[----:B-----5:R-:W-:Y:S02]  /*2ff70*/  @!P5 FMUL R29, R29, 16777216 ;  /* 0x4b8000001d1dd820 */ /* 0x020fe40000400000 */
[----:B----4-:R-:W-:-:S05]  /*2ff80*/  @!P5 FMUL R3, R3, 16777216 ;  /* 0x4b8000000303d820 */ /* 0x010fca0000400000 */
[----:B------:R0:W-:Y:S04]  /*2ff90*/  @!P5 STL [R1+0xb0], R3 ;  /* 0x0000b0030100d387 */ /* 0x0001e80000100800 */
[----:B0-----:R-:W2:Y:S04]  /*2ffa0*/  LDL.LU R3, [R1+0x1740] ;  /* 0x0017400001037983 */ /* 0x001ea80000300800 */
[----:B------:R0:W-:Y:S02]  /*2ffb0*/  @!P5 STL [R1+0xb4], R25 ;  /* 0x0000b4190100d387 */ /* 0x0001e40000100800 */
[----:B0-----:R-:W-:Y:S01]  /*2ffc0*/  IMAD.MOV.U32 R25, RZ, RZ, R26 ;  /* 0x000000ffff197224 */ /* 0x001fe200078e001a */
[----:B------:R-:W-:Y:S01]  /*2ffd0*/  MOV R26, R11 ;  /* 0x0000000b001a7202 */ /* 0x000fe20000000f00 */
[----:B------:R-:W-:Y:S01]  /*2ffe0*/  IMAD.MOV.U32 R11, RZ, RZ, R10 ;  /* 0x000000ffff0b7224 */ /* 0x000fe200078e000a */
[----:B------:R-:W-:Y:S01]  /*2fff0*/  MOV R10, R13 ;  /* 0x0000000d000a7202 */ /* 0x000fe20000000f00 */
[----:B------:R-:W-:Y:S01]  /*30000*/  IMAD.MOV.U32 R13, RZ, RZ, R4 ;  /* 0x000000ffff0d7224 */ /* 0x000fe200078e0004 */
[----:B------:R-:W-:-:S02]  /*30010*/  MOV R4, R28 ;  /* 0x0000001c00047202 */ /* 0x000fc40000000f00 */
[----:B------:R-:W3:Y:S04]  /*30020*/  LDL R28, [R1+0x24] ;  /* 0x00002400011c7983 */ /* 0x000ee80000100800 */
[----:B------:R0:W-:Y:S04]  /*30030*/  @!P5 STL [R1+0xb8], R27 ;  /* 0x0000b81b0100d387 */ /* 0x0001e80000100800 */
[----:B0-----:R-:W4:Y:S04]  /*30040*/  LDL.LU R27, [R1+0x173c] ;  /* 0x00173c00011b7983 */ /* 0x001f280000300800 */
[----:B------:R0:W-:Y:S04]  /*30050*/  @!P5 STL [R1+0xbc], R0 ;  /* 0x0000bc000100d387 */ /* 0x0001e80000100800 */
[----:B0-----:R-:W5:Y:S04]  /*30060*/  LDL.LU R0, [R1+0x1738] ;  /* 0x0017380001007983 */ /* 0x001f680000300800 */
[----:B------:R0:W-:Y:S04]  /*30070*/  @!P5 STL [R1+0xc0], R29 ;  /* 0x0000c01d0100d387 */ /* 0x0001e80000100800 */
[----:B0-----:R-:W2:Y:S04]  /*30080*/  LDL.LU R29, [R1+0x1734] ;  /* 0x00173400011d7983 */ /* 0x001ea80000300800 */
        /* <DEDUP_REMOVED lines=20> */
[----:B------:R0:W-:Y:S01]  /*301d0*/  @!P5 STL [R1+0xf4], R18 ;  /* 0x0000f4120100d387 */ /* 0x0001e20000100800 */
[----:B------:R-:W-:-:S03]  /*301e0*/  @!P6 FMUL R12, R12, 16777216 ;  /* 0x4b8000000c0ce820 */ /* 0x000fc60000400000 */
        /* <DEDUP_REMOVED lines=14> */
[----:B0-----:R-:W2:Y:S01]  /*302d0*/  LDL.LU R12, [R1+0x16ec] ;  /* 0x0016ec00010c7983 */ /* 0x001ea20000300800 */
[----:B------:R-:W-:-:S02]  /*302e0*/  @!P6 FMUL R25, R25, 16777216 ;  /* 0x4b8000001919e820 */ /* 0x000fc40000400000 */
[----:B------:R-:W-:Y:S02]  /*302f0*/  @!P6 FMUL R26, R26, 16777216 ;  /* 0x4b8000001a1ae820 */ /* 0x000fe40000400000 */
[----:B------:R-:W-:Y:S02]  /*30300*/  @!P6 FMUL R11, R11, 16777216 ;  /* 0x4b8000000b0be820 */ /* 0x000fe40000400000 */
[----:B------:R-:W-:Y:S02]  /*30310*/  @!P6 FMUL R10, R10, 16777216 ;  /* 0x4b8000000a0ae820 */ /* 0x000fe40000400000 */
[----:B------:R-:W-:Y:S02]  /*30320*/  @!P6 FMUL R13, R13, 16777216 ;  /* 0x4b8000000d0de820 */ /* 0x000fe40000400000 */
[----:B------:R-:W-:Y:S02]  /*30330*/  @!P6 FMUL R4, R4, 16777216 ;  /* 0x4b8000000404e820 */ /* 0x000fe40000400000 */
[----:B---3--:R-:W-:-:S02]  /*30340*/  @!P6 FMUL R28, R28, 16777216 ;  /* 0x4b8000001c1ce820 */ /* 0x008fc40000400000 */
[----:B--2---:R-:W-:-:S05]  /*30350*/  @!P6 FMUL R12, R12, 16777216 ;  /* 0x4b8000000c0ce820 */ /* 0x004fca0000400000 */
[----:B------:R0:W-:Y:S04]  /*30360*/  STL [R1+0x16a4], R12 ;  /* 0x0016a40c01007387 */ /* 0x0001e80000100800 */
[----:B0-----:R-:W2:Y:S04]  /*30370*/  LDL R12, [R1+0x28] ;  /* 0x00002800010c7983 */ /* 0x001ea80000100800 */
[----:B------:R0:W-:Y:S04]  /*30380*/  @!P6 STL [R1+0xc], R25 ;  /* 0x00000c190100e387 */ /* 0x0001e80000100800 */
[----:B0-----:R-:W3:Y:S04]  /*30390*/  LDL.LU R25, [R1+0x16e8] ;  /* 0x0016e80001197983 */ /* 0x001ee80000300800 */
[----:B------:R0:W-:Y:S04]  /*303a0*/  @!P6 STL [R1+0x10], R26 ;  /* 0x0000101a0100e387 */ /* 0x0001e80000100800 */
[----:B0-----:R-:W3:Y:S04]  /*303b0*/  LDL.LU R26, [R1+0x16e4] ;  /* 0x0016e400011a7983 */ /* 0x001ee80000300800 */
[----:B------:R0:W-:Y:S04]  /*303c0*/  @!P6 STL [R1+0x14], R11 ;  /* 0x0000140b0100e387 */ /* 0x0001e80000100800 */
[----:B0-----:R-:W3:Y:S04]  /*303d0*/  LDL.LU R11, [R1+0x16e0] ;  /* 0x0016e000010b7983 */ /* 0x001ee80000300800 */
[----:B------:R0:W-:Y:S04]  /*303e0*/  @!P6 STL [R1+0x18], R10 ;  /* 0x0000180a0100e387 */ /* 0x0001e80000100800 */
[----:B0-----:R-:W4:Y:S04]  /*303f0*/  LDL.LU R10, [R1+0x16dc] ;  /* 0x0016dc00010a7983 */ /* 0x001f280000300800 */
[----:B------:R0:W-:Y:S04]  /*30400*/  @!P6 STL [R1+0x1c], R13 ;  /* 0x00001c0d0100e387 */ /* 0x0001e80000100800 */
[----:B0-----:R-:W5:Y:S04]  /*30410*/  LDL.LU R13, [R1+0x16d8] ;  /* 0x0016d800010d7983 */ /* 0x001f680000300800 */
[----:B------:R0:W-:Y:S04]  /*30420*/  @!P6 STL [R1+0x20], R4 ;  /* 0x000020040100e387 */ /* 0x0001e80000100800 */
[----:B0-----:R-:W5:Y:S04]  /*30430*/  LDL.LU R4, [R1+0x16d4] ;  /* 0x0016d40001047983 */ /* 0x001f680000300800 */
[----:B------:R0:W-:Y:S04]  /*30440*/  @!P6 STL [R1+0x24], R28 ;  /* 0x0000241c0100e387 */ /* 0x0001e80000100800 */
[----:B0-----:R-:W5:Y:S01]  /*30450*/  LDL.LU R28, [R1+0x16d0] ;  /* 0x0016d000011c7983 */ /* 0x001f620000300800 */
[----:B--2---:R-:W-:-:S02]  /*30460*/  @!P6 FMUL R12, R12, 16777216 ;  /* 0x4b8000000c0ce820 */ /* 0x004fc40000400000 */
[----:B---3--:R-:W-:Y:S02]  /*30470*/  @!P6 FMUL R11, R11, 16777216 ;  /* 0x4b8000000b0be820 */ /* 0x008fe40000400000 */
[----:B----4-:R-:W-:Y:S02]  /*30480*/  @!P6 FMUL R10, R10, 16777216 ;  /* 0x4b8000000a0ae820 */ /* 0x010fe40000400000 */
[----:B-----5:R-:W-:Y:S02]  /*30490*/  @!P6 FMUL R13, R13, 16777216 ;  /* 0x4b8000000d0de820 */ /* 0x020fe40000400000 */
[----:B------:R-:W-:Y:S02]  /*304a0*/  @!P6 FMUL R4, R4, 16777216 ;  /* 0x4b8000000404e820 */ /* 0x000fe40000400000 */
[----:B------:R-:W-:-:S05]  /*304b0*/  @!P6 FMUL R28, R28, 16777216 ;  /* 0x4b8000001c1ce820 */ /* 0x000fca0000400000 */
[----:B------:R0:W-:Y:S04]  /*304c0*/  STL [R1+0x2c], R28 ;  /* 0x00002c1c01007387 */ /* 0x0001e80000100800 */
[----:B0-----:R-:W2:Y:S04]  /*304d0*/  LDL.LU R28, [R1+0x16cc] ;  /* 0x0016cc00011c7983 */ /* 0x001ea80000300800 */
[----:B------:R-:W-:Y:S04]  /*304e0*/  @!P6 STL [R1+0x28], R12 ;  /* 0x0000280c0100e387 */ /* 0x000fe80000100800 */
[----:B------:R0:W-:Y:S04]  /*304f0*/  STL [R1+0x30], R4 ;  /* 0x0000300401007387 */ /* 0x0001e80000100800 */
[----:B0-----:R-:W3:Y:S04]  /*30500*/  LDL.LU R4, [R1+0x16c8] ;  /* 0x0016c80001047983 */ /* 0x001ee80000300800 */
[----:B------:R0:W-:Y:S04]  /*30510*/  STL [R1+0x34], R13 ;  /* 0x0000340d01007387 */ /* 0x0001e80000100800 */
[----:B0-----:R-:W4:Y:S04]  /*30520*/  LDL.LU R13, [R1+0x16c4] ;  /* 0x0016c400010d7983 */ /* 0x001f280000300800 */
[----:B------:R0:W-:Y:S04]  /*30530*/  STL [R1+0x38], R10 ;  /* 0x0000380a01007387 */ /* 0x0001e80000100800 */
[----:B0-----:R-:W5:Y:S04]  /*30540*/  LDL.LU R10, [R1+0x16c0] ;  /* 0x0016c000010a7983 */ /* 0x001f680000300800 */
[----:B------:R0:W-:Y:S04]  /*30550*/  STL [R1+0x3c], R11 ;  /* 0x00003c0b01007387 */ /* 0x0001e80000100800 */
[----:B0-----:R-:W2:Y:S01]  /*30560*/  LDL.LU R11, [R1+0x16bc] ;  /* 0x0016bc00010b7983 */ /* 0x001ea20000300800 */
[----:B------:R-:W-:-:S02]  /*30570*/  @!P6 FMUL R26, R26, 16777216 ;  /* 0x4b8000001a1ae820 */ /* 0x000fc40000400000 */
[----:B------:R-:W-:Y:S02]  /*30580*/  @!P6 FMUL R25, R25, 16777216 ;  /* 0x4b8000001919e820 */ /* 0x000fe40000400000 */
[----:B------:R-:W-:Y:S02]  /*30590*/  @!P6 FMUL R24, R24, 16777216 ;  /* 0x4b8000001818e820 */ /* 0x000fe40000400000 */
[----:B------:R-:W-:Y:S01]  /*305a0*/  @!P6 FMUL R23, R23, 16777216 ;  /* 0x4b8000001717e820 */ /* 0x000fe20000400000 */
[----:B------:R-:W-:Y:S01]  /*305b0*/  STL [R1+0x40], R26 ;  /* 0x0000401a01007387 */ /* 0x000fe20000100800 */
[----:B------:R-:W-:Y:S02]  /*305c0*/  @!P6 FMUL R22, R22, 16777216 ;  /* 0x4b8000001616e820 */ /* 0x000fe40000400000 */
[----:B------:R-:W-:Y:S01]  /*305d0*/  @!P6 FMUL R21, R21, 16777216 ;  /* 0x4b8000001515e820 */ /* 0x000fe20000400000 */
[----:B------:R-:W-:Y:S01]  /*305e0*/  STL [R1+0x44], R25 ;  /* 0x0000441901007387 */ /* 0x000fe20000100800 */
[----:B------:R-:W-:-:S02]  /*305f0*/  @!P6 FMUL R20, R20, 16777216 ;  /* 0x4b8000001414e820 */ /* 0x000fc40000400000 */
[----:B------:R-:W-:Y:S01]  /*30600*/  @!P6 FMUL R19, R19, 16777216 ;  /* 0x4b8000001313e820 */ /* 0x000fe20000400000 */
[----:B------:R-:W-:Y:S01]  /*30610*/  STL [R1+0x48], R24 ;  /* 0x0000481801007387 */ /* 0x000fe20000100800 */
[----:B------:R-:W-:Y:S02]  /*30620*/  @!P6 FMUL R18, R18, 16777216 ;  /* 0x4b8000001212e820 */ /* 0x000fe40000400000 */
[----:B------:R-:W-:Y:S01]  /*30630*/  @!P6 FMUL R17, R17, 16777216 ;  /* 0x4b8000001111e820 */ /* 0x000fe20000400000 */
[----:B------:R-:W-:Y:S01]  /*30640*/  STL [R1+0x4c], R23 ;  /* 0x00004c1701007387 */ /* 0x000fe20000100800 */
[----:B------:R-:W-:-:S03]  /*30650*/  @!P6 FMUL R16, R16, 16777216 ;  /* 0x4b8000001010e820 */ /* 0x000fc60000400000 */
        /* <DEDUP_REMOVED lines=14> */
[----:B------:R-:W-:Y:S04]  /*30740*/  STL [R1+0x6c], R15 ;  /* 0x00006c0f01007387 */ /* 0x000fe80000100800 */
[----:B------:R-:W-:Y:S04]  /*30750*/  STL [R1+0x70], R9 ;  /* 0x0000700901007387 */ /* 0x000fe80000100800 */
[----:B------:R-:W-:Y:S04]  /*30760*/  STL [R1+0x74], R8 ;  /* 0x0000740801007387 */ /* 0x000fe80000100800 */
[----:B------:R-:W-:Y:S04]  /*30770*/  STL [R1+0x78], R7 ;  /* 0x0000780701007387 */ /* 0x000fe80000100800 */
[----:B------:R-:W-:Y:S04]  /*30780*/  STL [R1+0x80], R6 ;  /* 0x0000800601007387 */ /* 0x000fe80000100800 */
[----:B------:R0:W-:Y:S04]  /*30790*/  STL [R1+0x8c], R5 ;  /* 0x00008c0501007387 */ /* 0x0001e80000100800 */
[----:B0-----:R-:W3:Y:S04]  /*307a0*/  LDL.LU R5, [R1+0x4c0] ;  /* 0x0004c00001057983 */ /* 0x001ee80000300800 */
[----:B------:R-:W-:Y:S01]  /*307b0*/  STL [R1+0x104], R14 ;  /* 0x0001040e01007387 */ /* 0x000fe20000100800 */
[----:B-----5:R-:W-:-:S02]  /*307c0*/  FSEL R6, R10, -INF , P2 ;  /* 0xff8000000a067808 */ /* 0x020fc40001000000 */
[----:B--2---:R-:W-:-:S05]  /*307d0*/  FSEL R7, R11, -INF , P3 ;  /* 0xff8000000b077808 */ /* 0x004fca0001800000 */
[----:B------:R-:W-:Y:S04]  /*307e0*/  STL [R1+0x3f8], R7 ;  /* 0x0003f80701007387 */ /* 0x000fe80000100800 */
[----:B------:R0:W-:Y:S04]  /*307f0*/  STL [R1+0x3fc], R6 ;  /* 0x0003fc0601007387 */ /* 0x0001e80000100800 */
[----:B0-----:R-:W2:Y:S04]  /*30800*/  LDL.LU R6, [R1+0x470] ;  /* 0x0004700001067983 */ /* 0x001ea80000300800 */
[----:B------:R-:W5:Y:S04]  /*30810*/  LDL.LU R7, [R1+0x480] ;  /* 0x0004800001077983 */ /* 0x000f680000300800 */
[----:B------:R-:W5:Y:S04]  /*30820*/  LDL.LU R8, [R1+0x490] ;  /* 0x0004900001087983 */ /* 0x000f680000300800 */
[----:B------:R-:W5:Y:S04]  /*30830*/  LDL.LU R9, [R1+0x4a0] ;  /* 0x0004a00001097983 */ /* 0x000f680000300800 */
[----:B------:R-:W5:Y:S04]  /*30840*/  LDL.LU R10, [R1+0x4b0] ;  /* 0x0004b000010a7983 */ /* 0x000f680000300800 */
[----:B------:R-:W-:Y:S04]  /*30850*/  STL [R1+0x164c], R28 ;  /* 0x00164c1c01007387 */ /* 0x000fe80000100800 */
[----:B------:R-:W5:Y:S04]  /*30860*/  LDL.LU R26, [R1+0x4e4] ;  /* 0x0004e400011a7983 */ /* 0x000f680000300800 */
[----:B------:R-:W5:Y:S04]  /*30870*/  LDL.LU R25, [R1+0x4d4] ;  /* 0x0004d40001197983 */ /* 0x000f680000300800 */
[----:B------:R-:W5:Y:S04]  /*30880*/  LDL.LU R22, [R1+0x4c4] ;  /* 0x0004c40001167983 */ /* 0x000f680000300800 */
[----:B------:R-:W5:Y:S04]  /*30890*/  LDL.LU R14, [R1+0x4b4] ;  /* 0x0004b400010e7983 */ /* 0x000f680000300800 */
[----:B------:R-:W5:Y:S04]  /*308a0*/  LDL.LU R24, [R1+0x4a4] ;  /* 0x0004a40001187983 */ /* 0x000f680000300800 */
[----:B------:R-:W5:Y:S04]  /*308b0*/  LDL.LU R15, [R1+0x494] ;  /* 0x00049400010f7983 */ /* 0x000f680000300800 */
[----:B------:R-:W5:Y:S01]  /*308c0*/  LDL.LU R23, [R1+0x484] ;  /* 0x0004840001177983 */ /* 0x000f620000300800 */
[----:B---3--:R-:W-:-:S04]  /*308d0*/  @P1 FMUL R5, R5, 0.25 ;  /* 0x3e80000005051820 */ /* 0x008fc80000400000 */
[----:B------:R-:W-:-:S04]  /*308e0*/  @!P0 FMUL R5, R5, 16777216 ;  /* 0x4b80000005058820 */ /* 0x000fc80000400000 */
[----:B----4-:R-:W-:Y:S02]  /*308f0*/  FMUL R5, R13, R5 ;  /* 0x000000050d057220 */ /* 0x010fe40000400000 */
[----:B--2---:R-:W-:Y:S02]  /*30900*/  @P1 FMUL R6, R6, 0.25 ;  /* 0x3e80000006061820 */ /* 0x004fe40000400000 */
[----:B-----5:R-:W-:Y:S02]  /*30910*/  @P1 FMUL R7, R7, 0.25 ;  /* 0x3e80000007071820 */ /* 0x020fe40000400000 */
[----:B------:R-:W-:Y:S02]  /*30920*/  @P1 FMUL R8, R8, 0.25 ;  /* 0x3e80000008081820 */ /* 0x000fe40000400000 */
[----:B------:R-:W-:Y:S02]  /*30930*/  @P1 FMUL R9, R9, 0.25 ;  /* 0x3e80000009091820 */ /* 0x000fe40000400000 */
[----:B------:R-:W-:-:S02]  /*30940*/  @P1 FMUL R10, R10, 0.25 ;  /* 0x3e8000000a0a1820 */ /* 0x000fc40000400000 */
[----:B------:R-:W-:Y:S02]  /*30950*/  @!P0 FMUL R6, R6, 16777216 ;  /* 0x4b80000006068820 */ /* 0x000fe40000400000 */
[----:B------:R-:W-:Y:S02]  /*30960*/  @!P0 FMUL R7, R7, 16777216 ;  /* 0x4b80000007078820 */ /* 0x000fe40000400000 */
[----:B------:R-:W-:Y:S02]  /*30970*/  @!P0 FMUL R8, R8, 16777216 ;  /* 0x4b80000008088820 */ /* 0x000fe40000400000 */
[----:B------:R-:W-:Y:S02]  /*30980*/  @!P0 FMUL R9, R9, 16777216 ;  /* 0x4b80000009098820 */ /* 0x000fe40000400000 */
[----:B------:R-:W-:Y:S02]  /*30990*/  @!P0 FMUL R10, R10, 16777216 ;  /* 0x4b8000000a0a8820 */ /* 0x000fe40000400000 */
[----:B------:R-:W-:-:S02]  /*309a0*/  FMUL R11, R13, R6 ;  /* 0x000000060d0b7220 */ /* 0x000fc40000400000 */
[C---:B------:R-:W-:Y:S02]  /*309b0*/  FMUL R8, R13.reuse, R8 ;  /* 0x000000080d087220 */ /* 0x040fe40000400000 */
[C---:B------:R-:W-:Y:S02]  /*309c0*/  FMUL R10, R13.reuse, R10 ;  /* 0x0000000a0d0a7220 */ /* 0x040fe40000400000 */
[C---:B------:R-:W-:Y:S02]  /*309d0*/  FMUL R6, R13.reuse, R9 ;  /* 0x000000090d067220 */ /* 0x040fe40000400000 */
[----:B------:R-:W-:Y:S01]  /*309e0*/  FMUL R7, R13, R7 ;  /* 0x000000070d077220 */ /* 0x000fe20000400000 */
[----:B------:R-:W-:Y:S01]  /*309f0*/  F2FP.BF16.PACK_AB R5, R10, R5 ;  /* 0x000000050a05723e */ /* 0x000fe200000010ff */
[----:B------:R-:W2:Y:S01]  /*30a00*/  LDL.LU R13, [R1+0x474] ;  /* 0x00047400010d7983 */ /* 0x000ea20000300800 */
[----:B------:R-:W-:Y:S02]  /*30a10*/  F2FP.BF16.PACK_AB R6, R8, R6 ;  /* 0x000000060806723e */ /* 0x000fe400000010ff */
[----:B------:R-:W-:-:S05]  /*30a20*/  F2FP.BF16.PACK_AB R7, R11, R7 ;  /* 0x000000070b07723e */ /* 0x000fca00000010ff */
[----:B------:R0:W-:Y:S04]  /*30a30*/  STS.128 [R28], R4 ;  /* 0x000000041c007388 */ /* 0x0001e80000000c00 */
[----:B0-----:R-:W3:Y:S04]  /*30a40*/  LDL.LU R4, [R1+0x460] ;  /* 0x0004600001047983 */ /* 0x001ee80000300800 */
[----:B------:R-:W4:Y:S04]  /*30a50*/  LDL.LU R5, [R1+0x464] ;  /* 0x0004640001057983 */ /* 0x000f280000300800 */
[----:B------:R-:W5:Y:S04]  /*30a60*/  LDL.LU R6, [R1+0x450] ;  /* 0x0004500001067983 */ /* 0x000f680000300800 */
[----:B------:R-:W2:Y:S04]  /*30a70*/  LDL.LU R7, [R1+0x454] ;  /* 0x0004540001077983 */ /* 0x000ea80000300800 */
        /* <DEDUP_REMOVED lines=12> */
[----:B-----5:R-:W-:-:S02]  /*30b40*/  @P1 FMUL R6, R6, 0.25 ;  /* 0x3e80000006061820 */ /* 0x020fc40000400000 */
[----:B--2---:R-:W-:Y:S02]  /*30b50*/  @P1 FMUL R7, R7, 0.25 ;  /* 0x3e80000007071820 */ /* 0x004fe40000400000 */
[----:B---3--:R-:W-:Y:S02]  /*30b60*/  @P1 FMUL R8, R8, 0.25 ;  /* 0x3e80000008081820 */ /* 0x008fe40000400000 */
[----:B----4-:R-:W-:Y:S02]  /*30b70*/  @P1 FMUL R9, R9, 0.25 ;  /* 0x3e80000009091820 */ /* 0x010fe40000400000 */
        /* <DEDUP_REMOVED lines=9> */
[----:B------:R-:W-:-:S03]  /*30c10*/  @P1 FMUL R28, R28, 0.25 ;  /* 0x3e8000001c1c1820 */ /* 0x000fc60000400000 */
        /* <DEDUP_REMOVED lines=8> */
[----:B------:R0:W-:Y:S04]  /*30ca0*/  STL [R1+0x165c], R19 ;  /* 0x00165c1301007387 */ /* 0x0001e80000100800 */
[----:B0-----:R-:W2:Y:S04]  /*30cb0*/  LDL.LU R19, [R1+0x648] ;  /* 0x0006480001137983 */ /* 0x001ea80000300800 */
[----:B------:R-:W-:Y:S04]  /*30cc0*/  STL [R1+0x1660], R18 ;  /* 0x0016601201007387 */ /* 0x000fe80000100800 */
[----:B------:R0:W-:Y:S04]  /*30cd0*/  STL [R1+0x1664], R17 ;  /* 0x0016641101007387 */ /* 0x0001e80000100800 */
[----:B0-----:R-:W2:Y:S04]  /*30ce0*/  LDL.LU R17, [R1+0x668] ;  /* 0x0006680001117983 */ /* 0x001ea80000300800 */
[----:B------:R0:W-:Y:S04]  /*30cf0*/  STL [R1+0x1668], R16 ;  /* 0x0016681001007387 */ /* 0x0001e80000100800 */
[----:B0-----:R-:W2:Y:S04]  /*30d00*/  LDL.LU R16, [R1+0x63c] ;  /* 0x00063c0001107983 */ /* 0x001ea80000300800 */
[----:B------:R0:W-:Y:S04]  /*30d10*/  STL [R1+0x166c], R11 ;  /* 0x00166c0b01007387 */ /* 0x0001e80000100800 */
[----:B0-----:R-:W2:Y:S04]  /*30d20*/  LDL.LU R11, [R1+0x628] ;  /* 0x00062800010b7983 */ /* 0x001ea80000300800 */
[----:B------:R-:W-:Y:S04]  /*30d30*/  STL [R1+0x1670], R10 ;  /* 0x0016700a01007387 */ /* 0x000fe80000100800 */
[----:B------:R-:W-:Y:S04]  /*30d40*/  STL [R1+0x1674], R9 ;  /* 0x0016740901007387 */ /* 0x000fe80000100800 */
[----:B------:R0:W-:Y:S04]  /*30d50*/  STL [R1+0x1678], R8 ;  /* 0x0016780801007387 */ /* 0x0001e80000100800 */
[----:B0-----:R-:W3:Y:S04]  /*30d60*/  LDL.LU R8, [R1+0x65c] ;  /* 0x00065c0001087983 */ /* 0x001ee80000300800 */
[----:B------:R0:W-:Y:S04]  /*30d70*/  STL [R1+0x167c], R7 ;  /* 0x00167c0701007387 */ /* 0x0001e80000100800 */
[----:B0-----:R-:W3:Y:S04]  /*30d80*/  LDL.LU R7, [R1+0x638] ;  /* 0x0006380001077983 */ /* 0x001ee80000300800 */
[----:B------:R0:W-:Y:S04]  /*30d90*/  STL [R1+0x1680], R6 ;  /* 0x0016800601007387 */ /* 0x0001e80000100800 */
[----:B0-----:R-:W3:Y:S04]  /*30da0*/  LDL.LU R6, [R1+0x61c] ;  /* 0x00061c0001067983 */ /* 0x001ee80000300800 */
[----:B------:R-:W0:Y:S01]  /*30db0*/  S2R R18, SR_TID.X ;  /* 0x0000000000127919 */ /* 0x000e220000002100 */
[----:B------:R-:W-:-:S02]  /*30dc0*/  @P1 FMUL R5, R5, 0.25 ;  /* 0x3e80000005051820 */ /* 0x000fc40000400000 */
[----:B------:R-:W-:Y:S02]  /*30dd0*/  @P1 FMUL R4, R4, 0.25 ;  /* 0x3e80000004041820 */ /* 0x000fe40000400000 */
[----:B------:R-:W-:Y:S02]  /*30de0*/  @P1 FMUL R13, R13, 0.25 ;  /* 0x3e8000000d0d1820 */ /* 0x000fe40000400000 */
[----:B------:R-:W-:Y:S01]  /*30df0*/  @P1 FMUL R23, R23, 0.25 ;  /* 0x3e80000017171820 */ /* 0x000fe20000400000 */
[----:B------:R1:W-:Y:S01]  /*30e00*/  STL [R1+0x1684], R5 ;  /* 0x0016840501007387 */ /* 0x0003e20000100800 */
[----:B------:R-:W-:Y:S02]  /*30e10*/  @P1 FMUL R15, R15, 0.25 ;  /* 0x3e8000000f0f1820 */ /* 0x000fe40000400000 */
[----:B------:R-:W-:Y:S01]  /*30e20*/  @P1 FMUL R24, R24, 0.25 ;  /* 0x3e80000018181820 */ /* 0x000fe20000400000 */
[----:B------:R-:W-:Y:S01]  /*30e30*/  STL [R1+0x1688], R4 ;  /* 0x0016880401007387 */ /* 0x000fe20000100800 */
[----:B------:R-:W-:-:S02]  /*30e40*/  @P1 FMUL R14, R14, 0.25 ;  /* 0x3e8000000e0e1820 */ /* 0x000fc40000400000 */
[----:B------:R-:W-:Y:S01]  /*30e50*/  @P1 FMUL R22, R22, 0.25 ;  /* 0x3e80000016161820 */ /* 0x000fe20000400000 */
[----:B------:R-:W-:Y:S01]  /*30e60*/  STL [R1+0x168c], R13 ;  /* 0x00168c0d01007387 */ /* 0x000fe20000100800 */
[----:B------:R-:W-:Y:S02]  /*30e70*/  @P1 FMUL R25, R25, 0.25 ;  /* 0x3e80000019191820 */ /* 0x000fe40000400000 */
[----:B------:R-:W-:Y:S01]  /*30e80*/  @P1 FMUL R26, R26, 0.25 ;  /* 0x3e8000001a1a1820 */ /* 0x000fe20000400000 */
[----:B------:R-:W-:Y:S04]  /*30e90*/  STL [R1+0x1690], R23 ;  /* 0x0016901701007387 */ /* 0x000fe80000100800 */
[----:B------:R-:W-:Y:S04]  /*30ea0*/  STL [R1+0x1694], R15 ;  /* 0x0016940f01007387 */ /* 0x000fe80000100800 */
[----:B------:R-:W-:Y:S04]  /*30eb0*/  STL [R1+0x1698], R24 ;  /* 0x0016981801007387 */ /* 0x000fe80000100800 */
[----:B------:R-:W-:Y:S01]  /*30ec0*/  STL [R1+0x169c], R14 ;  /* 0x00169c0e01007387 */ /* 0x000fe20000100800 */
[----:B------:R-:W-:-:S03]  /*30ed0*/  LOP3.LUT P2, RZ, R3, 0x20, RZ, 0xc0, !PT ;  /* 0x0000002003ff7812 */ /* 0x000fc6000784c0ff */
[----:B------:R-:W-:Y:S01]  /*30ee0*/  STL [R1+0x16a0], R22 ;  /* 0x0016a01601007387 */ /* 0x000fe20000100800 */
[----:B0-----:R-:W-:-:S03]  /*30ef0*/  IMAD.SHL.U32 R10, R18, 0x1000, RZ ;  /* 0x00001000120a7824 */ /* 0x001fc600078e00ff */
[----:B------:R-:W-:Y:S01]  /*30f00*/  STL [R1+0x16a8], R25 ;  /* 0x0016a81901007387 */ /* 0x000fe20000100800 */
[----:B------:R-:W0:Y:S03]  /*30f10*/  MUFU.RCP R29, R29 ;  /* 0x0000001d001d7308 */ /* 0x000e260000001000 */
[----:B------:R-:W-:Y:S04]  /*30f20*/  STL [R1+0x16ac], R26 ;  /* 0x0016ac1a01007387 */ /* 0x000fe80000100800 */
[----:B------:R0:W-:Y:S01]  /*30f30*/  STL [R1+0x1450], R3 ;  /* 0x0014500301007387 */ /* 0x0001e20000100800 */
[----:B-1----:R-:W-:Y:S02]  /*30f40*/  LOP3.LUT R5, R10, 0x6000, RZ, 0xc0, !PT ;  /* 0x000060000a057812 */ /* 0x002fe400078ec0ff */
[----:B0-----:R-:W-:-:S02]  /*30f50*/  LOP3.LUT R3, R18, 0x7f, RZ, 0xc0, !PT ;  /* 0x0000007f12037812 */ /* 0x001fc400078ec0ff */
[----:B------:R-:W5:Y:S04]  /*30f60*/  LDL.LU R18, [R1+0x67c] ;  /* 0x00067c0001127983 */ /* 0x000f680000300800 */
[----:B------:R-:W5:Y:S04]  /*30f70*/  LDL.LU R9, [R1+0x688] ;  /* 0x0006880001097983 */ /* 0x000f680000300800 */
[----:B------:R-:W5:Y:S01]  /*30f80*/  LDL.LU R10, [R1+0x68c] ;  /* 0x00068c00010a7983 */ /* 0x000f620000300800 */
[C---:B------:R-:W-:Y:S02]  /*30f90*/  LEA R4, R3.reuse, R5, 0x4 ;  /* 0x0000000503047211 */ /* 0x040fe400078e20ff */
[----:B------:R-:W-:Y:S01]  /*30fa0*/  ISETP.GE.U32.AND P1, PT, R3, 0x40, PT ;  /* 0x000000400300780c */ /* 0x000fe20003f26070 */
[----:B------:R2:W-:Y:S01]  /*30fb0*/  STL [R1+0x15c0], R3 ;  /* 0x0015c00301007387 */ /* 0x0005e20000100800 */
[----:B------:R-:W-:-:S02]  /*30fc0*/  FMUL R2, R29, R2 ;  /* 0x000000021d027220 */ /* 0x000fc40000400000 */
[C---:B--2---:R-:W-:Y:S02]  /*30fd0*/  FMUL R3, R29.reuse, R11 ;  /* 0x0000000b1d037220 */ /* 0x044fe40000400000 */
[----:B---3--:R-:W-:-:S05]  /*30fe0*/  FMUL R4, R29, R6 ;  /* 0x000000061d047220 */ /* 0x008fca0000400000 */
[----:B------:R-:W-:Y:S04]  /*30ff0*/  STL [R1+0x3e8], R4 ;  /* 0x0003e80401007387 */ /* 0x000fe80000100800 */
[----:B------:R-:W2:Y:S04]  /*31000*/  LDL.LU R11, [R1+0x700] ;  /* 0x00070000010b7983 */ /* 0x000ea80000300800 */
[----:B------:R0:W-:Y:S04]  /*31010*/  STL [R1+0x3e4], R3 ;  /* 0x0003e40301007387 */ /* 0x0001e80000100800 */
[----:B------:R1:W-:Y:S01]  /*31020*/  STL [R1+0x1534], R2 ;  /* 0x0015340201007387 */ /* 0x0003e20000100800 */
[----:B0-----:R-:W-:-:S03]  /*31030*/  FMUL R3, R29, R16 ;  /* 0x000000101d037220 */ /* 0x001fc60000400000 */
[----:B------:R-:W3:Y:S01]  /*31040*/  LDL.LU R16, [R1+0x704] ;  /* 0x0007040001107983 */ /* 0x000ee20000300800 */
[----:B-1----:R-:W-:-:S05]  /*31050*/  FMUL R2, R29, R7 ;  /* 0x000000071d027220 */ /* 0x002fca0000400000 */
[----:B------:R0:W-:Y:S04]  /*31060*/  STL [R1+0x3dc], R2 ;  /* 0x0003dc0201007387 */ /* 0x0001e80000100800 */
[----:B------:R4:W-:Y:S01]  /*31070*/  STL [R1+0x3d8], R3 ;  /* 0x0003d80301007387 */ /* 0x0009e20000100800 */
[----:B0-----:R-:W-:-:S03]  /*31080*/  FMUL R2, R29, R19 ;  /* 0x000000131d027220 */ /* 0x001fc60000400000 */
[----:B------:R-:W3:Y:S01]  /*31090*/  LDL.LU R19, [R1+0x708] ;  /* 0x0007080001137983 */ /* 0x000ee20000300800 */
[----:B----4-:R-:W-:-:S03]  /*310a0*/  FMUL R3, R29, R21 ;  /* 0x000000151d037220 */ /* 0x010fc60000400000 */
[----:B------:R0:W-:Y:S01]  /*310b0*/  STL [R1+0x3d4], R2 ;  /* 0x0003d40201007387 */ /* 0x0001e20000100800 */
[----:B------:R-:W-:-:S03]  /*310c0*/  FMUL R4, R29, R8 ;  /* 0x000000081d047220 */ /* 0x000fc60000400000 */
[----:B------:R1:W-:Y:S04]  /*310d0*/  STL [R1+0x3d0], R3 ;  /* 0x0003d00301007387 */ /* 0x0003e80000100800 */
[----:B------:R-:W4:Y:S01]  /*310e0*/  LDL.LU R21, [R1+0x70c] ;  /* 0x00070c0001157983 */ /* 0x000f220000300800 */
[----:B0-----:R-:W-:-:S03]  /*310f0*/  FMUL R2, R29, R12 ;  /* 0x0000000c1d027220 */ /* 0x001fc60000400000 */
[----:B------:R-:W4:Y:S01]  /*31100*/  LDL.LU R12, [R1+0x710] ;  /* 0x00071000010c7983 */ /* 0x000f220000300800 */
[----:B-1----:R-:W-:-:S03]  /*31110*/  FMUL R3, R29, R17 ;  /* 0x000000111d037220 */ /* 0x002fc60000400000 */
[----:B------:R0:W-:Y:S04]  /*31120*/  STL [R1+0x3cc], R2 ;  /* 0x0003cc0201007387 */ /* 0x0001e80000100800 */
[----:B------:R-:W-:Y:S04]  /*31130*/  STL [R1+0x3c8], R4 ;  /* 0x0003c80401007387 */ /* 0x000fe80000100800 */
[----:B------:R-:W4:Y:S01]  /*31140*/  LDL.LU R14, [R1+0x714] ;  /* 0x00071400010e7983 */ /* 0x000f220000300800 */
[----:B0-----:R-:W-:-:S03]  /*31150*/  FMUL R2, R29, R28 ;  /* 0x0000001c1d027220 */ /* 0x001fc60000400000 */
[----:B------:R-:W-:Y:S04]  /*31160*/  STL [R1+0x3c0], R3 ;  /* 0x0003c00301007387 */ /* 0x000fe80000100800 */
[----:B------:R-:W4:Y:S04]  /*31170*/  LDL.LU R24, [R1+0x718] ;  /* 0x0007180001187983 */ /* 0x000f280000300800 */
[----:B------:R5:W-:Y:S04]  /*31180*/  STL [R1+0x3c4], R2 ;  /* 0x0003c40201007387 */ /* 0x000be80000100800 */
[----:B------:R-:W4:Y:S04]  /*31190*/  LDL.LU R28, [R1+0x71c] ;  /* 0x00071c00011c7983 */ /* 0x000f280000300800 */
[----:B------:R-:W4:Y:S01]  /*311a0*/  LDL.LU R17, [R1+0x720] ;  /* 0x0007200001117983 */ /* 0x000f220000300800 */
[----:B-----5:R-:W-:-:S03]  /*311b0*/  FMUL R2, R29, R20 ;  /* 0x000000141d027220 */ /* 0x020fc60000400000 */
[----:B------:R-:W5:Y:S01]  /*311c0*/  LDL.LU R20, [R1+0x724] ;  /* 0x0007240001147983 */ /* 0x000f620000300800 */
[----:B------:R-:W-:-:S03]  /*311d0*/  FMUL R3, R29, R9 ;  /* 0x000000091d037220 */ /* 0x000fc60000400000 */
[----:B------:R0:W-:Y:S02]  /*311e0*/  STL [R1+0x3bc], R2 ;  /* 0x0003bc0201007387 */ /* 0x0001e40000100800 */
[C---:B0-----:R-:W-:Y:S02]  /*311f0*/  FMUL R2, R29.reuse, R18 ;  /* 0x000000121d027220 */ /* 0x041fe40000400000 */
[----:B------:R-:W5:Y:S04]  /*31200*/  LDL.LU R18, [R1+0x728] ;  /* 0x0007280001127983 */ /* 0x000f680000300800 */
[----:B------:R0:W-:Y:S04]  /*31210*/  STL [R1+0x3b8], R2 ;  /* 0x0003b80201007387 */ /* 0x0001e80000100800 */
[----:B------:R-:W5:Y:S04]  /*31220*/  LDL.LU R15, [R1+0x72c] ;  /* 0x00072c00010f7983 */ /* 0x000f680000300800 */
[----:B------:R-:W-:Y:S01]  /*31230*/  STL [R1+0x3b4], R3 ;  /* 0x0003b40301007387 */ /* 0x000fe20000100800 */
[----:B0-----:R-:W-:-:S03]  /*31240*/  FMUL R2, R29, R10 ;  /* 0x0000000a1d027220 */ /* 0x001fc60000400000 */
[----:B------:R-:W5:Y:S04]  /*31250*/  LDL.LU R23, [R1+0x730] ;  /* 0x0007300001177983 */ /* 0x000f680000300800 */
[----:B------:R2:W-:Y:S04]  /*31260*/  STL [R1+0x3b0], R2 ;  /* 0x0003b00201007387 */ /* 0x0005e80000100800 */
[----:B------:R-:W5:Y:S04]  /*31270*/  LDL.LU R13, [R1+0x734] ;  /* 0x00073400010d7983 */ /* 0x000f680000300800 */
[----:B------:R-:W5:Y:S04]  /*31280*/  LDL.LU R4, [R1+0x738] ;  /* 0x0007380001047983 */ /* 0x000f680000300800 */
[----:B------:R-:W5:Y:S04]  /*31290*/  LDL.LU R5, [R1+0x73c] ;  /* 0x00073c0001057983 */ /* 0x000f680000300800 */
[----:B------:R-:W5:Y:S04]  /*312a0*/  LDL.LU R6, [R1+0x740] ;  /* 0x0007400001067983 */ /* 0x000f680000300800 */
[----:B------:R-:W5:Y:S04]  /*312b0*/  LDL.LU R7, [R1+0xec] ;  /* 0x0000ec0001077983 */ /* 0x000f680000300800 */
[----:B------:R-:W5:Y:S04]  /*312c0*/  LDL.LU R8, [R1+0x29c] ;  /* 0x00029c0001087983 */ /* 0x000f680000300800 */
[----:B------:R-:W5:Y:S01]  /*312d0*/  LDL.LU R9, [R1+0x2a0] ;  /* 0x0002a00001097983 */ /* 0x000f620000300800 */
[----:B--2---:R-:W-:-:S05]  /*312e0*/  FMUL R2, R29, R11 ;  /* 0x0000000b1d027220 */ /* 0x004fca0000400000 */
[----:B------:R3:W-:Y:S04]  /*312f0*/  STL [R1+0x153c], R2 ;  /* 0x00153c0201007387 */ /* 0x0007e80000100800 */
[----:B------:R-:W2:Y:S04]  /*31300*/  LDL.LU R10, [R1+0x2a8] ;  /* 0x0002a800010a7983 */ /* 0x000ea80000300800 */
[----:B------:R-:W2:Y:S01]  /*31310*/  LDL.LU R11, [R1+0x2ac] ;  /* 0x0002ac00010b7983 */ /* 0x000ea20000300800 */
[----:B---3--:R-:W-:-:S05]  /*31320*/  FMUL R2, R29, R16 ;  /* 0x000000101d027220 */ /* 0x008fca0000400000 */
[----:B------:R0:W-:Y:S02]  /*31330*/  STL [R1+0x318], R2 ;  /* 0x0003180201007387 */ /* 0x0001e40000100800 */
[C---:B0-----:R-:W-:Y:S02]  /*31340*/  FMUL R2, R29.reuse, R19 ;  /* 0x000000131d027220 */ /* 0x041fe40000400000 */
[----:B------:R-:W3:Y:S04]  /*31350*/  LDL.LU R19, [R1+0x2b0] ;  /* 0x0002b00001137983 */ /* 0x000ee80000300800 */
[----:B------:R0:W-:Y:S04]  /*31360*/  STL [R1+0x314], R2 ;  /* 0x0003140201007387 */ /* 0x0001e80000100800 */
[----:B------:R-:W3:Y:S01]  /*31370*/  LDL.LU R16, [R1+0x2b4] ;  /* 0x0002b40001107983 */ /* 0x000ee20000300800 */
[----:B----4-:R-:W-:-:S02]  /*31380*/  FMUL R3, R29, R21 ;  /* 0x000000151d037220 */ /* 0x010fc40000400000 */
[----:B0-----:R-:W-:-:S03]  /*31390*/  FMUL R2, R29, R12 ;  /* 0x0000000c1d027220 */ /* 0x001fc60000400000 */
[----:B------:R-:W-:Y:S04]  /*313a0*/  STL [R1+0x310], R3 ;  /* 0x0003100301007387 */ /* 0x000fe80000100800 */
[----:B------:R-:W4:Y:S04]  /*313b0*/  LDL.LU R21, [R1+0x2b8] ;  /* 0x0002b80001157983 */ /* 0x000f280000300800 */
[----:B------:R0:W-:Y:S01]  /*313c0*/  STL [R1+0x30c], R2 ;  /* 0x00030c0201007387 */ /* 0x0001e20000100800 */
[----:B------:R-:W-:-:S03]  /*313d0*/  FMUL R14, R29, R14 ;  /* 0x0000000e1d0e7220 */ /* 0x000fc60000400000 */
[----:B------:R-:W4:Y:S04]  /*313e0*/  LDL.LU R12, [R1+0x2bc] ;  /* 0x0002bc00010c7983 */ /* 0x000f280000300800 */
[----:B------:R-:W-:Y:S01]  /*313f0*/  STL [R1+0x308], R14 ;  /* 0x0003080e01007387 */ /* 0x000fe20000100800 */
[C---:B0-----:R-:W-:Y:S02]  /*31400*/  FMUL R2, R29.reuse, R24 ;  /* 0x000000181d027220 */ /* 0x041fe40000400000 */
[C---:B------:R-:W-:Y:S02]  /*31410*/  FMUL R3, R29.reuse, R28 ;  /* 0x0000001c1d037220 */ /* 0x040fe40000400000 */
[----:B------:R-:W4:Y:S04]  /*31420*/  LDL.LU R28, [R1+0x2c0] ;  /* 0x0002c000011c7983 */ /* 0x000f280000300800 */
[----:B------:R-:W-:Y:S04]  /*31430*/  STL [R1+0x304], R2 ;  /* 0x0003040201007387 */ /* 0x000fe80000100800 */
[----:B------:R5:W-:Y:S02]  /*31440*/  STL [R1+0x300], R3 ;  /* 0x0003000301007387 */ /* 0x000be40000100800 */
[----:B-----5:R-:W-:-:S02]  /*31450*/  FMUL R3, R29, R20 ;  /* 0x000000141d037220 */ /* 0x020fc40000400000 */
[----:B------:R-:W5:Y:S01]  /*31460*/  LDL.LU R20, [R1+0x2c4] ;  /* 0x0002c40001147983 */ /* 0x000f620000300800 */
[----:B------:R-:W-:-:S05]  /*31470*/  FMUL R2, R29, R17 ;  /* 0x000000111d027220 */ /* 0x000fca0000400000 */
[----:B------:R0:W-:Y:S04]  /*31480*/  STL [R1+0x2fc], R2 ;  /* 0x0002fc0201007387 */ /* 0x0001e80000100800 */
[----:B------:R1:W-:Y:S04]  /*31490*/  STL [R1+0x2f8], R3 ;  /* 0x0002f80301007387 */ /* 0x0003e80000100800 */
[----:B------:R-:W5:Y:S01]  /*314a0*/  LDL.LU R17, [R1+0x2c8] ;  /* 0x0002c80001117983 */ /* 0x000f620000300800 */
[C---:B0-----:R-:W-:Y:S01]  /*314b0*/  FMUL R2, R29.reuse, R18 ;  /* 0x000000121d027220 */ /* 0x041fe20000400000 */
[----:B------:R-:W0:Y:S02]  /*314c0*/  MUFU.RCP R27, R27 ;  /* 0x0000001b001b7308 */ /* 0x000e240000001000 */
[----:B------:R-:W5:Y:S01]  /*314d0*/  LDL.LU R18, [R1+0x2cc] ;  /* 0x0002cc0001127983 */ /* 0x000f620000300800 */
[----:B------:R-:W-:-:S03]  /*314e0*/  FMUL R14, R29, R15 ;  /* 0x0000000f1d0e7220 */ /* 0x000fc60000400000 */
[----:B------:R0:W-:Y:S01]  /*314f0*/  STL [R1+0x2f4], R2 ;  /* 0x0002f40201007387 */ /* 0x0001e20000100800 */
[----:B-1----:R-:W-:-:S03]  /*31500*/  FMUL R3, R29, R13 ;  /* 0x0000000d1d037220 */ /* 0x002fc60000400000 */
[----:B------:R-:W-:Y:S01]  /*31510*/  STL [R1+0x2f0], R14 ;  /* 0x0002f00e01007387 */ /* 0x000fe20000100800 */
[C---:B0-----:R-:W-:Y:S02]  /*31520*/  FMUL R2, R29.reuse, R23 ;  /* 0x000000171d027220 */ /* 0x041fe40000400000 */
[----:B------:R-:W-:-:S03]  /*31530*/  FMUL R4, R29, R4 ;  /* 0x000000041d047220 */ /* 0x000fc60000400000 */
[----:B------:R0:W-:Y:S04]  /*31540*/  STL [R1+0x2ec], R2 ;  /* 0x0002ec0201007387 */ /* 0x0001e80000100800 */
[----:B------:R1:W-:Y:S01]  /*31550*/  STL [R1+0x2e8], R3 ;  /* 0x0002e80301007387 */ /* 0x0003e20000100800 */
[----:B0-----:R-:W-:-:S03]  /*31560*/  FMUL R2, R29, R5 ;  /* 0x000000051d027220 */ /* 0x001fc60000400000 */
[----:B------:R-:W-:Y:S01]  /*31570*/  STL [R1+0x2e4], R4 ;  /* 0x0002e40401007387 */ /* 0x000fe20000100800 */
[----:B-1----:R-:W-:-:S03]  /*31580*/  FMUL R3, R29, R6 ;  /* 0x000000061d037220 */ /* 0x002fc60000400000 */
[----:B------:R0:W-:Y:S01]  /*31590*/  STL [R1+0x2e0], R2 ;  /* 0x0002e00201007387 */ /* 0x0001e20000100800 */
[----:B------:R-:W-:-:S03]  /*315a0*/  FMUL R0, R27, R0 ;  /* 0x000000001b007220 */ /* 0x000fc60000400000 */
[----:B------:R-:W-:Y:S01]  /*315b0*/  STL [R1+0x2dc], R3 ;  /* 0x0002dc0301007387 */ /* 0x000fe20000100800 */
[----:B0-----:R-:W-:-:S05]  /*315c0*/  FMUL R2, R27, R8 ;  /* 0x000000081b027220 */ /* 0x001fca0000400000 */
[----:B------:R0:W-:Y:S04]  /*315d0*/  STL [R1+0x1540], R2 ;  /* 0x0015400201007387 */ /* 0x0001e80000100800 */
[----:B------:R2:W-:Y:S01]  /*315e0*/  STL [R1+0x1544], R0 ;  /* 0x0015440001007387 */ /* 0x0005e20000100800 */
[----:B0-----:R-:W-:-:S05]  /*315f0*/  FMUL R2, R27, R9 ;  /* 0x000000091b027220 */ /* 0x001fca0000400000 */
[----:B------:R0:W-:Y:S01]  /*31600*/  STL [R1+0x3a4], R2 ;  /* 0x0003a40201007387 */ /* 0x0001e20000100800 */
[C---:B--2---:R-:W-:Y:S02]  /*31610*/  FMUL R0, R27.reuse, R10 ;  /* 0x0000000a1b007220 */ /* 0x044fe40000400000 */
[----:B0-----:R-:W-:-:S05]  /*31620*/  FMUL R2, R27, R11 ;  /* 0x0000000b1b027220 */ /* 0x001fca0000400000 */
[----:B------:R-:W-:Y:S04]  /*31630*/  STL [R1+0x1548], R2 ;  /* 0x0015480201007387 */ /* 0x000fe80000100800 */
[----:B------:R3:W-:Y:S02]  /*31640*/  STL [R1+0x38c], R0 ;  /* 0x00038c0001007387 */ /* 0x0007e40000100800 */
[C---:B---3--:R-:W-:Y:S02]  /*31650*/  FMUL R0, R27.reuse, R19 ;  /* 0x000000131b007220 */ /* 0x048fe40000400000 */
[----:B------:R-:W2:Y:S01]  /*31660*/  LDL.LU R19, [R1+0x390] ;  /* 0x0003900001137983 */ /* 0x000ea20000300800 */
[----:B------:R-:W-:-:S03]  /*31670*/  FMUL R3, R27, R16 ;  /* 0x000000101b037220 */ /* 0x000fc60000400000 */
[----:B------:R4:W-:Y:S04]  /*31680*/  STL [R1+0x154c], R0 ;  /* 0x00154c0001007387 */ /* 0x0009e80000100800 */
[----:B------:R-:W-:Y:S01]  /*31690*/  STL [R1+0x380], R3 ;  /* 0x0003800301007387 */ /* 0x000fe20000100800 */
[----:B----4-:R-:W-:-:S03]  /*316a0*/  FMUL R0, R27, R21 ;  /* 0x000000151b007220 */ /* 0x010fc60000400000 */
[----:B------:R-:W3:Y:S04]  /*316b0*/  LDL.LU R21, [R1+0x394] ;  /* 0x0003940001157983 */ /* 0x000ee80000300800 */
[----:B------:R0:W-:Y:S01]  /*316c0*/  STL [R1+0x37c], R0 ;  /* 0x00037c0001007387 */ /* 0x0001e20000100800 */
[----:B------:R-:W-:-:S03]  /*316d0*/  FMUL R2, R27, R12 ;  /* 0x0000000c1b027220 */ /* 0x000fc60000400000 */
[----:B------:R-:W4:Y:S04]  /*316e0*/  LDL.LU R12, [R1+0x398] ;  /* 0x00039800010c7983 */ /* 0x000f280000300800 */
[----:B------:R5:W-:Y:S01]  /*316f0*/  STL [R1+0x1550], R2 ;  /* 0x0015500201007387 */ /* 0x000be20000100800 */
[----:B0-----:R-:W-:-:S03]  /*31700*/  FMUL R0, R27, R28 ;  /* 0x0000001c1b007220 */ /* 0x001fc60000400000 */
[----:B------:R-:W4:Y:S04]  /*31710*/  LDL.LU R28, [R1+0x39c] ;  /* 0x00039c00011c7983 */ /* 0x000f280000300800 */
[----:B------:R0:W-:Y:S01]  /*31720*/  STL [R1+0x1554], R0 ;  /* 0x0015540001007387 */ /* 0x0001e20000100800 */
[----:B-----5:R-:W-:-:S03]  /*31730*/  FMUL R2, R27, R20 ;  /* 0x000000141b027220 */ /* 0x020fc60000400000 */
[----:B------:R-:W5:Y:S04]  /*31740*/  LDL.LU R20, [R1+0x4d0] ;  /* 0x0004d00001147983 */ /* 0x000f680000300800 */
[----:B------:R1:W-:Y:S04]  /*31750*/  STL [R1+0x370], R2 ;  /* 0x0003700201007387 */ /* 0x0003e80000100800 */
[----:B------:R-:W5:Y:S01]  /*31760*/  LDL.LU R26, [R1+0x4e0] ;  /* 0x0004e000011a7983 */ /* 0x000f620000300800 */
[----:B0-----:R-:W-:-:S05]  /*31770*/  FMUL R0, R27, R17 ;  /* 0x000000111b007220 */ /* 0x001fca0000400000 */
[----:B------:R2:W-:Y:S04]  /*31780*/  STL [R1+0x36c], R0 ;  /* 0x00036c0001007387 */ /* 0x0005e80000100800 */
[----:B------:R-:W5:Y:S01]  /*31790*/  LDL.LU R25, [R1+0x4f0] ;  /* 0x0004f00001197983 */ /* 0x000f620000300800 */
[----:B-1----:R-:W-:-:S03]  /*317a0*/  FMUL R2, R27, R18 ;  /* 0x000000121b027220 */ /* 0x002fc60000400000 */
        /* <DEDUP_REMOVED lines=9> */
[----:B------:R0:W1:Y:S03]  /*31840*/  MUFU.RCP R29, R7 ;  /* 0x00000007001d7308 */ /* 0x0000660000001000 */
[----:B------:R-:W5:Y:S04]  /*31850*/  LDL.LU R6, [R1+0x608] ;  /* 0x0006080001067983 */ /* 0x000f680000300800 */
[----:B0-----:R-:W5:Y:S04]  /*31860*/  LDL.LU R7, [R1+0x60c] ;  /* 0x00060c0001077983 */ /* 0x001f680000300800 */
[----:B------:R-:W5:Y:S04]  /*31870*/  LDL.LU R8, [R1+0x618] ;  /* 0x0006180001087983 */ /* 0x000f680000300800 */
[----:B------:R-:W5:Y:S04]  /*31880*/  LDL.LU R9, [R1+0xf0] ;  /* 0x0000f00001097983 */ /* 0x000f680000300800 */
[----:B------:R-:W1:Y:S04]  /*31890*/  LDL.LU R10, [R1+0x21c] ;  /* 0x00021c00010a7983 */ /* 0x000e680000300800 */
[----:B------:R-:W-:Y:S04]  /*318a0*/  STL [R1+0x1558], R2 ;  /* 0x0015580201007387 */ /* 0x000fe80000100800 */
[----:B------:R-:W5:Y:S01]  /*318b0*/  LDL.LU R11, [R1+0x220] ;  /* 0x00022000010b7983 */ /* 0x000f620000300800 */
[----:B--2---:R-:W-:-:S03]  /*318c0*/  FMUL R0, R27, R19 ;  /* 0x000000131b007220 */ /* 0x004fc60000400000 */
[----:B------:R-:W2:Y:S04]  /*318d0*/  LDL.LU R19, [R1+0x224] ;  /* 0x0002240001137983 */ /* 0x000ea80000300800 */
[----:B------:R3:W-:Y:S02]  /*318e0*/  STL [R1+0x155c], R0 ;  /* 0x00155c0001007387 */ /* 0x0007e40000100800 */
[C---:B---3--:R-:W-:Y:S02]  /*318f0*/  FMUL R0, R27.reuse, R21 ;  /* 0x000000151b007220 */ /* 0x048fe40000400000 */
[----:B------:R-:W3:Y:S04]  /*31900*/  LDL.LU R21, [R1+0x228] ;  /* 0x0002280001157983 */ /* 0x000ee80000300800 */
[----:B------:R0:W-:Y:S01]  /*31910*/  STL [R1+0x360], R0 ;  /* 0x0003600001007387 */ /* 0x0001e20000100800 */
[----:B----4-:R-:W-:-:S03]  /*31920*/  FMUL R2, R27, R12 ;  /* 0x0000000c1b027220 */ /* 0x010fc60000400000 */
[----:B------:R-:W4:Y:S04]  /*31930*/  LDL.LU R12, [R1+0x22c] ;  /* 0x00022c00010c7983 */ /* 0x000f280000300800 */
[----:B------:R-:W-:Y:S04]  /*31940*/  STL [R1+0x35c], R2 ;  /* 0x00035c0201007387 */ /* 0x000fe80000100800 */
[----:B------:R-:W4:Y:S01]  /*31950*/  LDL.LU R16, [R1+0x230] ;  /* 0x0002300001107983 */ /* 0x000f220000300800 */
[----:B0-----:R-:W-:-:S03]  /*31960*/  FMUL R0, R27, R28 ;  /* 0x0000001c1b007220 */ /* 0x001fc60000400000 */
[----:B------:R-:W4:Y:S04]  /*31970*/  LDL.LU R28, [R1+0x234] ;  /* 0x00023400011c7983 */ /* 0x000f280000300800 */
[----:B------:R5:W-:Y:S04]  /*31980*/  STL [R1+0x2d8], R0 ;  /* 0x0002d80001007387 */ /* 0x000be80000100800 */
[----:B------:R-:W4:Y:S01]  /*31990*/  LDL.LU R17, [R1+0x238] ;  /* 0x0002380001117983 */ /* 0x000f220000300800 */
[----:B-----5:R-:W-:-:S03]  /*319a0*/  FMUL R0, R27, R20 ;  /* 0x000000141b007220 */ /* 0x020fc60000400000 */
[----:B------:R-:W5:Y:S01]  /*319b0*/  LDL.LU R20, [R1+0x23c] ;  /* 0x00023c0001147983 */ /* 0x000f620000300800 */
[----:B------:R-:W-:-:S03]  /*319c0*/  FMUL R2, R27, R26 ;  /* 0x0000001a1b027220 */ /* 0x000fc60000400000 */
[----:B------:R0:W-:Y:S04]  /*319d0*/  STL [R1+0x2d4], R0 ;  /* 0x0002d40001007387 */ /* 0x0001e80000100800 */
[----:B------:R0:W-:Y:S01]  /*319e0*/  STL [R1+0x2d0], R2 ;  /* 0x0002d00201007387 */ /* 0x0001e20000100800 */
[C---:B------:R-:W-:Y:S02]  /*319f0*/  FMUL R3, R27.reuse, R25 ;  /* 0x000000191b037220 */ /* 0x040fe40000400000 */
[----:B0-----:R-:W-:-:S03]  /*31a00*/  FMUL R0, R27, R22 ;  /* 0x000000161b007220 */ /* 0x001fc60000400000 */
[----:B------:R0:W-:Y:S01]  /*31a10*/  STL [R1+0x2cc], R3 ;  /* 0x0002cc0301007387 */ /* 0x0001e20000100800 */
[----:B------:R-:W-:-:S03]  /*31a20*/  FMUL R2, R27, R18 ;  /* 0x000000121b027220 */ /* 0x000fc60000400000 */
[----:B------:R-:W5:Y:S04]  /*31a30*/  LDL.LU R18, [R1+0x240] ;  /* 0x0002400001127983 */ /* 0x000f680000300800 */
[----:B------:R0:W-:Y:S02]  /*31a40*/  STL [R1+0x2c8], R0 ;  /* 0x0002c80001007387 */ /* 0x0001e40000100800 */
[C---:B0-----:R-:W-:Y:S02]  /*31a50*/  FMUL R3, R27.reuse, R24 ;  /* 0x000000181b037220 */ /* 0x041fe40000400000 */
[----:B------:R0:W-:Y:S01]  /*31a60*/  STL [R1+0x2c4], R2 ;  /* 0x0002c40201007387 */ /* 0x0001e20000100800 */
[C---:B------:R-:W-:Y:S02]  /*31a70*/  FMUL R0, R27.reuse, R14 ;  /* 0x0000000e1b007220 */ /* 0x040fe40000400000 */
[----:B0-----:R-:W-:-:S03]  /*31a80*/  FMUL R2, R27, R15 ;  /* 0x0000000f1b027220 */ /* 0x001fc60000400000 */
[----:B------:R0:W-:Y:S04]  /*31a90*/  STL [R1+0x2c0], R0 ;  /* 0x0002c00001007387 */ /* 0x0001e80000100800 */
[----:B------:R0:W-:Y:S02]  /*31aa0*/  STL [R1+0x2bc], R3 ;  /* 0x0002bc0301007387 */ /* 0x0001e40000100800 */
[C---:B0-----:R-:W-:Y:S02]  /*31ab0*/  FMUL R0, R27.reuse, R23 ;  /* 0x000000171b007220 */ /* 0x041fe40000400000 */
[----:B------:R0:W-:Y:S01]  /*31ac0*/  STL [R1+0x2b8], R2 ;  /* 0x0002b80201007387 */ /* 0x0001e20000100800 */
[----:B------:R-:W-:-:S03]  /*31ad0*/  FMUL R3, R27, R13 ;  /* 0x0000000d1b037220 */ /* 0x000fc60000400000 */
[----:B------:R0:W-:Y:S02]  /*31ae0*/  STL [R1+0x2b4], R0 ;  /* 0x0002b40001007387 */ /* 0x0001e40000100800 */
[C---:B0-----:R-:W-:Y:S02]  /*31af0*/  FMUL R2, R27.reuse, R4 ;  /* 0x000000041b027220 */ /* 0x041fe40000400000 */
[----:B------:R0:W-:Y:S01]  /*31b00*/  STL [R1+0x2b0], R3 ;  /* 0x0002b00301007387 */ /* 0x0001e20000100800 */
[----:B------:R-:W-:-:S03]  /*31b10*/  FMUL R0, R27, R5 ;  /* 0x000000051b007220 */ /* 0x000fc60000400000 */
[----:B------:R1:W-:Y:S04]  /*31b20*/  STL [R1+0x2ac], R2 ;  /* 0x0002ac0201007387 */ /* 0x0003e80000100800 */
[----:B------:R1:W-:Y:S01]  /*31b30*/  STL [R1+0x2a8], R0 ;  /* 0x0002a80001007387 */ /* 0x0003e20000100800 */
[C---:B0-----:R-:W-:Y:S02]  /*31b40*/  FMUL R3, R27.reuse, R6 ;  /* 0x000000061b037220 */ /* 0x041fe40000400000 */
[----:B-1----:R-:W-:-:S03]  /*31b50*/  FMUL R2, R27, R7 ;  /* 0x000000071b027220 */ /* 0x002fc60000400000 */
[----:B------:R-:W-:Y:S01]  /*31b60*/  STL [R1+0x2a4], R3 ;  /* 0x0002a40301007387 */ /* 0x000fe20000100800 */
[----:B------:R-:W-:-:S03]  /*31b70*/  FMUL R0, R27, R8 ;  /* 0x000000081b007220 */ /* 0x000fc60000400000 */
[----:B------:R0:W-:Y:S04]  /*31b80*/  STL [R1+0x2a0], R2 ;  /* 0x0002a00201007387 */ /* 0x0001e80000100800 */
[----:B------:R1:W-:Y:S01]  /*31b90*/  STL [R1+0x29c], R0 ;  /* 0x00029c0001007387 */ /* 0x0003e20000100800 */
[C---:B0-----:R-:W-:Y:S02]  /*31ba0*/  FMUL R2, R29.reuse, R10 ;  /* 0x0000000a1d027220 */ /* 0x041fe40000400000 */
[----:B-1----:R-:W-:-:S03]  /*31bb0*/  FMUL R0, R29, R11 ;  /* 0x0000000b1d007220 */ /* 0x002fc60000400000 */
[----:B------:R-:W-:Y:S04]  /*31bc0*/  STL [R1+0x1560], R2 ;  /* 0x0015600201007387 */ /* 0x000fe80000100800 */
[----:B------:R2:W-:Y:S02]  /*31bd0*/  STL [R1+0x1564], R0 ;  /* 0x0015640001007387 */ /* 0x0005e40000100800 */
[C---:B--2---:R-:W-:Y:S02]  /*31be0*/  FMUL R0, R29.reuse, R19 ;  /* 0x000000131d007220 */ /* 0x044fe40000400000 */
[----:B------:R-:W2:Y:S04]  /*31bf0*/  LDL.LU R19, [R1+0x244] ;  /* 0x0002440001137983 */ /* 0x000ea80000300800 */
[----:B------:R4:W-:Y:S01]  /*31c00*/  STL [R1+0x350], R0 ;  /* 0x0003500001007387 */ /* 0x0009e20000100800 */
[----:B---3--:R-:W-:-:S03]  /*31c10*/  FMUL R2, R29, R21 ;  /* 0x000000151d027220 */ /* 0x008fc60000400000 */
[----:B------:R-:W3:Y:S04]  /*31c20*/  LDL.LU R21, [R1+0x248] ;  /* 0x0002480001157983 */ /* 0x000ee80000300800 */
[----:B------:R0:W-:Y:S01]  /*31c30*/  STL [R1+0x34c], R2 ;  /* 0x00034c0201007387 */ /* 0x0001e20000100800 */
[----:B----4-:R-:W-:-:S03]  /*31c40*/  FMUL R0, R29, R12 ;  /* 0x0000000c1d007220 */ /* 0x010fc60000400000 */
[----:B------:R-:W4:Y:S04]  /*31c50*/  LDL.LU R12, [R1+0x24c] ;  /* 0x00024c00010c7983 */ /* 0x000f280000300800 */
[----:B------:R1:W-:Y:S01]  /*31c60*/  STL [R1+0x348], R0 ;  /* 0x0003480001007387 */ /* 0x0003e20000100800 */
[C---:B0-----:R-:W-:Y:S02]  /*31c70*/  FMUL R2, R29.reuse, R16 ;  /* 0x000000101d027220 */ /* 0x041fe40000400000 */
[C---:B-1----:R-:W-:Y:S02]  /*31c80*/  FMUL R0, R29.reuse, R28 ;  /* 0x0000001c1d007220 */ /* 0x042fe40000400000 */
[----:B------:R-:W4:Y:S04]  /*31c90*/  LDL.LU R28, [R1+0x250] ;  /* 0x00025000011c7983 */ /* 0x000f280000300800 */
[----:B------:R0:W-:Y:S01]  /*31ca0*/  STL [R1+0x344], R2 ;  /* 0x0003440201007387 */ /* 0x0001e20000100800 */
[----:B------:R-:W-:-:S03]  /*31cb0*/  FMUL R3, R29, R17 ;  /* 0x000000111d037220 */ /* 0x000fc60000400000 */
[----:B------:R5:W-:Y:S04]  /*31cc0*/  STL [R1+0x340], R0 ;  /* 0x0003400001007387 */ /* 0x000be80000100800 */
[----:B0-----:R-:W4:Y:S01]  /*31cd0*/  LDL.LU R2, [R1+0x254] ;  /* 0x0002540001027983 */ /* 0x001f220000300800 */
[----:B-----5:R-:W-:-:S03]  /*31ce0*/  FMUL R0, R29, R20 ;  /* 0x000000141d007220 */ /* 0x020fc60000400000 */
[----:B------:R0:W-:Y:S04]  /*31cf0*/  STL [R1+0x33c], R3 ;  /* 0x00033c0301007387 */ /* 0x0001e80000100800 */
[----:B0-----:R-:W5:Y:S04]  /*31d00*/  LDL.LU R3, [R1+0x258] ;  /* 0x0002580001037983 */ /* 0x001f680000300800 */
[----:B------:R0:W-:Y:S04]  /*31d10*/  STL [R1+0x338], R0 ;  /* 0x0003380001007387 */ /* 0x0001e80000100800 */
[----:B------:R-:W5:Y:S04]  /*31d20*/  LDL.LU R26, [R1+0x25c] ;  /* 0x00025c00011a7983 */ /* 0x000f680000300800 */
[----:B------:R-:W5:Y:S04]  /*31d30*/  LDL.LU R20, [R1+0x260] ;  /* 0x0002600001147983 */ /* 0x000f680000300800 */
[----:B------:R-:W5:Y:S01]  /*31d40*/  LDL.LU R25, [R1+0x264] ;  /* 0x0002640001197983 */ /* 0x000f620000300800 */
        /* <DEDUP_REMOVED lines=13> */
[----:B------:R-:W5:Y:S04]  /*31e20*/  LDL.LU R8, [R1+0x290] ;  /* 0x0002900001087983 */ /* 0x000f680000300800 */
[----:B0-----:R-:W5:Y:S04]  /*31e30*/  LDL.LU R9, [R1+0x294] ;  /* 0x0002940001097983 */ /* 0x001f680000300800 */
[----:B------:R-:W5:Y:S04]  /*31e40*/  LDL.LU R10, [R1+0x298] ;  /* 0x00029800010a7983 */ /* 0x000f680000300800 */
[----:B------:R-:W5:Y:S04]  /*31e50*/  LDL.LU R11, [R1+0xf8] ;  /* 0x0000f800010b7983 */ /* 0x000f680000300800 */
[----:B------:R-:W1:Y:S01]  /*31e60*/  LDL.LU R16, [R1+0x198] ;  /* 0x0001980001107983 */ /* 0x000e620000300800 */
[----:B--2---:R-:W-:-:S03]  /*31e70*/  FMUL R0, R29, R19 ;  /* 0x000000131d007220 */ /* 0x004fc60000400000 */
[----:B------:R-:W2:Y:S04]  /*31e80*/  LDL.LU R19, [R1+0x19c] ;  /* 0x00019c0001137983 */ /* 0x000ea80000300800 */
[----:B------:R4:W-:Y:S01]  /*31e90*/  STL [R1+0x330], R0 ;  /* 0x0003300001007387 */ /* 0x0009e20000100800 */
[----:B---3--:R-:W-:-:S03]  /*31ea0*/  FMUL R17, R29, R21 ;  /* 0x000000151d117220 */ /* 0x008fc60000400000 */
[----:B------:R-:W3:Y:S04]  /*31eb0*/  LDL.LU R21, [R1+0x1a0] ;  /* 0x0001a00001157983 */ /* 0x000ee80000300800 */
[----:B------:R0:W-:Y:S01]  /*31ec0*/  STL [R1+0x32c], R17 ;  /* 0x00032c1101007387 */ /* 0x0001e20000100800 */
[----:B----4-:R-:W-:-:S03]  /*31ed0*/  FMUL R0, R29, R12 ;  /* 0x0000000c1d007220 */ /* 0x010fc60000400000 */
[----:B0-----:R-:W4:Y:S04]  /*31ee0*/  LDL.LU R17, [R1+0x1a4] ;  /* 0x0001a40001117983 */ /* 0x001f280000300800 */
[----:B------:R-:W4:Y:S04]  /*31ef0*/  LDL.LU R12, [R1+0x1a8] ;  /* 0x0001a800010c7983 */ /* 0x000f280000300800 */
[----:B------:R0:W-:Y:S04]  /*31f00*/  STL [R1+0x328], R0 ;  /* 0x0003280001007387 */ /* 0x0001e80000100800 */
[----:B------:R-:W4:Y:S01]  /*31f10*/  LDL.LU R18, [R1+0x1ac] ;  /* 0x0001ac0001127983 */ /* 0x000f220000300800 */
[----:B0-----:R-:W-:-:S03]  /*31f20*/  FMUL R0, R29, R28 ;  /* 0x0000001c1d007220 */ /* 0x001fc60000400000 */
[----:B------:R-:W4:Y:S04]  /*31f30*/  LDL.LU R28, [R1+0x1b0] ;  /* 0x0001b000011c7983 */ /* 0x000f280000300800 */
[----:B------:R0:W-:Y:S02]  /*31f40*/  STL [R1+0x324], R0 ;  /* 0x0003240001007387 */ /* 0x0001e40000100800 */
[C---:B0-----:R-:W-:Y:S02]  /*31f50*/  FMUL R0, R29.reuse, R2 ;  /* 0x000000021d007220 */ /* 0x041fe40000400000 */
[----:B-----5:R-:W-:-:S03]  /*31f60*/  FMUL R3, R29, R3 ;  /* 0x000000031d037220 */ /* 0x020fc60000400000 */
[----:B------:R0:W-:Y:S04]  /*31f70*/  STL [R1+0x320], R0 ;  /* 0x0003200001007387 */ /* 0x0001e80000100800 */
[----:B------:R-:W-:Y:S01]  /*31f80*/  STL [R1+0x31c], R3 ;  /* 0x00031c0301007387 */ /* 0x000fe20000100800 */
[----:B0-----:R-:W-:-:S03]  /*31f90*/  FMUL R0, R29, R20 ;  /* 0x000000141d007220 */ /* 0x001fc60000400000 */
[----:B------:R-:W5:Y:S01]  /*31fa0*/  LDL.LU R20, [R1+0x1b4] ;  /* 0x0001b40001147983 */ /* 0x000f620000300800 */
[----:B------:R-:W-:-:S05]  /*31fb0*/  FMUL R2, R29, R26 ;  /* 0x0000001a1d027220 */ /* 0x000fca0000400000 */
[----:B------:R0:W-:Y:S04]  /*31fc0*/  STL [R1+0x258], R2 ;  /* 0x0002580201007387 */ /* 0x0001e80000100800 */
[----:B------:R0:W-:Y:S02]  /*31fd0*/  STL [R1+0x254], R0 ;  /* 0x0002540001007387 */ /* 0x0001e40000100800 */
[C---:B0-----:R-:W-:Y:S02]  /*31fe0*/  FMUL R2, R29.reuse, R25 ;  /* 0x000000191d027220 */ /* 0x041fe40000400000 */
[C---:B------:R-:W-:Y:S02]  /*31ff0*/  FMUL R3, R29.reuse, R14 ;  /* 0x0000000e1d037220 */ /* 0x040fe40000400000 */
[C---:B------:R-:W-:Y:S01]  /*32000*/  FMUL R0, R29.reuse, R22 ;  /* 0x000000161d007220 */ /* 0x040fe20000400000 */
[----:B------:R0:W-:Y:S04]  /*32010*/  STL [R1+0x250], R2 ;  /* 0x0002500201007387 */ /* 0x0001e80000100800 */
[----:B------:R0:W-:Y:S02]  /*32020*/  STL [R1+0x24c], R0 ;  /* 0x00024c0001007387 */ /* 0x0001e40000100800 */
[----:B0-----:R-:W-:-:S02]  /*32030*/  FMUL R2, R29, R24 ;  /* 0x000000181d027220 */ /* 0x001fc40000400000 */
[----:B------:R0:W-:Y:S01]  /*32040*/  STL [R1+0x248], R3 ;  /* 0x0002480301007387 */ /* 0x0001e20000100800 */
[----:B------:R-:W-:-:S03]  /*32050*/  FMUL R0, R29, R15 ;  /* 0x0000000f1d007220 */ /* 0x000fc60000400000 */
[----:B------:R0:W-:Y:S02]  /*32060*/  STL [R1+0x244], R2 ;  /* 0x0002440201007387 */ /* 0x0001e40000100800 */
[C---:B0-----:R-:W-:Y:S02]  /*32070*/  FMUL R3, R29.reuse, R23 ;  /* 0x000000171d037220 */ /* 0x041fe40000400000 */
[----:B------:R0:W-:Y:S01]  /*32080*/  STL [R1+0x240], R0 ;  /* 0x0002400001007387 */ /* 0x0001e20000100800 */
[----:B------:R-:W-:-:S03]  /*32090*/  FMUL R2, R29, R13 ;  /* 0x0000000d1d027220 */ /* 0x000fc60000400000 */
[----:B------:R0:W-:Y:S04]  /*320a0*/  STL [R1+0x23c], R3 ;  /* 0x00023c0301007387 */ /* 0x0001e80000100800 */
[----:B------:R0:W-:Y:S02]  /*320b0*/  STL [R1+0x238], R2 ;  /* 0x0002380201007387 */ /* 0x0001e40000100800 */
[C---:B0-----:R-:W-:Y:S02]  /*320c0*/  FMUL R0, R29.reuse, R4 ;  /* 0x000000041d007220 */ /* 0x041fe40000400000 */
[----:B------:R-:W-:-:S03]  /*320d0*/  FMUL R3, R29, R5 ;  /* 0x000000051d037220 */ /* 0x000fc60000400000 */
[----:B------:R0:W-:Y:S01]  /*320e0*/  STL [R1+0x234], R0 ;  /* 0x0002340001007387 */ /* 0x0001e20000100800 */
[----:B------:R-:W-:-:S03]  /*320f0*/  FMUL R2, R29, R6 ;  /* 0x000000061d027220 */ /* 0x000fc60000400000 */
[----:B------:R1:W-:Y:S04]  /*32100*/  STL [R1+0x230], R3 ;  /* 0x0002300301007387 */ /* 0x0003e80000100800 */
[----:B------:R1:W-:Y:S01]  /*32110*/  STL [R1+0x22c], R2 ;  /* 0x00022c0201007387 */ /* 0x0003e20000100800 */
[C---:B0-----:R-:W-:Y:S02]  /*32120*/  FMUL R0, R29.reuse, R7 ;  /* 0x000000071d007220 */ /* 0x041fe40000400000 */
[----:B-1----:R-:W-:-:S03]  /*32130*/  FMUL R3, R29, R8 ;  /* 0x000000081d037220 */ /* 0x002fc60000400000 */
[----:B------:R0:W-:Y:S01]  /*32140*/  STL [R1+0x228], R0 ;  /* 0x0002280001007387 */ /* 0x0001e20000100800 */
[----:B------:R-:W-:-:S03]  /*32150*/  FMUL R2, R29, R9 ;  /* 0x000000091d027220 */ /* 0x000fc60000400000 */
[----:B------:R-:W-:Y:S04]  /*32160*/  STL [R1+0x224], R3 ;  /* 0x0002240301007387 */ /* 0x000fe80000100800 */
[----:B------:R1:W-:Y:S01]  /*32170*/  STL [R1+0x220], R2 ;  /* 0x0002200201007387 */ /* 0x0003e20000100800 */
[----:B0-----:R-:W-:Y:S02]  /*32180*/  FMUL R0, R29, R10 ;  /* 0x0000000a1d007220 */ /* 0x001fe40000400000 */
[----:B-1----:R-:W-:-:S03]  /*32190*/  FMUL R2, R27, R16 ;  /* 0x000000101b027220 */ /* 0x002fc60000400000 */
[----:B------:R-:W-:Y:S04]  /*321a0*/  STL [R1+0x21c], R0 ;  /* 0x00021c0001007387 */ /* 0x000fe80000100800 */
[----:B------:R2:W-:Y:S01]  /*321b0*/  STL [R1+0x1568], R2 ;  /* 0x0015680201007387 */ /* 0x0005e20000100800 */
[----:B------:R0:W-:Y:S01]  /*321c0*/  MUFU.RCP R29, R11 ;  /* 0x0000000b001d7308 */ /* 0x0001e20000001000 */
[C---:B--2---:R-:W-:Y:S02]  /*321d0*/  FMUL R2, R27.reuse, R19 ;  /* 0x000000131b027220 */ /* 0x044fe40000400000 */
[----:B------:R-:W2:Y:S04]  /*321e0*/  LDL.LU R19, [R1+0x1b8] ;  /* 0x0001b80001137983 */ /* 0x000ea80000300800 */
[----:B------:R4:W-:Y:S01]  /*321f0*/  STL [R1+0x288], R2 ;  /* 0x0002880201007387 */ /* 0x0009e20000100800 */
[----:B---3--:R-:W-:-:S03]  /*32200*/  FMUL R0, R27, R21 ;  /* 0x000000151b007220 */ /* 0x008fc60000400000 */
[----:B------:R-:W3:Y:S04]  /*32210*/  LDL.LU R21, [R1+0x1bc] ;  /* 0x0001bc0001157983 */ /* 0x000ee80000300800 */
[----:B------:R1:W-:Y:S01]  /*32220*/  STL [R1+0x294], R0 ;  /* 0x0002940001007387 */ /* 0x0003e20000100800 */
[C---:B----4-:R-:W-:Y:S02]  /*32230*/  FMUL R2, R27.reuse, R17 ;  /* 0x000000111b027220 */ /* 0x050fe40000400000 */
[C---:B-1----:R-:W-:Y:S02]  /*32240*/  FMUL R0, R27.reuse, R12 ;  /* 0x0000000c1b007220 */ /* 0x042fe40000400000 */
[----:B------:R-:W4:Y:S04]  /*32250*/  LDL.LU R12, [R1+0x1c0] ;  /* 0x0001c000010c7983 */ /* 0x000f280000300800 */
[----:B------:R1:W-:Y:S04]  /*32260*/  STL [R1+0x284], R2 ;  /* 0x0002840201007387 */ /* 0x0003e80000100800 */
[----:B------:R0:W-:Y:S04]  /*32270*/  STL [R1+0x290], R0 ;  /* 0x0002900001007387 */ /* 0x0001e80000100800 */
[----:B------:R-:W4:Y:S01]  /*32280*/  LDL.LU R3, [R1+0x1c4] ;  /* 0x0001c40001037983 */ /* 0x000f220000300800 */
[----:B-1----:R-:W-:-:S02]  /*32290*/  FMUL R2, R27, R18 ;  /* 0x000000121b027220 */ /* 0x002fc40000400000 */
[----:B0-----:R-:W-:-:S03]  /*322a0*/  FMUL R0, R27, R28 ;  /* 0x0000001c1b007220 */ /* 0x001fc60000400000 */
[----:B------:R-:W-:Y:S04]  /*322b0*/  STL [R1+0x27c], R2 ;  /* 0x00027c0201007387 */ /* 0x000fe80000100800 */
[----:B------:R-:W4:Y:S04]  /*322c0*/  LDL.LU R26, [R1+0x1c8] ;  /* 0x0001c800011a7983 */ /* 0x000f280000300800 */
[----:B------:R-:W4:Y:S04]  /*322d0*/  LDL.LU R28, [R1+0x1cc] ;  /* 0x0001cc00011c7983 */ /* 0x000f280000300800 */
[----:B------:R5:W-:Y:S04]  /*322e0*/  STL [R1+0x156c], R0 ;  /* 0x00156c0001007387 */ /* 0x000be80000100800 */
[----:B------:R-:W4:Y:S04]  /*322f0*/  LDL.LU R25, [R1+0x1d0] ;  /* 0x0001d00001197983 */ /* 0x000f280000300800 */
[----:B------:R-:W4:Y:S01]  /*32300*/  LDL.LU R22, [R1+0x1d4] ;  /* 0x0001d40001167983 */ /* 0x000f220000300800 */
[----:B-----5:R-:W-:-:S05]  /*32310*/  FMUL R0, R27, R20 ;  /* 0x000000141b007220 */ /* 0x020fca0000400000 */
        /* <DEDUP_REMOVED lines=20> */
[----:B------:R-:W2:Y:S01]  /*32460*/  LDL.LU R19, [R1+0x118] ;  /* 0x0001180001137983 */ /* 0x000ea20000300800 */
[----:B---3--:R-:W-:-:S03]  /*32470*/  FMUL R0, R27, R21 ;  /* 0x000000151b007220 */ /* 0x008fc60000400000 */
[----:B------:R-:W3:Y:S04]  /*32480*/  LDL.LU R21, [R1+0x11c] ;  /* 0x00011c0001157983 */ /* 0x000ee80000300800 */
[----:B------:R-:W-:Y:S01]  /*32490*/  STL [R1+0x270], R0 ;  /* 0x0002700001007387 */ /* 0x000fe20000100800 */
[----:B----4-:R-:W-:-:S03]  /*324a0*/  FMUL R2, R27, R12 ;  /* 0x0000000c1b027220 */ /* 0x010fc60000400000 */
[----:B------:R-:W4:Y:S04]  /*324b0*/  LDL.LU R12, [R1+0x120] ;  /* 0x00012000010c7983 */ /* 0x000f280000300800 */
[----:B------:R0:W-:Y:S02]  /*324c0*/  STL [R1+0x1570], R2 ;  /* 0x0015700201007387 */ /* 0x0001e40000100800 */
[C---:B0-----:R-:W-:Y:S02]  /*324d0*/  FMUL R2, R27.reuse, R3 ;  /* 0x000000031b027220 */ /* 0x041fe40000400000 */
[----:B------:R-:W-:-:S05]  /*324e0*/  FMUL R0, R27, R26 ;  /* 0x0000001a1b007220 */ /* 0x000fca0000400000 */
[----:B------:R0:W-:Y:S04]  /*324f0*/  STL [R1+0x1574], R0 ;  /* 0x0015740001007387 */ /* 0x0001e80000100800 */
[----:B------:R1:W-:Y:S01]  /*32500*/  STL [R1+0x268], R2 ;  /* 0x0002680201007387 */ /* 0x0003e20000100800 */
[C---:B------:R-:W-:Y:S02]  /*32510*/  FMUL R3, R27.reuse, R25 ;  /* 0x000000191b037220 */ /* 0x040fe40000400000 */
[C---:B0-----:R-:W-:Y:S02]  /*32520*/  FMUL R0, R27.reuse, R28 ;  /* 0x0000001c1b007220 */ /* 0x041fe40000400000 */
[----:B------:R-:W4:Y:S01]  /*32530*/  LDL.LU R28, [R1+0x124] ;  /* 0x00012400011c7983 */ /* 0x000f220000300800 */
[----:B-1----:R-:W-:-:S03]  /*32540*/  FMUL R2, R27, R22 ;  /* 0x000000161b027220 */ /* 0x002fc60000400000 */
[----:B------:R5:W-:Y:S04]  /*32550*/  STL [R1+0x260], R0 ;  /* 0x0002600001007387 */ /* 0x000be80000100800 */
[----:B------:R0:W-:Y:S01]  /*32560*/  STL [R1+0x264], R3 ;  /* 0x0002640301007387 */ /* 0x0001e20000100800 */
[----:B-----5:R-:W-:-:S03]  /*32570*/  FMUL R0, R27, R14 ;  /* 0x0000000e1b007220 */ /* 0x020fc60000400000 */
[----:B------:R1:W-:Y:S01]  /*32580*/  STL [R1+0x25c], R2 ;  /* 0x00025c0201007387 */ /* 0x0003e20000100800 */
[----:B0-----:R-:W-:-:S03]  /*32590*/  FMUL R3, R27, R24 ;  /* 0x000000181b037220 */ /* 0x001fc60000400000 */
[----:B------:R0:W-:Y:S04]  /*325a0*/  STL [R1+0x1d4], R0 ;  /* 0x0001d40001007387 */ /* 0x0001e80000100800 */
[----:B------:R5:W-:Y:S01]  /*325b0*/  STL [R1+0x1d0], R3 ;  /* 0x0001d00301007387 */ /* 0x000be20000100800 */
[C---:B-1----:R-:W-:Y:S02]  /*325c0*/  FMUL R2, R27.reuse, R15 ;  /* 0x0000000f1b027220 */ /* 0x042fe40000400000 */
[----:B0-----:R-:W-:-:S03]  /*325d0*/  FMUL R0, R27, R23 ;  /* 0x000000171b007220 */ /* 0x001fc60000400000 */
[----:B------:R0:W-:Y:S01]  /*325e0*/  STL [R1+0x1cc], R2 ;  /* 0x0001cc0201007387 */ /* 0x0001e20000100800 */
[----:B-----5:R-:W-:-:S03]  /*325f0*/  FMUL R3, R27, R13 ;  /* 0x0000000d1b037220 */ /* 0x020fc60000400000 */
[----:B------:R1:W-:Y:S04]  /*32600*/  STL [R1+0x1c8], R0 ;  /* 0x0001c80001007387 */ /* 0x0003e80000100800 */
[----:B------:R5:W-:Y:S01]  /*32610*/  STL [R1+0x1c4], R3 ;  /* 0x0001c40301007387 */ /* 0x000be20000100800 */
[C---:B0-----:R-:W-:Y:S02]  /*32620*/  FMUL R2, R27.reuse, R4 ;  /* 0x000000041b027220 */ /* 0x041fe40000400000 */
[----:B-1----:R-:W-:-:S03]  /*32630*/  FMUL R0, R27, R5 ;  /* 0x000000051b007220 */ /* 0x002fc60000400000 */
        /* <DEDUP_REMOVED lines=12> */
[----:B------:R-:W-:Y:S01]  /*32700*/  STL [R1+0x1a8], R2 ;  /* 0x0001a80201007387 */ /* 0x000fe20000100800 */
[----:B-----5:R-:W-:-:S03]  /*32710*/  FMUL R3, R27, R16 ;  /* 0x000000101b037220 */ /* 0x020fc60000400000 */
[----:B------:R0:W-:Y:S04]  /*32720*/  STL [R1+0x1a4], R0 ;  /* 0x0001a40001007387 */ /* 0x0001e80000100800 */
[----:B------:R-:W-:Y:S01]  /*32730*/  STL [R1+0x1a0], R3 ;  /* 0x0001a00301007387 */ /* 0x000fe20000100800 */
[----:B0-----:R-:W-:-:S03]  /*32740*/  FMUL R0, R27, R20 ;  /* 0x000000141b007220 */ /* 0x001fc60000400000 */
[----:B------:R-:W5:Y:S01]  /*32750*/  LDL.LU R20, [R1+0x128] ;  /* 0x0001280001147983 */ /* 0x000f620000300800 */
[----:B------:R-:W-:Y:S02]  /*32760*/  FMUL R2, R27, R17 ;  /* 0x000000111b027220 */ /* 0x000fe40000400000 */
[----:B------:R-:W0:Y:S03]  /*32770*/  MUFU.RCP R27, R18 ;  /* 0x00000012001b7308 */ /* 0x000e260000001000 */
[----:B------:R2:W-:Y:S04]  /*32780*/  STL [R1+0x19c], R2 ;  /* 0x00019c0201007387 */ /* 0x0005e80000100800 */
[----:B------:R3:W-:Y:S04]  /*32790*/  STL [R1+0x198], R0 ;  /* 0x0001980001007387 */ /* 0x0007e80000100800 */
[----:B0-----:R0:W-:Y:S01]  /*327a0*/  STL [R1+0x16b8], R27 ;  /* 0x0016b81b01007387 */ /* 0x0011e20000100800 */
[----:B--2---:R-:W-:-:S02]  /*327b0*/  FMUL R2, R29, R19 ;  /* 0x000000131d027220 */ /* 0x004fc40000400000 */
[C---:B---3--:R-:W-:Y:S02]  /*327c0*/  FMUL R0, R29.reuse, R21 ;  /* 0x000000151d007220 */ /* 0x048fe40000400000 */
[----:B------:R-:W2:Y:S04]  /*327d0*/  LDL.LU R21, [R1+0x12c] ;  /* 0x00012c0001157983 */ /* 0x000ea80000300800 */
[----:B------:R4:W-:Y:S04]  /*327e0*/  STL [R1+0x218], R2 ;  /* 0x0002180201007387 */ /* 0x0009e80000100800 */
[----:B------:R1:W-:Y:S04]  /*327f0*/  STL [R1+0x214], R0 ;  /* 0x0002140001007387 */ /* 0x0003e80000100800 */
[----:B0-----:R-:W3:Y:S01]  /*32800*/  LDL.LU R27, [R1+0x130] ;  /* 0x00013000011b7983 */ /* 0x001ee20000300800 */
[----:B----4-:R-:W-:-:S03]  /*32810*/  FMUL R2, R29, R12 ;  /* 0x0000000c1d027220 */ /* 0x010fc60000400000 */
[----:B-1----:R-:W4:Y:S04]  /*32820*/  LDL.LU R0, [R1+0x134] ;  /* 0x0001340001007983 */ /* 0x002f280000300800 */
[----:B------:R0:W-:Y:S04]  /*32830*/  STL [R1+0x210], R2 ;  /* 0x0002100201007387 */ /* 0x0001e80000100800 */
[----:B0-----:R-:W4:Y:S04]  /*32840*/  LDL.LU R2, [R1+0x138] ;  /* 0x0001380001027983 */ /* 0x001f280000300800 */
[----:B------:R-:W4:Y:S04]  /*32850*/  LDL.LU R3, [R1+0x13c] ;  /* 0x00013c0001037983 */ /* 0x000f280000300800 */
[----:B------:R-:W4:Y:S04]  /*32860*/  LDL.LU R12, [R1+0x140] ;  /* 0x00014000010c7983 */ /* 0x000f280000300800 */
[----:B------:R-:W4:Y:S04]  /*32870*/  LDL.LU R26, [R1+0x144] ;  /* 0x00014400011a7983 */ /* 0x000f280000300800 */
[----:B------:R-:W4:Y:S01]  /*32880*/  LDL.LU R25, [R1+0x148] ;  /* 0x0001480001197983 */ /* 0x000f220000300800 */
[----:B------:R-:W-:-:S05]  /*32890*/  FMUL R4, R29, R28 ;  /* 0x0000001c1d047220 */ /* 0x000fca0000400000 */
[----:B------:R0:W-:Y:S04]  /*328a0*/  STL [R1+0x20c], R4 ;  /* 0x00020c0401007387 */ /* 0x0001e80000100800 */
[----:B------:R-:W4:Y:S04]  /*328b0*/  LDL.LU R22, [R1+0x14c] ;  /* 0x00014c0001167983 */ /* 0x000f280000300800 */
[----:B------:R-:W4:Y:S04]  /*328c0*/  LDL.LU R14, [R1+0x150] ;  /* 0x00015000010e7983 */ /* 0x000f280000300800 */
[----:B------:R-:W4:Y:S04]  /*328d0*/  LDL.LU R24, [R1+0x154] ;  /* 0x0001540001187983 */ /* 0x000f280000300800 */
[----:B------:R-:W4:Y:S04]  /*328e0*/  LDL.LU R15, [R1+0x158] ;  /* 0x00015800010f7983 */ /* 0x000f280000300800 */
        /* <DEDUP_REMOVED lines=14> */
[----:B-----5:R-:W-:-:S05]  /*329d0*/  FMUL R19, R29, R20 ;  /* 0x000000141d137220 */ /* 0x020fca0000400000 */
[----:B------:R0:W-:Y:S04]  /*329e0*/  STL [R1+0x208], R19 ;  /* 0x0002081301007387 */ /* 0x0001e80000100800 */
[----:B0-----:R-:W5:Y:S04]  /*329f0*/  LDL.LU R19, [R1+0x194] ;  /* 0x0001940001137983 */ /* 0x001f680000300800 */
[----:B------:R-:W5:Y:S01]  /*32a00*/  LDL.LU R20, [R1+0x104] ;  /* 0x0001040001147983 */ /* 0x000f620000300800 */
[----:B--2---:R-:W-:-:S05]  /*32a10*/  FMUL R21, R29, R21 ;  /* 0x000000151d157220 */ /* 0x004fca0000400000 */
[----:B------:R0:W-:Y:S01]  /*32a20*/  STL [R1+0x204], R21 ;  /* 0x0002041501007387 */ /* 0x0001e20000100800 */
[----:B---3--:R-:W-:-:S03]  /*32a30*/  FMUL R27, R29, R27 ;  /* 0x0000001b1d1b7220 */ /* 0x008fc60000400000 */
[----:B0-----:R-:W2:Y:S01]  /*32a40*/  LDL.LU R21, [R1+0x7c] ;  /* 0x00007c0001157983 */ /* 0x001ea20000300800 */
[----:B----4-:R-:W-:-:S03]  /*32a50*/  FMUL R0, R29, R0 ;  /* 0x000000001d007220 */ /* 0x010fc60000400000 */
[----:B------:R0:W-:Y:S04]  /*32a60*/  STL [R1+0x200], R27 ;  /* 0x0002001b01007387 */ /* 0x0001e80000100800 */
[----:B0-----:R-:W2:Y:S04]  /*32a70*/  LDL.LU R27, [R1+0x16b8] ;  /* 0x0016b800011b7983 */ /* 0x001ea80000300800 */
[----:B------:R0:W-:Y:S02]  /*32a80*/  STL [R1+0x1fc], R0 ;  /* 0x0001fc0001007387 */ /* 0x0001e40000100800 */
[----:B0-----:R-:W-:-:S02]  /*32a90*/  FMUL R0, R29, R2 ;  /* 0x000000021d007220 */ /* 0x001fc40000400000 */
[----:B------:R-:W-:-:S03]  /*32aa0*/  FMUL R2, R29, R3 ;  /* 0x000000031d027220 */ /* 0x000fc60000400000 */
[----:B------:R0:W-:Y:S01]  /*32ab0*/  STL [R1+0x1f8], R0 ;  /* 0x0001f80001007387 */ /* 0x0001e20000100800 */
[C---:B------:R-:W-:Y:S02]  /*32ac0*/  FMUL R3, R29.reuse, R26 ;  /* 0x0000001a1d037220 */ /* 0x040fe40000400000 */
[C---:B0-----:R-:W-:Y:S02]  /*32ad0*/  FMUL R0, R29.reuse, R12 ;  /* 0x0000000c1d007220 */ /* 0x041fe40000400000 */
[----:B------:R-:W3:Y:S04]  /*32ae0*/  LDL.LU R12, [R1+0x84] ;  /* 0x00008400010c7983 */ /* 0x000ee80000300800 */
[----:B------:R0:W-:Y:S04]  /*32af0*/  STL [R1+0x1f4], R2 ;  /* 0x0001f40201007387 */ /* 0x0001e80000100800 */
[----:B------:R1:W-:Y:S01]  /*32b00*/  STL [R1+0x1f0], R0 ;  /* 0x0001f00001007387 */ /* 0x0003e20000100800 */
[----:B0-----:R-:W-:-:S03]  /*32b10*/  FMUL R2, R29, R25 ;  /* 0x000000191d027220 */ /* 0x001fc60000400000 */
[----:B------:R0:W-:Y:S01]  /*32b20*/  STL [R1+0x1ec], R3 ;  /* 0x0001ec0301007387 */ /* 0x0001e20000100800 */
[----:B-1----:R-:W-:-:S03]  /*32b30*/  FMUL R0, R29, R22 ;  /* 0x000000161d007220 */ /* 0x002fc60000400000 */
[----:B------:R1:W-:Y:S04]  /*32b40*/  STL [R1+0x1e8], R2 ;  /* 0x0001e80201007387 */ /* 0x0003e80000100800 */
[----:B------:R4:W-:Y:S01]  /*32b50*/  STL [R1+0x1e4], R0 ;  /* 0x0001e40001007387 */ /* 0x0009e20000100800 */
[C---:B0-----:R-:W-:Y:S02]  /*32b60*/  FMUL R3, R29.reuse, R14 ;  /* 0x0000000e1d037220 */ /* 0x041fe40000400000 */
[----:B-1----:R-:W-:-:S03]  /*32b70*/  FMUL R2, R29, R24 ;  /* 0x000000181d027220 */ /* 0x002fc60000400000 */
[----:B------:R0:W-:Y:S01]  /*32b80*/  STL [R1+0x1e0], R3 ;  /* 0x0001e00301007387 */ /* 0x0001e20000100800 */
[----:B----4-:R-:W-:-:S03]  /*32b90*/  FMUL R0, R29, R15 ;  /* 0x0000000f1d007220 */ /* 0x010fc60000400000 */
        /* <DEDUP_REMOVED lines=24> */
[----:B------:R-:W4:Y:S04]  /*32d20*/  LDL.LU R28, [R1+0x88] ;  /* 0x00008800011c7983 */ /* 0x000f280000300800 */
[----:B------:R1:W-:Y:S01]  /*32d30*/  STL [R1+0xf8], R2 ;  /* 0x0000f80201007387 */ /* 0x0003e20000100800 */
[----:B0-----:R-:W-:-:S03]  /*32d40*/  FMUL R3, R29, R17 ;  /* 0x000000111d037220 */ /* 0x001fc60000400000 */
[----:B------:R5:W-:Y:S01]  /*32d50*/  STL [R1+0x11c], R0 ;  /* 0x00011c0001007387 */ /* 0x000be20000100800 */
[C---:B-1----:R-:W-:Y:S02]  /*32d60*/  FMUL R2, R29.reuse, R18 ;  /* 0x000000121d027220 */ /* 0x042fe40000400000 */
[----:B-----5:R-:W-:Y:S02]  /*32d70*/  FMUL R0, R29, R19 ;  /* 0x000000131d007220 */ /* 0x020fe40000400000 */
[----:B------:R-:W0:Y:S01]  /*32d80*/  MUFU.RCP R29, R20 ;  /* 0x00000014001d7308 */ /* 0x000e220000001000 */
[----:B------:R-:W-:Y:S04]  /*32d90*/  STL [R1+0xf0], R3 ;  /* 0x0000f00301007387 */ /* 0x000fe80000100800 */
[----:B------:R-:W-:Y:S04]  /*32da0*/  STL [R1+0x118], R2 ;  /* 0x0001180201007387 */ /* 0x000fe80000100800 */
[----:B0-----:R0:W-:Y:S04]  /*32db0*/  STL [R1+0x16b0], R29 ;  /* 0x0016b01d01007387 */ /* 0x0011e80000100800 */
[----:B------:R2:W-:Y:S04]  /*32dc0*/  STL [R1+0xec], R0 ;  /* 0x0000ec0001007387 */ /* 0x0005e80000100800 */
[----:B0-----:R-:W5:Y:S01]  /*32dd0*/  LDL.LU R29, [R1+0x94] ;  /* 0x00009400011d7983 */ /* 0x001f620000300800 */
[----:B--2---:R-:W-:-:S03]  /*32de0*/  FMUL R0, R27, R21 ;  /* 0x000000151b007220 */ /* 0x004fc60000400000 */
[----:B-----5:R0:W-:Y:S04]  /*32df0*/  STL [R1+0x16b4], R29 ;  /* 0x0016b41d01007387 */ /* 0x0201e80000100800 */
[----:B------:R3:W-:Y:S04]  /*32e00*/  STL [R1+0x184], R0 ;  /* 0x0001840001007387 */ /* 0x0007e80000100800 */
[----:B0-----:R-:W2:Y:S01]  /*32e10*/  LDL.LU R29, [R1+0x90] ;  /* 0x00009000011d7983 */ /* 0x001ea20000300800 */
[----:B---3--:R-:W-:-:S03]  /*32e20*/  FMUL R0, R27, R12 ;  /* 0x0000000c1b007220 */ /* 0x008fc60000400000 */
[----:B------:R-:W3:Y:S04]  /*32e30*/  LDL.LU R26, [R1+0x98] ;  /* 0x00009800011a7983 */ /* 0x000ee80000300800 */
[----:B------:R-:W5:Y:S04]  /*32e40*/  LDL.LU R20, [R1+0x9c] ;  /* 0x00009c0001147983 */ /* 0x000f680000300800 */
[----:B------:R-:W3:Y:S04]  /*32e50*/  LDL.LU R25, [R1+0xa0] ;  /* 0x0000a00001197983 */ /* 0x000ee80000300800 */
        /* <DEDUP_REMOVED lines=12> */
[----:B----4-:R-:W-:-:S03]  /*32f20*/  FMUL R16, R27, R28 ;  /* 0x0000001c1b107220 */ /* 0x010fc60000400000 */
        /* <DEDUP_REMOVED lines=8> */
[----:B------:R0:W-:Y:S04]  /*32fb0*/  STL [R1+0x17c], R16 ;  /* 0x00017c1001007387 */ /* 0x0001e80000100800 */
[----:B0-----:R-:W4:Y:S04]  /*32fc0*/  LDL.LU R16, [R1+0x100] ;  /* 0x0001000001107983 */ /* 0x001f280000300800 */
[----:B------:R-:W4:Y:S04]  /*32fd0*/  LDL.LU R17, [R1+0x108] ;  /* 0x0001080001117983 */ /* 0x000f280000300800 */
[----:B------:R-:W4:Y:S04]  /*32fe0*/  LDL.LU R18, [R1+0x10c] ;  /* 0x00010c0001127983 */ /* 0x000f280000300800 */
[----:B------:R-:W4:Y:S04]  /*32ff0*/  LDL.LU R19, [R1+0x110] ;  /* 0x0001100001137983 */ /* 0x000f280000300800 */
[----:B------:R-:W4:Y:S01]  /*33000*/  LDL.LU R28, [R1+0x114] ;  /* 0x00011400011c7983 */ /* 0x000f220000300800 */
[----:B--2---:R-:W-:-:S05]  /*33010*/  FMUL R29, R27, R29 ;  /* 0x0000001d1b1d7220 */ /* 0x004fca0000400000 */
[----:B------:R0:W-:Y:S04]  /*33020*/  STL [R1+0x178], R29 ;  /* 0x0001781d01007387 */ /* 0x0001e80000100800 */
[----:B0-----:R-:W2:Y:S01]  /*33030*/  LDL.LU R29, [R1+0x16b4] ;  /* 0x0016b400011d7983 */ /* 0x001ea20000300800 */
[C---:B---3--:R-:W-:Y:S02]  /*33040*/  FMUL R26, R27.reuse, R26 ;  /* 0x0000001a1b1a7220 */ /* 0x048fe40000400000 */
[C---:B-----5:R-:W-:Y:S02]  /*33050*/  FMUL R20, R27.reuse, R20 ;  /* 0x000000141b147220 */ /* 0x060fe40000400000 */
[C---:B------:R-:W-:Y:S02]  /*33060*/  FMUL R25, R27.reuse, R25 ;  /* 0x000000191b197220 */ /* 0x040fe40000400000 */
[----:B------:R-:W-:-:S02]  /*33070*/  FMUL R12, R27, R12 ;  /* 0x0000000c1b0c7220 */ /* 0x000fc40000400000 */
[C---:B------:R-:W-:Y:S02]  /*33080*/  FMUL R0, R27.reuse, R0 ;  /* 0x000000001b007220 */ /* 0x040fe40000400000 */
[C---:B------:R-:W-:Y:S02]  /*33090*/  FMUL R2, R27.reuse, R2 ;  /* 0x000000021b027220 */ /* 0x040fe40000400000 */
[----:B--2---:R-:W-:-:S05]  /*330a0*/  FMUL R29, R27, R29 ;  /* 0x0000001d1b1d7220 */ /* 0x004fca0000400000 */
[----:B------:R0:W-:Y:S04]  /*330b0*/  STL [R1+0x174], R29 ;  /* 0x0001741d01007387 */ /* 0x0001e80000100800 */
[----:B0-----:R-:W2:Y:S04]  /*330c0*/  LDL.LU R29, [R1+0x16b0] ;  /* 0x0016b000011d7983 */ /* 0x001ea80000300800 */
[----:B------:R0:W-:Y:S04]  /*330d0*/  STL [R1+0x170], R26 ;  /* 0x0001701a01007387 */ /* 0x0001e80000100800 */
[----:B0-----:R-:W3:Y:S04]  /*330e0*/  LDL.LU R26, [R1+0x16ac] ;  /* 0x0016ac00011a7983 */ /* 0x001ee80000300800 */
[----:B------:R0:W-:Y:S04]  /*330f0*/  STL [R1+0x16c], R20 ;  /* 0x00016c1401007387 */ /* 0x0001e80000100800 */
[----:B0-----:R-:W2:Y:S04]  /*33100*/  LDL.LU R20, [R1+0x8] ;  /* 0x0000080001147983 */ /* 0x001ea80000300800 */
[----:B------:R0:W-:Y:S04]  /*33110*/  STL [R1+0x168], R25 ;  /* 0x0001681901007387 */ /* 0x0001e80000100800 */
[----:B0-----:R-:W5:Y:S04]  /*33120*/  LDL.LU R25, [R1+0x16a8] ;  /* 0x0016a80001197983 */ /* 0x001f680000300800 */
[----:B------:R0:W-:Y:S04]  /*33130*/  STL [R1+0x164], R12 ;  /* 0x0001640c01007387 */ /* 0x0001e80000100800 */
[----:B0-----:R-:W3:Y:S04]  /*33140*/  LDL.LU R12, [R1+0x16a4] ;  /* 0x0016a400010c7983 */ /* 0x001ee80000300800 */
[----:B------:R0:W-:Y:S04]  /*33150*/  STL [R1+0x160], R0 ;  /* 0x0001600001007387 */ /* 0x0001e80000100800 */
[----:B------:R1:W-:Y:S01]  /*33160*/  STL [R1+0x15c], R2 ;  /* 0x00015c0201007387 */ /* 0x0003e20000100800 */
[----:B0-----:R-:W-:-:S02]  /*33170*/  FMUL R0, R27, R3 ;  /* 0x000000031b007220 */ /* 0x001fc40000400000 */
[C---:B------:R-:W-:Y:S02]  /*33180*/  FMUL R3, R27.reuse, R14 ;  /* 0x0000000e1b037220 */ /* 0x040fe40000400000 */
[C---:B-1----:R-:W-:Y:S01]  /*33190*/  FMUL R2, R27.reuse, R22 ;  /* 0x000000161b027220 */ /* 0x042fe20000400000 */
[----:B------:R0:W-:Y:S04]  /*331a0*/  STL [R1+0x158], R0 ;  /* 0x0001580001007387 */ /* 0x0001e80000100800 */
[----:B------:R1:W-:Y:S04]  /*331b0*/  STL [R1+0x154], R2 ;  /* 0x0001540201007387 */ /* 0x0003e80000100800 */
[----:B------:R4:W-:Y:S01]  /*331c0*/  STL [R1+0x150], R3 ;  /* 0x0001500301007387 */ /* 0x0009e20000100800 */
[----:B0-----:R-:W-:-:S02]  /*331d0*/  FMUL R0, R27, R24 ;  /* 0x000000181b007220 */ /* 0x001fc40000400000 */
        /* <DEDUP_REMOVED lines=13> */
[----:B------:R-:W-:Y:S01]  /*332b0*/  STL [R1+0xb0], R0 ;  /* 0x0000b00001007387 */ /* 0x000fe20000100800 */
[----:B----4-:R-:W-:-:S03]  /*332c0*/  FMUL R3, R27, R8 ;  /* 0x000000081b037220 */ /* 0x010fc60000400000 */
[----:B------:R0:W-:Y:S04]  /*332d0*/  STL [R1+0xac], R2 ;  /* 0x0000ac0201007387 */ /* 0x0001e80000100800 */
[----:B------:R1:W-:Y:S01]  /*332e0*/  STL [R1+0xa8], R3 ;  /* 0x0000a80301007387 */ /* 0x0003e20000100800 */
[----:B0-----:R-:W-:-:S03]  /*332f0*/  FMUL R2, R27, R21 ;  /* 0x000000151b027220 */ /* 0x001fc60000400000 */
[----:B------:R-:W4:Y:S01]  /*33300*/  LDL.LU R21, [R1+0xc] ;  /* 0x00000c0001157983 */ /* 0x000f220000300800 */
[C---:B------:R-:W-:Y:S02]  /*33310*/  FMUL R0, R27.reuse, R9 ;  /* 0x000000091b007220 */ /* 0x040fe40000400000 */
[----:B-1----:R-:W-:-:S03]  /*33320*/  FMUL R3, R27, R11 ;  /* 0x0000000b1b037220 */ /* 0x002fc60000400000 */
[----:B------:R0:W-:Y:S04]  /*33330*/  STL [R1+0xa4], R0 ;  /* 0x0000a40001007387 */ /* 0x0001e80000100800 */
[----:B------:R1:W-:Y:S01]  /*33340*/  STL [R1+0xa0], R2 ;  /* 0x0000a00201007387 */ /* 0x0003e20000100800 */
[C---:B0-----:R-:W-:Y:S02]  /*33350*/  FMUL R0, R27.reuse, R10 ;  /* 0x0000000a1b007220 */ /* 0x041fe40000400000 */
[----:B-1----:R-:W-:-:S03]  /*33360*/  FMUL R2, R27, R16 ;  /* 0x000000101b027220 */ /* 0x002fc60000400000 */
[----:B------:R0:W-:Y:S04]  /*33370*/  STL [R1+0x9c], R0 ;  /* 0x00009c0001007387 */ /* 0x0001e80000100800 */
[----:B------:R1:W-:Y:S01]  /*33380*/  STL [R1+0x98], R3 ;  /* 0x0000980301007387 */ /* 0x0003e20000100800 */
[----:B0-----:R-:W-:-:S03]  /*33390*/  FMUL R0, R27, R17 ;  /* 0x000000111b007220 */ /* 0x001fc60000400000 */
[----:B------:R0:W-:Y:S01]  /*333a0*/  STL [R1+0x94], R2 ;  /* 0x0000940201007387 */ /* 0x0001e20000100800 */
[----:B-1----:R-:W-:-:S03]  /*333b0*/  FMUL R3, R27, R18 ;  /* 0x000000121b037220 */ /* 0x002fc60000400000 */
[----:B------:R1:W-:Y:S01]  /*333c0*/  STL [R1+0x90], R0 ;  /* 0x0000900001007387 */ /* 0x0003e20000100800 */
[----:B0-----:R-:W-:-:S03]  /*333d0*/  FMUL R2, R27, R19 ;  /* 0x000000131b027220 */ /* 0x001fc60000400000 */
[----:B------:R0:W-:Y:S01]  /*333e0*/  STL [R1+0x88], R3 ;  /* 0x0000880301007387 */ /* 0x0001e20000100800 */
[----:B-1----:R-:W-:-:S03]  /*333f0*/  FMUL R0, R27, R28 ;  /* 0x0000001c1b007220 */ /* 0x002fc60000400000 */
[----:B------:R-:W5:Y:S04]  /*33400*/  LDL.LU R27, [R1+0x10] ;  /* 0x00001000011b7983 */ /* 0x000f680000300800 */
[----:B------:R2:W-:Y:S04]  /*33410*/  STL [R1+0x84], R2 ;  /* 0x0000840201007387 */ /* 0x0005e80000100800 */
[----:B------:R-:W5:Y:S04]  /*33420*/  LDL.LU R28, [R1+0x14] ;  /* 0x00001400011c7983 */ /* 0x000f680000300800 */
[----:B------:R-:W-:Y:S04]  /*33430*/  STL [R1+0x7c], R0 ;  /* 0x00007c0001007387 */ /* 0x000fe80000100800 */
[----:B------:R-:W5:Y:S04]  /*33440*/  LDL.LU R22, [R1+0x18] ;  /* 0x0000180001167983 */ /* 0x000f680000300800 */
[----:B------:R-:W5:Y:S04]  /*33450*/  LDL.LU R14, [R1+0x1c] ;  /* 0x00001c00010e7983 */ /* 0x000f680000300800 */
[----:B------:R-:W5:Y:S04]  /*33460*/  LDL.LU R24, [R1+0x20] ;  /* 0x0000200001187983 */ /* 0x000f680000300800 */
[----:B------:R-:W5:Y:S04]  /*33470*/  LDL.LU R15, [R1+0x24] ;  /* 0x00002400010f7983 */ /* 0x000f680000300800 */
[----:B------:R-:W5:Y:S04]  /*33480*/  LDL.LU R23, [R1+0x28] ;  /* 0x0000280001177983 */ /* 0x000f680000300800 */
[----:B0-----:R-:W5:Y:S01]  /*33490*/  LDL.LU R3, [R1+0x2c] ;  /* 0x00002c0001037983 */ /* 0x001f620000300800 */
[----:B--2---:R-:W-:-:S05]  /*334a0*/  FMUL R2, R29, R20 ;  /* 0x000000141d027220 */ /* 0x004fca0000400000 */
[----:B------:R0:W-:Y:S04]  /*334b0*/  STL [R1+0x15b8], R2 ;  /* 0x0015b80201007387 */ /* 0x0001e80000100800 */
[----:B0-----:R-:W2:Y:S04]  /*334c0*/  LDL R2, [R1+0x744] ;  /* 0x0007440001027983 */ /* 0x001ea80000100800 */
[----:B------:R-:W2:Y:S04]  /*334d0*/  LDL.LU R13, [R1+0x30] ;  /* 0x00003000010d7983 */ /* 0x000ea80000300800 */
[----:B------:R-:W2:Y:S01]  /*334e0*/  LDL.LU R4, [R1+0x34] ;  /* 0x0000340001047983 */ /* 0x000ea20000300800 */
[----:B---3--:R-:W-:-:S05]  /*334f0*/  FMUL R0, R29, R12 ;  /* 0x0000000c1d007220 */ /* 0x008fca0000400000 */
[----:B------:R4:W-:Y:S04]  /*33500*/  STL [R1+0x10c], R0 ;  /* 0x00010c0001007387 */ /* 0x0009e80000100800 */
        /* <DEDUP_REMOVED lines=12> */
[----:B----4-:R-:W-:-:S03]  /*335d0*/  FMUL R0, R29, R21 ;  /* 0x000000151d007220 */ /* 0x010fc60000400000 */
[----:B------:R-:W4:Y:S04]  /*335e0*/  LDL.LU R21, [R1+0x6c] ;  /* 0x00006c0001157983 */ /* 0x000f280000300800 */
[----:B------:R-:W4:Y:S04]  /*335f0*/  LDL.LU R12, [R1+0x70] ;  /* 0x00007000010c7983 */ /* 0x000f280000300800 */
[----:B------:R0:W-:Y:S04]  /*33600*/  STL [R1+0x15bc], R0 ;  /* 0x0015bc0001007387 */ /* 0x0001e80000100800 */
[----:B0-----:R-:W4:Y:S01]  /*33610*/  LDL.LU R0, [R1+0x54] ;  /* 0x0000540001007983 */ /* 0x001f220000300800 */
[----:B-----5:R-:W-:-:S05]  /*33620*/  FMUL R27, R29, R27 ;  /* 0x0000001b1d1b7220 */ /* 0x020fca0000400000 */
[----:B------:R0:W-:Y:S01]  /*33630*/  STL [R1+0x104], R27 ;  /* 0x0001041b01007387 */ /* 0x0001e20000100800 */
[----:B------:R-:W-:-:S03]  /*33640*/  FMUL R28, R29, R28 ;  /* 0x0000001c1d1c7220 */ /* 0x000fc60000400000 */
[----:B0-----:R-:W5:Y:S01]  /*33650*/  LDL.LU R27, [R1+0x78] ;  /* 0x00007800011b7983 */ /* 0x001f620000300800 */
[----:B------:R-:W-:-:S03]  /*33660*/  FMUL R22, R29, R22 ;  /* 0x000000161d167220 */ /* 0x000fc60000400000 */
[----:B------:R0:W-:Y:S01]  /*33670*/  STL [R1+0x100], R28 ;  /* 0x0001001c01007387 */ /* 0x0001e20000100800 */
[C---:B------:R-:W-:Y:S02]  /*33680*/  FMUL R14, R29.reuse, R14 ;  /* 0x0000000e1d0e7220 */ /* 0x040fe40000400000 */
[C---:B------:R-:W-:Y:S01]  /*33690*/  FMUL R24, R29.reuse, R24 ;  /* 0x000000181d187220 */ /* 0x040fe20000400000 */
[----:B0-----:R-:W5:Y:S01]  /*336a0*/  LDL.LU R28, [R1+0x8c] ;  /* 0x00008c00011c7983 */ /* 0x001f620000300800 */
[----:B------:R-:W-:-:S03]  /*336b0*/  FMUL R15, R29, R15 ;  /* 0x0000000f1d0f7220 */ /* 0x000fc60000400000 */
[----:B------:R0:W-:Y:S01]  /*336c0*/  STL [R1+0xf4], R22 ;  /* 0x0000f41601007387 */ /* 0x0001e20000100800 */
[C---:B------:R-:W-:Y:S02]  /*336d0*/  FMUL R23, R29.reuse, R23 ;  /* 0x000000171d177220 */ /* 0x040fe40000400000 */
[----:B------:R-:W-:Y:S01]  /*336e0*/  FMUL R3, R29, R3 ;  /* 0x000000031d037220 */ /* 0x000fe20000400000 */
[----:B0-----:R-:W5:Y:S04]  /*336f0*/  LDL.LU R22, [R1+0x16a0] ;  /* 0x0016a00001167983 */ /* 0x001f680000300800 */
[----:B------:R0:W-:Y:S04]  /*33700*/  STL [R1+0xe8], R14 ;  /* 0x0000e80e01007387 */ /* 0x0001e80000100800 */
        /* <DEDUP_REMOVED lines=8> */
[----:B0-----:R-:W5:Y:S01]  /*33790*/  LDL.LU R3, [R1+0x74] ;  /* 0x0000740001037983 */ /* 0x001f620000300800 */
[----:B------:R-:W-:-:S02]  /*337a0*/  @!P0 FMUL R25, R25, 16777216 ;  /* 0x4b80000019198820 */ /* 0x000fc40000400000 */
[C---:B--2---:R-:W-:Y:S02]  /*337b0*/  FMUL R13, R29.reuse, R13 ;  /* 0x0000000d1d0d7220 */ /* 0x044fe40000400000 */
[----:B------:R-:W-:-:S03]  /*337c0*/  FMUL R4, R29, R4 ;  /* 0x000000041d047220 */ /* 0x000fc60000400000 */
[----:B------:R0:W-:Y:S04]  /*337d0*/  STL [R1+0xd4], R13 ;  /* 0x0000d40d01007387 */ /* 0x0001e80000100800 */
[----:B0-----:R-:W2:Y:S01]  /*337e0*/  LDL.LU R13, [R1+0x168c] ;  /* 0x00168c00010d7983 */ /* 0x001ea20000300800 */
[----:B---3--:R-:W-:-:S03]  /*337f0*/  FMUL R5, R29, R5 ;  /* 0x000000051d057220 */ /* 0x008fc60000400000 */
[----:B------:R0:W-:Y:S01]  /*33800*/  STL [R1+0xd0], R4 ;  /* 0x0000d00401007387 */ /* 0x0001e20000100800 */
[C---:B------:R-:W-:Y:S02]  /*33810*/  FMUL R6, R29.reuse, R6 ;  /* 0x000000061d067220 */ /* 0x040fe40000400000 */
[C---:B------:R-:W-:Y:S01]  /*33820*/  FMUL R7, R29.reuse, R7 ;  /* 0x000000071d077220 */ /* 0x040fe20000400000 */
[----:B0-----:R-:W3:Y:S01]  /*33830*/  LDL.LU R4, [R1+0x1688] ;  /* 0x0016880001047983 */ /* 0x001ee20000300800 */
[----:B------:R-:W-:-:S03]  /*33840*/  FMUL R8, R29, R8 ;  /* 0x000000081d087220 */ /* 0x000fc60000400000 */
[----:B------:R0:W-:Y:S01]  /*33850*/  STL [R1+0xcc], R5 ;  /* 0x0000cc0501007387 */ /* 0x0001e20000100800 */
[C---:B------:R-:W-:Y:S02]  /*33860*/  FMUL R9, R29.reuse, R9 ;  /* 0x000000091d097220 */ /* 0x040fe40000400000 */
[C---:B------:R-:W-:Y:S01]  /*33870*/  FMUL R10, R29.reuse, R10 ;  /* 0x0000000a1d0a7220 */ /* 0x040fe20000400000 */
[----:B0-----:R-:W2:Y:S04]  /*33880*/  LDL.LU R5, [R1+0x1684] ;  /* 0x0016840001057983 */ /* 0x001ea80000300800 */
[----:B------:R0:W-:Y:S01]  /*33890*/  STL [R1+0xc8], R6 ;  /* 0x0000c80601007387 */ /* 0x0001e20000100800 */
[----:B------:R-:W-:-:S03]  /*338a0*/  FMUL R11, R29, R11 ;  /* 0x0000000b1d0b7220 */ /* 0x000fc60000400000 */
        /* <DEDUP_REMOVED lines=11> */
[----:B----4-:R-:W-:-:S03]  /*33960*/  FMUL R0, R29, R0 ;  /* 0x000000001d007220 */ /* 0x010fc60000400000 */
[----:B0-----:R-:W4:Y:S04]  /*33970*/  LDL.LU R10, [R1+0x1670] ;  /* 0x00167000010a7983 */ /* 0x001f280000300800 */
        /* <DEDUP_REMOVED lines=10> */
[----:B------:R0:W-:Y:S04]  /*33a20*/  STL [R1+0x24], R17 ;  /* 0x0000241101007387 */ /* 0x0001e80000100800 */
        /* <DEDUP_REMOVED lines=9> */
[----:B------:R0:W-:Y:S02]  /*33ac0*/  STL [R1+0x10], R12 ;  /* 0x0000100c01007387 */ /* 0x0001e40000100800 */
[----:B0-----:R-:W-:-:S02]  /*33ad0*/  FMUL R12, R2, R25 ;  /* 0x00000019020c7220 */ /* 0x001fc40000400000 */
[----:B------:R-:W2:Y:S01]  /*33ae0*/  LDL.LU R25, [R1+0x80] ;  /* 0x0000800001197983 */ /* 0x000ea20000300800 */
[C---:B-----5:R-:W-:Y:S02]  /*33af0*/  FMUL R27, R29.reuse, R27 ;  /* 0x0000001b1d1b7220 */ /* 0x060fe40000400000 */
[C---:B------:R-:W-:Y:S02]  /*33b00*/  FMUL R3, R29.reuse, R3 ;  /* 0x000000031d037220 */ /* 0x040fe40000400000 */
[----:B------:R-:W-:Y:S02]  /*33b10*/  @!P0 FMUL R26, R26, 16777216 ;  /* 0x4b8000001a1a8820 */ /* 0x000fe40000400000 */
[C---:B--2---:R-:W-:Y:S02]  /*33b20*/  FMUL R25, R29.reuse, R25 ;  /* 0x000000191d197220 */ /* 0x044fe40000400000 */
[----:B------:R-:W-:Y:S02]  /*33b30*/  FMUL R29, R29, R28 ;  /* 0x0000001c1d1d7220 */ /* 0x000fe40000400000 */
[----:B------:R-:W2:Y:S01]  /*33b40*/  LDL.LU R28, [R1+0x1650] ;  /* 0x00165000011c7983 */ /* 0x000ea20000300800 */
[----:B------:R-:W-:-:S02]  /*33b50*/  FMUL R26, R2, R26 ;  /* 0x0000001a021a7220 */ /* 0x000fc40000400000 */
[----:B------:R-:W-:Y:S02]  /*33b60*/  @!P0 FMUL R13, R13, 16777216 ;  /* 0x4b8000000d0d8820 */ /* 0x000fe40000400000 */
[----:B------:R-:W-:Y:S01]  /*33b70*/  @!P0 FMUL R14, R14, 16777216 ;  /* 0x4b8000000e0e8820 */ /* 0x000fe20000400000 */
[----:B------:R-:W-:Y:S01]  /*33b80*/  F2FP.BF16.PACK_AB R12, R12, R26 ;  /* 0x0000001a0c0c723e */ /* 0x000fe200000010ff */
[----:B------:R-:W-:Y:S02]  /*33b90*/  @!P0 FMUL R22, R22, 16777216 ;  /* 0x4b80000016168820 */ /* 0x000fe40000400000 */
[----:B------:R-:W-:Y:S02]  /*33ba0*/  IMAD.MOV.U32 R26, RZ, RZ, R25 ;  /* 0x000000ffff1a7224 */ /* 0x000fe400078e0019 */
[----:B------:R-:W-:Y:S02]  /*33bb0*/  FMUL R25, R2, R13 ;  /* 0x0000000d02197220 */ /* 0x000fe40000400000 */
[----:B------:R-:W-:-:S02]  /*33bc0*/  @!P0 FMUL R0, R0, 16777216 ;  /* 0x4b80000000008820 */ /* 0x000fc40000400000 */
[C---:B------:R-:W-:Y:S02]  /*33bd0*/  FMUL R13, R2.reuse, R14 ;  /* 0x0000000e020d7220 */ /* 0x040fe40000400000 */
[C---:B------:R-:W-:Y:S02]  /*33be0*/  FMUL R22, R2.reuse, R22 ;  /* 0x0000001602167220 */ /* 0x040fe40000400000 */
[----:B------:R-:W-:Y:S02]  /*33bf0*/  FMUL R0, R2, R0 ;  /* 0x0000000002007220 */ /* 0x000fe40000400000 */
[----:B------:R-:W-:Y:S01]  /*33c00*/  @!P0 FMUL R21, R21, 16777216 ;  /* 0x4b80000015158820 */ /* 0x000fe20000400000 */
[----:B------:R-:W-:Y:S01]  /*33c10*/  F2FP.BF16.PACK_AB R13, R13, R22 ;  /* 0x000000160d0d723e */ /* 0x000fe200000010ff */
[----:B------:R-:W-:Y:S02]  /*33c20*/  @!P0 FMUL R20, R20, 16777216 ;  /* 0x4b80000014148820 */ /* 0x000fe40000400000 */
[----:B------:R-:W-:-:S02]  /*33c30*/  @!P0 FMUL R18, R18, 16777216 ;  /* 0x4b80000012128820 */ /* 0x000fc40000400000 */
[----:B------:R-:W-:Y:S02]  /*33c40*/  @!P0 FMUL R19, R19, 16777216 ;  /* 0x4b80000013138820 */ /* 0x000fe40000400000 */
[C---:B------:R-:W-:Y:S02]  /*33c50*/  FMUL R20, R2.reuse, R20 ;  /* 0x0000001402147220 */ /* 0x040fe40000400000 */
[----:B------:R-:W-:Y:S02]  /*33c60*/  FMUL R19, R2, R19 ;  /* 0x0000001302137220 */ /* 0x000fe40000400000 */
[----:B--2---:R-:W-:-:S04]  /*33c70*/  @!P0 FMUL R28, R28, 16777216 ;  /* 0x4b8000001c1c8820 */ /* 0x004fc80000400000 */
[C---:B------:R-:W-:Y:S02]  /*33c80*/  FMUL R22, R2.reuse, R28 ;  /* 0x0000001c02167220 */ /* 0x040fe40000400000 */
[----:B------:R-:W2:Y:S04]  /*33c90*/  LDL.LU R28, [R1+0x164c] ;  /* 0x00164c00011c7983 */ /* 0x000ea80000300800 */
[----:B------:R0:W-:Y:S04]  /*33ca0*/  STL [R1+0x74], R0 ;  /* 0x0000740001007387 */ /* 0x0001e80000100800 */
[----:B------:R-:W-:Y:S01]  /*33cb0*/  STL [R1+0x70], R22 ;  /* 0x0000701601007387 */ /* 0x000fe20000100800 */
[----:B0-----:R-:W-:-:S05]  /*33cc0*/  FMUL R0, R2, R21 ;  /* 0x0000001502007220 */ /* 0x001fca0000400000 */
[----:B------:R0:W-:Y:S04]  /*33cd0*/  STL [R1+0x6c], R0 ;  /* 0x00006c0001007387 */ /* 0x0001e80000100800 */
[----:B------:R-:W-:Y:S01]  /*33ce0*/  STL [R1+0x68], R20 ;  /* 0x0000681401007387 */ /* 0x000fe20000100800 */
[----:B0-----:R-:W-:-:S05]  /*33cf0*/  FMUL R0, R2, R18 ;  /* 0x0000001202007220 */ /* 0x001fca0000400000 */
[----:B------:R0:W-:Y:S04]  /*33d00*/  STL [R1+0x15c8], R0 ;  /* 0x0015c80001007387 */ /* 0x0001e80000100800 */
[----:B------:R-:W-:Y:S04]  /*33d10*/  STL [R1+0x64], R19 ;  /* 0x0000641301007387 */ /* 0x000fe80000100800 */
[----:B0-----:R-:W5:Y:S01]  /*33d20*/  LDL.LU R0, [R1+0x744] ;  /* 0x0007440001007983 */ /* 0x001f620000300800 */
[----:B------:R-:W-:Y:S02]  /*33d30*/  @!P0 FMUL R23, R23, 16777216 ;  /* 0x4b80000017178820 */ /* 0x000fe40000400000 */
[----:B------:R-:W-:-:S02]  /*33d40*/  @!P0 FMUL R15, R15, 16777216 ;  /* 0x4b8000000f0f8820 */ /* 0x000fc40000400000 */
[----:B------:R-:W-:Y:S02]  /*33d50*/  @!P0 FMUL R24, R24, 16777216 ;  /* 0x4b80000018188820 */ /* 0x000fe40000400000 */
[----:B------:R-:W-:Y:S02]  /*33d60*/  @!P0 FMUL R16, R16, 16777216 ;  /* 0x4b80000010108820 */ /* 0x000fe40000400000 */
[C---:B------:R-:W-:Y:S02]  /*33d70*/  FMUL R15, R2.reuse, R15 ;  /* 0x0000000f020f7220 */ /* 0x040fe40000400000 */
[C---:B------:R-:W-:Y:S02]  /*33d80*/  FMUL R14, R2.reuse, R24 ;  /* 0x00000018020e7220 */ /* 0x040fe40000400000 */
[----:B------:R-:W-:Y:S02]  /*33d90*/  FMUL R23, R2, R23 ;  /* 0x0000001702177220 */ /* 0x000fe40000400000 */
[----:B------:R-:W-:-:S02]  /*33da0*/  @!P0 FMUL R17, R17, 16777216 ;  /* 0x4b80000011118820 */ /* 0x000fc40000400000 */
[----:B------:R-:W-:Y:S02]  /*33db0*/  @!P0 FMUL R11, R11, 16777216 ;  /* 0x4b8000000b0b8820 */ /* 0x000fe40000400000 */
[----:B----4-:R-:W-:Y:S02]  /*33dc0*/  @!P0 FMUL R10, R10, 16777216 ;  /* 0x4b8000000a0a8820 */ /* 0x010fe40000400000 */
[----:B------:R-:W-:Y:S02]  /*33dd0*/  @!P0 FMUL R9, R9, 16777216 ;  /* 0x4b80000009098820 */ /* 0x000fe40000400000 */
[C---:B-----5:R-:W-:Y:S02]  /*33de0*/  FMUL R2, R0.reuse, R16 ;  /* 0x0000001000027220 */ /* 0x060fe40000400000 */
[----:B------:R-:W-:-:S03]  /*33df0*/  FMUL R17, R0, R17 ;  /* 0x0000001100117220 */ /* 0x000fc60000400000 */
[----:B------:R0:W-:Y:S01]  /*33e00*/  STL [R1+0x15cc], R2 ;  /* 0x0015cc0201007387 */ /* 0x0001e20000100800 */
[C---:B------:R-:W-:Y:S02]  /*33e10*/  FMUL R10, R0.reuse, R10 ;  /* 0x0000000a000a7220 */ /* 0x040fe40000400000 */
[C---:B------:R-:W-:Y:S01]  /*33e20*/  FMUL R9, R0.reuse, R9 ;  /* 0x0000000900097220 */ /* 0x040fe20000400000 */
[----:B------:R1:W-:Y:S01]  /*33e30*/  STL [R1+0x5c], R17 ;  /* 0x00005c1101007387 */ /* 0x0003e20000100800 */
[----:B0-----:R-:W-:-:S05]  /*33e40*/  FMUL R2, R0, R11 ;  /* 0x0000000b00027220 */ /* 0x001fca0000400000 */
[----:B------:R0:W-:Y:S04]  /*33e50*/  STL [R1+0x54], R2 ;  /* 0x0000540201007387 */ /* 0x0001e80000100800 */
[----:B------:R-:W-:Y:S04]  /*33e60*/  STL [R1+0x50], R10 ;  /* 0x0000500a01007387 */ /* 0x000fe80000100800 */
[----:B------:R-:W-:Y:S04]  /*33e70*/  STL [R1+0x4c], R9 ;  /* 0x00004c0901007387 */ /* 0x000fe80000100800 */
[----:B-1----:R-:W4:Y:S01]  /*33e80*/  LDL.LU R17, [R1+0x14] ;  /* 0x0000140001117983 */ /* 0x002f220000300800 */
[----:B------:R-:W-:-:S04]  /*33e90*/  @!P0 FMUL R8, R8, 16777216 ;  /* 0x4b80000008088820 */ /* 0x000fc80000400000 */
[----:B0-----:R-:W-:-:S05]  /*33ea0*/  FMUL R2, R0, R8 ;  /* 0x0000000800027220 */ /* 0x001fca0000400000 */
[----:B------:R-:W-:Y:S04]  /*33eb0*/  STL [R1+0x48], R2 ;  /* 0x0000480201007387 */ /* 0x000fe80000100800 */
[----:B----4-:R0:W-:Y:S04]  /*33ec0*/  STL [R1+0x1644], R17 ;  /* 0x0016441101007387 */ /* 0x0101e80000100800 */
[----:B0-----:R-:W4:Y:S04]  /*33ed0*/  LDL.LU R17, [R1+0x18] ;  /* 0x0000180001117983 */ /* 0x001f280000300800 */
[----:B----4-:R-:W-:Y:S04]  /*33ee0*/  STL [R1+0x1648], R17 ;  /* 0x0016481101007387 */ /* 0x010fe80000100800 */
[----:B------:R-:W4:Y:S04]  /*33ef0*/  LDL.LU R18, [R1+0x24] ;  /* 0x0000240001127983 */ /* 0x000f280000300800 */
[----:B----4-:R0:W-:Y:S04]  /*33f00*/  STL [R1+0x163c], R18 ;  /* 0x00163c1201007387 */ /* 0x0101e80000100800 */
[----:B0-----:R-:W4:Y:S04]  /*33f10*/  LDL.LU R18, [R1+0x28] ;  /* 0x0000280001127983 */ /* 0x001f280000300800 */
[----:B----4-:R0:W-:Y:S04]  /*33f20*/  STL [R1+0x1640], R18 ;  /* 0x0016401201007387 */ /* 0x0101e80000100800 */
[----:B0-----:R-:W4:Y:S04]  /*33f30*/  LDL.LU R18, [R1+0x1c] ;  /* 0x00001c0001127983 */ /* 0x001f280000300800 */
[----:B------:R-:W5:Y:S04]  /*33f40*/  LDL.LU R19, [R1+0x34] ;  /* 0x0000340001137983 */ /* 0x000f680000300800 */
[----:B-----5:R0:W-:Y:S04]  /*33f50*/  STL [R1+0x1634], R19 ;  /* 0x0016341301007387 */ /* 0x0201e80000100800 */
[----:B0-----:R-:W5:Y:S04]  /*33f60*/  LDL.LU R19, [R1+0x38] ;  /* 0x0000380001137983 */ /* 0x001f680000300800 */
[----:B-----5:R0:W-:Y:S04]  /*33f70*/  STL [R1+0x1638], R19 ;  /* 0x0016381301007387 */ /* 0x0201e80000100800 */
[----:B0-----:R-:W5:Y:S04]  /*33f80*/  LDL.LU R19, [R1+0x2c] ;  /* 0x00002c0001137983 */ /* 0x001f680000300800 */
[----:B------:R-:W2:Y:S04]  /*33f90*/  LDL.LU R24, [R1+0x7c] ;  /* 0x00007c0001187983 */ /* 0x000ea80000300800 */
[----:B--2---:R0:W-:Y:S04]  /*33fa0*/  STL [R1+0x1630], R24 ;  /* 0x0016301801007387 */ /* 0x0041e80000100800 */
[----:B0-----:R-:W2:Y:S04]  /*33fb0*/  LDL.LU R24, [R1+0x3c] ;  /* 0x00003c0001187983 */ /* 0x001ea80000300800 */
[----:B------:R-:W2:Y:S01]  /*33fc0*/  LDL.LU R8, [R1+0x84] ;  /* 0x0000840001087983 */ /* 0x000ea20000300800 */
[----:B------:R-:W-:-:S02]  /*33fd0*/  F2FP.BF16.PACK_AB R14, R15, R14 ;  /* 0x0000000e0f0e723e */ /* 0x000fc400000010ff */
[----:B------:R-:W-:Y:S01]  /*33fe0*/  F2FP.BF16.PACK_AB R15, R25, R23 ;  /* 0x00000017190f723e */ /* 0x000fe200000010ff */
[----:B--2---:R0:W-:Y:S04]  /*33ff0*/  STL [R1+0x162c], R8 ;  /* 0x00162c0801007387 */ /* 0x0041e80000100800 */
[----:B0-----:R-:W2:Y:S04]  /*34000*/  LDL.LU R8, [R1+0x88] ;  /* 0x0000880001087983 */ /* 0x001ea80000300800 */
[----:B------:R-:W2:Y:S04]  /*34010*/  LDL.LU R25, [R1+0x94] ;  /* 0x0000940001197983 */ /* 0x000ea80000300800 */
[----:B--2---:R0:W-:Y:S04]  /*34020*/  STL [R1+0x1624], R25 ;  /* 0x0016241901007387 */ /* 0x0041e80000100800 */
[----:B0-----:R-:W2:Y:S04]  /*34030*/  LDL.LU R25, [R1+0xf0] ;  /* 0x0000f00001197983 */ /* 0x001ea80000300800 */
[----:B--2---:R0:W-:Y:S04]  /*34040*/  STL [R1+0x1628], R25 ;  /* 0x0016281901007387 */ /* 0x0041e80000100800 */
[----:B0-----:R-:W2:Y:S04]  /*34050*/  LDL.LU R25, [R1+0x90] ;  /* 0x0000900001197983 */ /* 0x001ea80000300800 */
[----:B------:R-:W2:Y:S01]  /*34060*/  LDL.LU R9, [R1+0x98] ;  /* 0x0000980001097983 */ /* 0x000ea20000300800 */
[----:B------:R-:W-:Y:S01]  /*34070*/  @!P0 FMUL R7, R7, 16777216 ;  /* 0x4b80000007078820 */ /* 0x000fe20000400000 */
[----:B------:R-:W-:Y:S01]  /*34080*/  MOV R16, R26 ;  /* 0x0000001a00107202 */ /* 0x000fe20000000f00 */
[----:B------:R-:W-:-:S02]  /*34090*/  @!P0 FMUL R6, R6, 16777216 ;  /* 0x4b80000006068820 */ /* 0x000fc40000400000 */
[----:B------:R-:W-:Y:S02]  /*340a0*/  IMAD.MOV.U32 R17, RZ, RZ, R3 ;  /* 0x000000ffff117224 */ /* 0x000fe400078e0003 */
[----:B------:R-:W-:Y:S02]  /*340b0*/  FMUL R3, R0, R7 ;  /* 0x0000000700037220 */ /* 0x000fe40000400000 */
[----:B------:R-:W-:Y:S02]  /*340c0*/  @!P0 FMUL R5, R5, 16777216 ;  /* 0x4b80000005058820 */ /* 0x000fe40000400000 */
[----:B---3--:R-:W-:Y:S02]  /*340d0*/  @!P0 FMUL R4, R4, 16777216 ;  /* 0x4b80000004048820 */ /* 0x008fe40000400000 */
[C---:B------:R-:W-:Y:S02]  /*340e0*/  FMUL R2, R0.reuse, R6 ;  /* 0x0000000600027220 */ /* 0x040fe40000400000 */
[----:B------:R-:W-:-:S02]  /*340f0*/  FMUL R5, R0, R5 ;  /* 0x0000000500057220 */ /* 0x000fc40000400000 */
[----:B------:R-:W-:Y:S01]  /*34100*/  FMUL R0, R0, R4 ;  /* 0x0000000400007220 */ /* 0x000fe20000400000 */
[----:B------:R-:W-:Y:S01]  /*34110*/  STS.128 [R28+0x400], R12 ;  /* 0x0004000c1c007388 */ /* 0x000fe20000000c00 */
[----:B------:R-:W-:Y:S02]  /*34120*/  F2FP.BF16.PACK_AB R4, R27, R29 ;  /* 0x0000001d1b04723e */ /* 0x000fe400000010ff */
[----:B------:R-:W-:Y:S01]  /*34130*/  F2FP.BF16.PACK_AB R16, R17, R16 ;  /* 0x000000101110723e */ /* 0x000fe200000010ff */
[----:B--2---:R0:W-:Y:S04]  /*34140*/  STL [R1+0x1620], R9 ;  /* 0x0016200901007387 */ /* 0x0041e80000100800 */
[----:B0-----:R-:W2:Y:S04]  /*34150*/  LDL.LU R9, [R1+0x9c] ;  /* 0x00009c0001097983 */ /* 0x001ea80000300800 */
[----:B------:R-:W3:Y:S04]  /*34160*/  LDL.LU R26, [R1+0xa4] ;  /* 0x0000a400011a7983 */ /* 0x000ee80000300800 */
[----:B------:R-:W2:Y:S04]  /*34170*/  LDL.LU R10, [R1+0xa8] ;  /* 0x0000a800010a7983 */ /* 0x000ea80000300800 */
[----:B------:R-:W2:Y:S04]  /*34180*/  LDL.LU R11, [R1+0xb4] ;  /* 0x0000b400010b7983 */ /* 0x000ea80000300800 */
[----:B------:R-:W2:Y:S04]  /*34190*/  LDL.LU R20, [R1+0xc0] ;  /* 0x0000c00001147983 */ /* 0x000ea80000300800 */
[----:B------:R-:W2:Y:S04]  /*341a0*/  LDL.LU R21, [R1+0xb8] ;  /* 0x0000b80001157983 */ /* 0x000ea80000300800 */
[----:B------:R-:W2:Y:S04]  /*341b0*/  LDL.LU R23, [R1+0x13c] ;  /* 0x00013c0001177983 */ /* 0x000ea80000300800 */
[----:B------:R-:W2:Y:S04]  /*341c0*/  LDL.LU R22, [R1+0x134] ;  /* 0x0001340001167983 */ /* 0x000ea80000300800 */
[----:B------:R-:W2:Y:S04]  /*341d0*/  LDL.LU R7, [R1+0x30] ;  /* 0x0000300001077983 */ /* 0x000ea80000300800 */
[----:B------:R0:W-:Y:S04]  /*341e0*/  STL [R1+0x15d0], R3 ;  /* 0x0015d00301007387 */ /* 0x0001e80000100800 */
[----:B0-----:R-:W2:Y:S04]  /*341f0*/  LDL.LU R3, [R1+0xbc] ;  /* 0x0000bc0001037983 */ /* 0x001ea80000300800 */
[----:B------:R-:W2:Y:S04]  /*34200*/  LDL.LU R6, [R1+0x20] ;  /* 0x0000200001067983 */ /* 0x000ea80000300800 */
[----:B------:R0:W-:Y:S04]  /*34210*/  STL [R1+0x15d4], R2 ;  /* 0x0015d40201007387 */ /* 0x0001e80000100800 */
[----:B0-----:R-:W2:Y:S04]  /*34220*/  LDL.LU R2, [R1+0xb0] ;  /* 0x0000b00001027983 */ /* 0x001ea80000300800 */
[----:B------:R0:W-:Y:S04]  /*34230*/  STL [R1+0x4], R5 ;  /* 0x0000040501007387 */ /* 0x0001e80000100800 */
[----:B0-----:R-:W2:Y:S04]  /*34240*/  LDL.LU R5, [R1+0x10] ;  /* 0x0000100001057983 */ /* 0x001ea80000300800 */
[----:B------:R0:W-:Y:S04]  /*34250*/  STL [R1+0x15d8], R0 ;  /* 0x0015d80001007387 */ /* 0x0001e80000100800 */
[----:B0-----:R-:W3:Y:S04]  /*34260*/  LDL.LU R0, [R1+0xac] ;  /* 0x0000ac0001007983 */ /* 0x001ee80000300800 */
[----:B------:R-:W2:Y:S04]  /*34270*/  LDL.LU R12, [R1+0xec] ;  /* 0x0000ec00010c7983 */ /* 0x000ea80000300800 */
[----:B------:R-:W2:Y:S04]  /*34280*/  LDL.LU R13, [R1+0xf8] ;  /* 0x0000f800010d7983 */ /* 0x000ea80000300800 */
[----:B------:R-:W2:Y:S04]  /*34290*/  LDL.LU R14, [R1+0x128] ;  /* 0x00012800010e7983 */ /* 0x000ea80000300800 */
[----:B------:R-:W2:Y:S04]  /*342a0*/  LDL.LU R15, [R1+0x120] ;  /* 0x00012000010f7983 */ /* 0x000ea80000300800 */
[----:B------:R-:W2:Y:S04]  /*342b0*/  LDL.LU R27, [R1+0xfc] ;  /* 0x0000fc00011b7983 */ /* 0x000ea80000300800 */
[----:B------:R0:W-:Y:S04]  /*342c0*/  STL [R1+0x14fc], R29 ;  /* 0x0014fc1d01007387 */ /* 0x0001e80000100800 */
[----:B0-----:R-:W2:Y:S04]  /*342d0*/  LDL.LU R29, [R1+0xa0] ;  /* 0x0000a000011d7983 */ /* 0x001ea80000300800 */
[----:B------:R-:W2:Y:S02]  /*342e0*/  LDL.LU R17, [R1+0x1648] ;  /* 0x0016480001117983 */ /* 0x000ea40000300800 */
[----:B--2---:R-:W-:-:S02]  /*342f0*/  F2FP.BF16.PACK_AB R5, R17, R5 ;  /* 0x000000051105723e */ /* 0x004fc400000010ff */
[----:B------:R-:W4:Y:S02]  /*34300*/  LDL.LU R17, [R1+0x1644] ;  /* 0x0016440001117983 */ /* 0x000f240000300800 */
[----:B----4-:R-:W-:Y:S02]  /*34310*/  F2FP.BF16.PACK_AB R17, R18, R17 ;  /* 0x000000111211723e */ /* 0x010fe400000010ff */
[----:B------:R-:W2:Y:S02]  /*34320*/  LDL.LU R18, [R1+0x1640] ;  /* 0x0016400001127983 */ /* 0x000ea40000300800 */
[----:B--2---:R-:W-:Y:S02]  /*34330*/  F2FP.BF16.PACK_AB R6, R18, R6 ;  /* 0x000000061206723e */ /* 0x004fe400000010ff */
[----:B------:R-:W5:Y:S02]  /*34340*/  LDL.LU R18, [R1+0x163c] ;  /* 0x00163c0001127983 */ /* 0x000f640000300800 */
[----:B-----5:R-:W-:-:S02]  /*34350*/  F2FP.BF16.PACK_AB R18, R19, R18 ;  /* 0x000000121312723e */ /* 0x020fc400000010ff */
[----:B------:R-:W2:Y:S02]  /*34360*/  LDL.LU R19, [R1+0x1638] ;  /* 0x0016380001137983 */ /* 0x000ea40000300800 */
[----:B--2---:R-:W-:Y:S02]  /*34370*/  F2FP.BF16.PACK_AB R7, R19, R7 ;  /* 0x000000071307723e */ /* 0x004fe400000010ff */
[----:B------:R-:W2:Y:S02]  /*34380*/  LDL.LU R19, [R1+0x1634] ;  /* 0x0016340001137983 */ /* 0x000ea40000300800 */
[----:B--2---:R-:W-:Y:S02]  /*34390*/  F2FP.BF16.PACK_AB R19, R24, R19 ;  /* 0x000000131813723e */ /* 0x004fe400000010ff */
[----:B------:R-:W2:Y:S02]  /*343a0*/  LDL.LU R24, [R1+0x1630] ;  /* 0x0016300001187983 */ /* 0x000ea40000300800 */
[----:B--2---:R-:W-:-:S02]  /*343b0*/  F2FP.BF16.PACK_AB R24, R8, R24 ;  /* 0x000000180818723e */ /* 0x004fc400000010ff */
        /* <DEDUP_REMOVED lines=8> */
[----:B------:R-:W2:Y:S01]  /*34440*/  LDL.LU R29, [R1+0x24c] ;  /* 0x00024c00011d7983 */ /* 0x000ea20000300800 */
[----:B---3--:R-:W-:-:S03]  /*34450*/  F2FP.BF16.PACK_AB R26, R0, R26 ;  /* 0x0000001a001a723e */ /* 0x008fc600000010ff */
[----:B--2---:R-:W-:Y:S04]  /*34460*/  STL [R1+0x15f0], R29 ;  /* 0x0015f01d01007387 */ /* 0x004fe80000100800 */
[----:B------:R-:W2:Y:S01]  /*34470*/  LDL.LU R0, [R1+0x258] ;  /* 0x0002580001007983 */ /* 0x000ea20000300800 */
[----:B------:R-:W-:-:S03]  /*34480*/  F2FP.BF16.PACK_AB R10, R2, R10 ;  /* 0x0000000a020a723e */ /* 0x000fc600000010ff */
[----:B--2---:R-:W-:Y:S04]  /*34490*/  STL [R1+0x15f4], R0 ;  /* 0x0015f40001007387 */ /* 0x004fe80000100800 */
[----:B------:R-:W2:Y:S01]  /*344a0*/  LDL.LU R2, [R1+0x250] ;  /* 0x0002500001027983 */ /* 0x000ea20000300800 */
[----:B------:R-:W-:Y:S02]  /*344b0*/  F2FP.BF16.PACK_AB R13, R27, R13 ;  /* 0x0000000d1b0d723e */ /* 0x000fe400000010ff */
[----:B------:R-:W-:Y:S02]  /*344c0*/  F2FP.BF16.PACK_AB R27, R3, R11 ;  /* 0x0000000b031b723e */ /* 0x000fe400000010ff */
[----:B------:R-:W-:Y:S01]  /*344d0*/  F2FP.BF16.PACK_AB R11, R20, R21 ;  /* 0x00000015140b723e */ /* 0x000fe200000010ff */
[----:B--2---:R-:W-:Y:S04]  /*344e0*/  STL [R1+0x15f8], R2 ;  /* 0x0015f80201007387 */ /* 0x004fe80000100800 */
[----:B------:R-:W2:Y:S04]  /*344f0*/  LDL.LU R20, [R1+0x118] ;  /* 0x0001180001147983 */ /* 0x000ea80000300800 */
[----:B------:R-:W3:Y:S01]  /*34500*/  LDL.LU R21, [R1+0x124] ;  /* 0x0001240001157983 */ /* 0x000ee20000300800 */
[----:B------:R-:W-:-:S02]  /*34510*/  F2FP.BF16.PACK_AB R14, R14, R15 ;  /* 0x0000000f0e0e723e */ /* 0x000fc400000010ff */
[----:B------:R-:W-:Y:S01]  /*34520*/  F2FP.BF16.PACK_AB R15, R23, R22 ;  /* 0x00000016170f723e */ /* 0x000fe200000010ff */
[----:B---3--:R0:W-:Y:S04]  /*34530*/  STL [R1+0x161c], R21 ;  /* 0x00161c1501007387 */ /* 0x0081e80000100800 */
[----:B0-----:R-:W2:Y:S04]  /*34540*/  LDL.LU R21, [R1+0x11c] ;  /* 0x00011c0001157983 */ /* 0x001ea80000300800 */
[----:B------:R-:W3:Y:S04]  /*34550*/  LDL.LU R22, [R1+0x130] ;  /* 0x0001300001167983 */ /* 0x000ee80000300800 */
[----:B---3--:R0:W-:Y:S04]  /*34560*/  STL [R1+0x1618], R22 ;  /* 0x0016181601007387 */ /* 0x0081e80000100800 */
[----:B0-----:R-:W3:Y:S04]  /*34570*/  LDL.LU R22, [R1+0x12c] ;  /* 0x00012c0001167983 */ /* 0x001ee80000300800 */
[----:B------:R-:W4:Y:S04]  /*34580*/  LDL.LU R23, [R1+0x140] ;  /* 0x0001400001177983 */ /* 0x000f280000300800 */
[----:B----4-:R0:W-:Y:S04]  /*34590*/  STL [R1+0x1614], R23 ;  /* 0x0016141701007387 */ /* 0x0101e80000100800 */
[----:B0-----:R-:W4:Y:S04]  /*345a0*/  LDL.LU R23, [R1+0x138] ;  /* 0x0001380001177983 */ /* 0x001f280000300800 */
[----:B------:R-:W5:Y:S04]  /*345b0*/  LDL.LU R2, [R1+0x1b4] ;  /* 0x0001b40001027983 */ /* 0x000f680000300800 */
        /* <DEDUP_REMOVED lines=12> */
[----:B------:R-:W3:Y:S04]  /*34680*/  LDL.LU R0, [R1+0x234] ;  /* 0x0002340001007983 */ /* 0x000ee80000300800 */
[----:B------:R-:W3:Y:S04]  /*34690*/  LDL.LU R29, [R1+0x238] ;  /* 0x00023800011d7983 */ /* 0x000ee80000300800 */
[----:B------:R-:W3:Y:S04]  /*346a0*/  LDL R3, [R1+0x748] ;  /* 0x0007480001037983 */ /* 0x000ee80000100800 */
[----:B------:R-:W-:Y:S04]  /*346b0*/  STS.128 [R28+0x80], R4 ;  /* 0x000080041c007388 */ /* 0x000fe80000000c00 */
[----:B------:R-:W-:Y:S04]  /*346c0*/  STS.128 [R28+0x480], R16 ;  /* 0x000480101c007388 */ /* 0x000fe80000000c00 */
[----:B------:R-:W-:Y:S04]  /*346d0*/  STS.128 [R28+0x100], R24 ;  /* 0x000100181c007388 */ /* 0x000fe80000000c00 */
[----:B------:R-:W-:Y:S04]  /*346e0*/  STS.128 [R28+0x500], R8 ;  /* 0x000500081c007388 */ /* 0x000fe80000000c00 */
[----:B------:R-:W-:Y:S01]  /*346f0*/  STS.128 [R28+0x180], R12 ;  /* 0x0001800c1c007388 */ /* 0x000fe20000000c00 */
[----:B--2---:R-:W-:-:S03]  /*34700*/  F2FP.BF16.PACK_AB R20, R21, R20 ;  /* 0x000000141514723e */ /* 0x004fc600000010ff */
[----:B---3--:R0:W-:Y:S04]  /*34710*/  STL [R1+0x15ec], R3 ;  /* 0x0015ec0301007387 */ /* 0x0081e80000100800 */
        /* <DEDUP_REMOVED lines=21> */
[----:B------:R-:W2:Y:S02]  /*34870*/  LDL.LU R21, [R1+0x161c] ;  /* 0x00161c0001157983 */ /* 0x000ea40000300800 */
[----:B--2---:R-:W-:-:S02]  /*34880*/  F2FP.BF16.PACK_AB R21, R22, R21 ;  /* 0x000000151615723e */ /* 0x004fc400000010ff */
[----:B------:R-:W4:Y:S02]  /*34890*/  LDL.LU R22, [R1+0x1618] ;  /* 0x0016180001167983 */ /* 0x000f240000300800 */
[----:B----4-:R-:W-:Y:S02]  /*348a0*/  F2FP.BF16.PACK_AB R22, R23, R22 ;  /* 0x000000161716723e */ /* 0x010fe400000010ff */
[----:B------:R-:W5:Y:S02]  /*348b0*/  LDL.LU R23, [R1+0x1614] ;  /* 0x0016140001177983 */ /* 0x000f640000300800 */
[----:B-----5:R-:W-:Y:S02]  /*348c0*/  F2FP.BF16.PACK_AB R23, R2, R23 ;  /* 0x000000170217723e */ /* 0x020fe400000010ff */
[----:B------:R-:W3:Y:S02]  /*348d0*/  LDL.LU R2, [R1+0x1610] ;  /* 0x0016100001027983 */ /* 0x000ee40000300800 */
[----:B---3--:R-:W-:-:S02]  /*348e0*/  F2FP.BF16.PACK_AB R4, R2, R4 ;  /* 0x000000040204723e */ /* 0x008fc400000010ff */
        /* <DEDUP_REMOVED lines=9> */
[----:B------:R-:W-:Y:S02]  /*34980*/  F2FP.BF16.PACK_AB R13, R0, R13 ;  /* 0x0000000d000d723e */ /* 0x000fe400000010ff */
[----:B------:R-:W-:Y:S02]  /*34990*/  F2FP.BF16.PACK_AB R17, R29, R17 ;  /* 0x000000111d11723e */ /* 0x000fe400000010ff */
[----:B--2---:R-:W-:Y:S02]  /*349a0*/  F2FP.BF16.PACK_AB R9, R2, R9 ;  /* 0x000000090209723e */ /* 0x004fe400000010ff */
[----:B------:R-:W2:Y:S04]  /*349b0*/  LDL.LU R2, [R1+0x15f8] ;  /* 0x0015f80001027983 */ /* 0x000ea80000300800 */
[----:B------:R-:W2:Y:S04]  /*349c0*/  LDL.LU R0, [R1+0x15f4] ;  /* 0x0015f40001007983 */ /* 0x000ea80000300800 */
[----:B------:R-:W3:Y:S01]  /*349d0*/  LDL.LU R29, [R1+0x15f0] ;  /* 0x0015f000011d7983 */ /* 0x000ee20000300800 */
[----:B------:R-:W-:-:S02]  /*349e0*/  F2FP.BF16.PACK_AB R10, R15, R10 ;  /* 0x0000000a0f0a723e */ /* 0x000fc400000010ff */
[----:B------:R-:W-:Y:S02]  /*349f0*/  F2FP.BF16.PACK_AB R6, R14, R6 ;  /* 0x000000060e06723e */ /* 0x000fe400000010ff */
[----:B------:R-:W-:Y:S02]  /*34a00*/  F2FP.BF16.PACK_AB R14, R11, R24 ;  /* 0x000000180b0e723e */ /* 0x000fe400000010ff */
[----:B------:R-:W-:Y:S02]  /*34a10*/  F2FP.BF16.PACK_AB R18, R25, R18 ;  /* 0x000000121912723e */ /* 0x000fe400000010ff */
[----:B------:R-:W-:Y:S02]  /*34a20*/  F2FP.BF16.PACK_AB R7, R26, R7 ;  /* 0x000000071a07723e */ /* 0x000fe400000010ff */
[----:B------:R-:W-:Y:S02]  /*34a30*/  F2FP.BF16.PACK_AB R11, R27, R19 ;  /* 0x000000131b0b723e */ /* 0x000fe400000010ff */
[----:B---3--:R-:W-:-:S02]  /*34a40*/  F2FP.BF16.PACK_AB R15, R3, R29 ;  /* 0x0000001d030f723e */ /* 0x008fc400000010ff */
[----:B------:R-:W3:Y:S04]  /*34a50*/  LDL.LU R3, [R1+0x2a4] ;  /* 0x0002a40001037983 */ /* 0x000ee80000300800 */
[----:B------:R-:W4:Y:S01]  /*34a60*/  LDL.LU R24, [R1+0x2ec] ;  /* 0x0002ec0001187983 */ /* 0x000f220000300800 */
[----:B--2---:R-:W-:-:S03]  /*34a70*/  F2FP.BF16.PACK_AB R19, R0, R2 ;  /* 0x000000020013723e */ /* 0x004fc600000010ff */
[----:B------:R-:W2:Y:S04]  /*34a80*/  LDL.LU R25, [R1+0x2f8] ;  /* 0x0002f80001197983 */ /* 0x000ea80000300800 */
[----:B------:R-:W2:Y:S04]  /*34a90*/  LDL.LU R26, [R1+0x2f0] ;  /* 0x0002f000011a7983 */ /* 0x000ea80000300800 */
[----:B------:R-:W5:Y:S04]  /*34aa0*/  LDL.LU R27, [R1+0x2c4] ;  /* 0x0002c400011b7983 */ /* 0x000f680000300800 */
[----:B------:R-:W5:Y:S04]  /*34ab0*/  LDL.LU R29, [R1+0x2bc] ;  /* 0x0002bc00011d7983 */ /* 0x000f680000300800 */
[----:B------:R-:W2:Y:S04]  /*34ac0*/  LDL.LU R0, [R1+0x2d8] ;  /* 0x0002d80001007983 */ /* 0x000ea80000300800 */
[----:B--2---:R0:W-:Y:S04]  /*34ad0*/  STL [R1+0x15dc], R0 ;  /* 0x0015dc0001007387 */ /* 0x0041e80000100800 */
[----:B0-----:R-:W2:Y:S04]  /*34ae0*/  LDL.LU R0, [R1+0x2d4] ;  /* 0x0002d40001007983 */ /* 0x001ea80000300800 */
[----:B--2---:R0:W-:Y:S04]  /*34af0*/  STL [R1+0x15e0], R0 ;  /* 0x0015e00001007387 */ /* 0x0041e80000100800 */
[----:B0-----:R-:W2:Y:S04]  /*34b00*/  LDL.LU R0, [R1+0x308] ;  /* 0x0003080001007983 */ /* 0x001ea80000300800 */
[----:B--2---:R0:W-:Y:S04]  /*34b10*/  STL [R1+0x15e4], R0 ;  /* 0x0015e40001007387 */ /* 0x0041e80000100800 */
[----:B0-----:R-:W2:Y:S04]  /*34b20*/  LDL.LU R0, [R1+0x304] ;  /* 0x0003040001007983 */ /* 0x001ea80000300800 */
[----:B------:R-:W-:Y:S04]  /*34b30*/  STS.128 [R28+0x580], R20 ;  /* 0x000580141c007388 */ /* 0x000fe80000000c00 */
[----:B------:R-:W-:Y:S04]  /*34b40*/  STS.128 [R28+0x200], R4 ;  /* 0x000200041c007388 */ /* 0x000fe80000000c00 */
[----:B------:R-:W-:Y:S04]  /*34b50*/  STS.128 [R28+0x600], R8 ;  /* 0x000600081c007388 */ /* 0x000fe80000000c00 */
[----:B------:R-:W-:Y:S04]  /*34b60*/  STS.128 [R28+0x280], R12 ;  /* 0x0002800c1c007388 */ /* 0x000fe80000000c00 */
[----:B------:R-:W-:Y:S04]  /*34b70*/  STS.128 [R28+0x680], R16 ;  /* 0x000680101c007388 */ /* 0x000fe80000000c00 */
[----:B--2---:R0:W-:Y:S04]  /*34b80*/  STL [R1+0x15e8], R0 ;  /* 0x0015e80001007387 */ /* 0x0041e80000100800 */
[----:B0-----:R-:W2:Y:S04]  /*34b90*/  LDL.LU R0, [R1+0x2c8] ;  /* 0x0002c80001007983 */ /* 0x001ea80000300800 */
[----:B------:R-:W2:Y:S04]  /*34ba0*/  LDL.LU R2, [R1+0x314] ;  /* 0x0003140001027983 */ /* 0x000ea80000300800 */
[----:B------:R-:W2:Y:S04]  /*34bb0*/  LDL.LU R21, [R1+0x2b8] ;  /* 0x0002b80001157983 */ /* 0x000ea80000300800 */
[----:B------:R-:W2:Y:S04]  /*34bc0*/  LDL.LU R22, [R1+0x2b0] ;  /* 0x0002b00001167983 */ /* 0x000ea80000300800 */
[----:B------:R-:W4:Y:S04]  /*34bd0*/  LDL.LU R23, [R1+0x2f4] ;  /* 0x0002f40001177983 */ /* 0x000f280000300800 */
[----:B------:R-:W2:Y:S04]  /*34be0*/  LDL.LU R20, [R1+0x310] ;  /* 0x0003100001147983 */ /* 0x000ea80000300800 */
[----:B------:R-:W3:Y:S04]  /*34bf0*/  LDL.LU R4, [R1+0x29c] ;  /* 0x00029c0001047983 */ /* 0x000ee80000300800 */
[----:B------:R-:W2:Y:S04]  /*34c00*/  LDL.LU R5, [R1+0x2b4] ;  /* 0x0002b40001057983 */ /* 0x000ea80000300800 */
[----:B------:R-:W2:Y:S04]  /*34c10*/  LDL.LU R6, [R1+0x2ac] ;  /* 0x0002ac0001067983 */ /* 0x000ea80000300800 */
        /* <DEDUP_REMOVED lines=13> */
[----:B---3--:R-:W-:-:S03]  /*34cf0*/  F2FP.BF16.PACK_AB R4, R3, R4 ;  /* 0x000000040304723e */ /* 0x008fc600000010ff */
[----:B------:R-:W3:Y:S01]  /*34d00*/  LDL.LU R3, [R1+0x15ec] ;  /* 0x0015ec0001037983 */ /* 0x000ee20000300800 */
[----:B--2---:R-:W-:Y:S02]  /*34d10*/  F2FP.BF16.PACK_AB R5, R5, R6 ;  /* 0x000000060505723e */ /* 0x004fe400000010ff */
[----:B-----5:R-:W-:Y:S02]  /*34d20*/  F2FP.BF16.PACK_AB R6, R27, R29 ;  /* 0x0000001d1b06723e */ /* 0x020fe400000010ff */
[----:B----4-:R-:W-:Y:S02]  /*34d30*/  F2FP.BF16.PACK_AB R10, R0, R10 ;  /* 0x0000000a000a723e */ /* 0x010fe400000010ff */
[----:B------:R-:W-:Y:S02]  /*34d40*/  F2FP.BF16.PACK_AB R8, R16, R8 ;  /* 0x000000081008723e */ /* 0x000fe400000010ff */
[----:B------:R-:W-:Y:S02]  /*34d50*/  F2FP.BF16.PACK_AB R16, R13, R9 ;  /* 0x000000090d10723e */ /* 0x000fe400000010ff */
[----:B------:R-:W-:-:S02]  /*34d60*/  F2FP.BF16.PACK_AB R12, R17, R12 ;  /* 0x0000000c110c723e */ /* 0x000fc400000010ff */
[----:B------:R-:W-:Y:S02]  /*34d70*/  F2FP.BF16.PACK_AB R13, R23, R24 ;  /* 0x00000018170d723e */ /* 0x000fe400000010ff */
[----:B------:R-:W-:Y:S01]  /*34d80*/  F2FP.BF16.PACK_AB R17, R25, R26 ;  /* 0x0000001a1911723e */ /* 0x000fe200000010ff */
[----:B------:R0:W2:Y:S01]  /*34d90*/  LDL R24, [R1+0x750] ;  /* 0x0007500001187983 */ /* 0x0000a20000100800 */
[----:B------:R-:W-:-:S03]  /*34da0*/  F2FP.BF16.PACK_AB R9, R21, R22 ;  /* 0x000000161509723e */ /* 0x000fc600000010ff */
[----:B------:R-:W4:Y:S04]  /*34db0*/  LDL.LU R25, [R1+0x48] ;  /* 0x0000480001197983 */ /* 0x000f280000300800 */
[----:B------:R-:W5:Y:S04]  /*34dc0*/  LDL.LU R23, [R1+0x4c] ;  /* 0x00004c0001177983 */ /* 0x000f680000300800 */
[----:B------:R-:W2:Y:S04]  /*34dd0*/  LDL.LU R26, [R1+0xe0] ;  /* 0x0000e000011a7983 */ /* 0x000ea80000300800 */
[----:B------:R-:W2:Y:S04]  /*34de0*/  LDL.LU R27, [R1+0x68] ;  /* 0x00006800011b7983 */ /* 0x000ea80000300800 */
[----:B------:R-:W2:Y:S04]  /*34df0*/  LDL.LU R21, [R1+0x6c] ;  /* 0x00006c0001157983 */ /* 0x000ea80000300800 */
[----:B------:R-:W2:Y:S04]  /*34e00*/  LDL.LU R22, [R1+0x10c] ;  /* 0x00010c0001167983 */ /* 0x000ea80000300800 */
[----:B------:R-:W2:Y:S04]  /*34e10*/  LDL.LU R29, [R1+0x104] ;  /* 0x00010400011d7983 */ /* 0x000ea80000300800 */
[----:B------:R-:W2:Y:S02]  /*34e20*/  LDL.LU R0, [R1+0x15e8] ;  /* 0x0015e80001007983 */ /* 0x000ea40000300800 */
[----:B--2---:R-:W-:-:S02]  /*34e30*/  F2FP.BF16.PACK_AB R14, R0, R14 ;  /* 0x0000000e000e723e */ /* 0x004fc400000010ff */
[----:B------:R-:W2:Y:S02]  /*34e40*/  LDL.LU R0, [R1+0x15e4] ;  /* 0x0015e40001007983 */ /* 0x000ea40000300800 */
[----:B--2---:R-:W-:Y:S02]  /*34e50*/  F2FP.BF16.PACK_AB R18, R0, R18 ;  /* 0x000000120012723e */ /* 0x004fe400000010ff */
[----:B------:R-:W2:Y:S02]  /*34e60*/  LDL.LU R0, [R1+0x15e0] ;  /* 0x0015e00001007983 */ /* 0x000ea40000300800 */
[----:B--2---:R-:W-:Y:S02]  /*34e70*/  F2FP.BF16.PACK_AB R7, R0, R7 ;  /* 0x000000070007723e */ /* 0x004fe400000010ff */
[----:B------:R-:W2:Y:S01]  /*34e80*/  LDL.LU R0, [R1+0x15dc] ;  /* 0x0015dc0001007983 */ /* 0x000ea20000300800 */
[----:B---3--:R-:W-:Y:S02]  /*34e90*/  ISETP.GE.U32.AND P0, PT, R3, 0x7f800000, PT ;  /* 0x7f8000000300780c */ /* 0x008fe40003f06070 */
[----:B------:R-:W-:Y:S01]  /*34ea0*/  F2FP.BF16.PACK_AB R15, R2, R15 ;  /* 0x0000000f020f723e */ /* 0x000fe200000010ff */
[----:B------:R1:W-:Y:S01]  /*34eb0*/  STS.128 [R28+0x300], R4 ;  /* 0x000300041c007388 */ /* 0x0003e20000000c00 */
[----:B------:R-:W-:-:S03]  /*34ec0*/  F2FP.BF16.PACK_AB R19, R19, R20 ;  /* 0x000000141313723e */ /* 0x000fc600000010ff */
[----:B------:R-:W-:Y:S04]  /*34ed0*/  STS.128 [R28+0x380], R12 ;  /* 0x0003800c1c007388 */ /* 0x000fe80000000c00 */
[----:B------:R-:W-:Y:S02]  /*34ee0*/  STS.128 [R28+0x780], R16 ;  /* 0x000780101c007388 */ /* 0x000fe40000000c00 */
[----:B------:R-:W-:-:S05]  /*34ef0*/  @P0 MOV R20, 0x7f800000 ;  /* 0x7f80000000140802 */ /* 0x000fca0000000f00 */
[----:B------:R-:W-:Y:S01]  /*34f00*/  @P0 FFMA.FTZ R24, R3, R20, +INF ;  /* 0x7f80000003180423 */ /* 0x000fe20000010014 */
[----:B--2---:R-:W-:Y:S02]  /*34f10*/  F2FP.BF16.PACK_AB R11, R0, R11 ;  /* 0x0000000b000b723e */ /* 0x004fe400000010ff */
[----:B------:R-:W2:Y:S04]  /*34f20*/  LDL.LU R0, [R1+0x15d8] ;  /* 0x0015d80001007983 */ /* 0x000ea80000300800 */
[----:B------:R-:W2:Y:S04]  /*34f30*/  LDL.LU R2, [R1+0x15d4] ;  /* 0x0015d40001027983 */ /* 0x000ea80000300800 */
[----:B-1----:R-:W3:Y:S04]  /*34f40*/  LDL.LU R4, [R1+0xc4] ;  /* 0x0000c40001047983 */ /* 0x002ee80000300800 */
[----:B------:R-:W3:Y:S04]  /*34f50*/  LDL.LU R5, [R1+0xd4] ;  /* 0x0000d40001057983 */ /* 0x000ee80000300800 */
[----:B------:R-:W3:Y:S04]  /*34f60*/  LDL.LU R6, [R1+0xe4] ;  /* 0x0000e40001067983 */ /* 0x000ee80000300800 */
[----:B------:R-:W3:Y:S04]  /*34f70*/  LDL.LU R7, [R1+0x74] ;  /* 0x0000740001077983 */ /* 0x000ee80000300800 */
[----:B------:R1:W-:Y:S04]  /*34f80*/  STS.128 [R28+0x700], R8 ;  /* 0x000700081c007388 */ /* 0x0003e80000000c00 */
[----:B-1----:R-:W3:Y:S04]  /*34f90*/  LDL.LU R8, [R1+0xc8] ;  /* 0x0000c80001087983 */ /* 0x002ee80000300800 */
        /* <DEDUP_REMOVED lines=10> */
[----:B------:R-:W5:Y:S04]  /*35040*/  LDL.LU R19, [R1+0x54] ;  /* 0x0000540001137983 */ /* 0x000f680000300800 */
[----:B------:R-:W3:Y:S04]  /*35050*/  LDL.LU R3, [R1+0x15d0] ;  /* 0x0015d00001037983 */ /* 0x000ee80000300800 */
[----:B------:R-:W4:Y:S04]  /*35060*/  LDL.LU R20, [R1+0xcc] ;  /* 0x0000cc0001147983 */ /* 0x000f280000300800 */
[----:B------:R2:W-:Y:S04]  /*35070*/  @P0 STL [R1+0x750], R24 ;  /* 0x0007501801000387 */ /* 0x0005e80000100800 */
[----:B------:R-:W-:Y:S01]  /*35080*/  BAR.SYNC.DEFER_BLOCKING 0x0 ;  /* 0x0000000000007b1d */ /* 0x000fe20000010000 */
[----:B--2---:R-:W-:-:S05]  /*35090*/  F2FP.BF16.PACK_AB R24, R2, R0 ;  /* 0x000000000218723e */ /* 0x004fca00000010ff */
[----:B------:R-:W2:Y:S04]  /*350a0*/  LDL.LU R2, [R1+0x15cc] ;  /* 0x0015cc0001027983 */ /* 0x000ea80000300800 */
[----:B------:R-:W2:Y:S01]  /*350b0*/  LDL.LU R0, [R1+0x15c8] ;  /* 0x0015c80001007983 */ /* 0x000ea20000300800 */
[----:B---3--:R-:W-:-:S03]  /*350c0*/  F2FP.BF16.PACK_AB R16, R3, R16 ;  /* 0x000000100310723e */ /* 0x008fc600000010ff */
[----:B------:R-:W3:Y:S01]  /*350d0*/  LDL.LU R3, [R1+0x15c4] ;  /* 0x0015c40001037983 */ /* 0x000ee20000300800 */
[----:B------:R-:W-:Y:S02]  /*350e0*/  F2FP.BF16.PACK_AB R5, R9, R5 ;  /* 0x000000050905723e */ /* 0x000fe400000010ff */
[----:B------:R-:W-:Y:S02]  /*350f0*/  F2FP.BF16.PACK_AB R8, R17, R8 ;  /* 0x000000081108723e */ /* 0x000fe400000010ff */
[----:B-----5:R-:W-:Y:S02]  /*35100*/  F2FP.BF16.PACK_AB R17, R19, R23 ;  /* 0x000000171311723e */ /* 0x020fe400000010ff */
[----:B------:R-:W1:Y:S01]  /*35110*/  S2R R23, SR_TID.X ;  /* 0x0000000000177919 */ /* 0x000e620000002100 */
[----:B---3--:R-:W-:-:S03]  /*35120*/  F2FP.BF16.PACK_AB R9, R26, R3 ;  /* 0x000000031a09723e */ /* 0x008fc600000010ff */
[----:B------:R-:W3:Y:S01]  /*35130*/  LDL.LU R3, [R1+0x15c0] ;  /* 0x0015c00001037983 */ /* 0x000ee20000300800 */
[----:B--2---:R-:W-:-:S03]  /*35140*/  F2FP.BF16.PACK_AB R26, R0, R2 ;  /* 0x00000002001a723e */ /* 0x004fc600000010ff */
[----:B------:R-:W2:Y:S04]  /*35150*/  LDL.LU R0, [R1+0x15bc] ;  /* 0x0015bc0001007983 */ /* 0x000ea80000300800 */
[----:B------:R-:W2:Y:S01]  /*35160*/  LDL.LU R2, [R1+0x15b8] ;  /* 0x0015b80001027983 */ /* 0x000ea20000300800 */
[----:B-1----:R-:W-:Y:S01]  /*35170*/  IMAD.SHL.U32 R23, R23, 0x1000, RZ ;  /* 0x0000100017177824 */ /* 0x002fe200078e00ff */
[----:B------:R-:W-:-:S04]  /*35180*/  F2FP.BF16.PACK_AB R27, R11, R27 ;  /* 0x0000001b0b1b723e */ /* 0x000fc800000010ff */
[----:B------:R-:W-:Y:S02]  /*35190*/  LOP3.LUT R23, R23, 0x6000, RZ, 0xc0, !PT ;  /* 0x0000600017177812 */ /* 0x000fe400078ec0ff */
[----:B----4-:R-:W-:Y:S01]  /*351a0*/  F2FP.BF16.PACK_AB R25, R18, R25 ;  /* 0x000000191219723e */ /* 0x010fe200000010ff */
[----:B------:R-:W-:Y:S04]  /*351b0*/  STL.64 [R1+0x15b0], R26 ;  /* 0x0015b01a01007387 */ /* 0x000fe80000100a00 */
[----:B------:R-:W-:Y:S01]  /*351c0*/  STL.64 [R1+0x15a8], R24 ;  /* 0x0015a81801007387 */ /* 0x000fe20000100a00 */
[----:B------:R-:W-:Y:S02]  /*351d0*/  F2FP.BF16.PACK_AB R18, R12, R13 ;  /* 0x0000000d0c12723e */ /* 0x000fe400000010ff */
[----:B------:R-:W-:-:S02]  /*351e0*/  F2FP.BF16.PACK_AB R19, R7, R21 ;  /* 0x000000150713723e */ /* 0x000fc400000010ff */
[----:B------:R-:W-:Y:S02]  /*351f0*/  F2FP.BF16.PACK_AB R4, R20, R4 ;  /* 0x000000041404723e */ /* 0x000fe400000010ff */
[----:B------:R-:W-:Y:S02]  /*35200*/  F2FP.BF16.PACK_AB R7, R22, R29 ;  /* 0x0000001d1607723e */ /* 0x000fe400000010ff */
[----:B------:R-:W-:Y:S02]  /*35210*/  F2FP.BF16.PACK_AB R6, R14, R6 ;  /* 0x000000060e06723e */ /* 0x000fe400000010ff */
[----:B------:R-:W-:Y:S02]  /*35220*/  F2FP.BF16.PACK_AB R10, R15, R10 ;  /* 0x0000000a0f0a723e */ /* 0x000fe400000010ff */
[----:B---3--:R-:W-:-:S05]  /*35230*/  LEA R23, R3, R23, 0x4 ;  /* 0x0000001703177211 */ /* 0x008fca00078e20ff */
[----:B------:R-:W1:Y:S04]  /*35240*/  LDS.128 R24, [R23] ;  /* 0x0000000017187984 */ /* 0x000e680000000c00 */
[----:B-1----:R-:W-:Y:S04]  /*35250*/  STL.64 [R1+0x10], R24 ;  /* 0x0000101801007387 */ /* 0x002fe80000100a00 */
[----:B------:R-:W-:Y:S04]  /*35260*/  STL.64 [R1+0x18], R26 ;  /* 0x0000181a01007387 */ /* 0x000fe80000100a00 */
[----:B------:R-:W1:Y:S01]  /*35270*/  LDS.128 R24, [R23+0x800] ;  /* 0x0008000017187984 */ /* 0x000e620000000c00 */
[----:B--2---:R-:W-:-:S02]  /*35280*/  F2FP.BF16.PACK_AB R11, R2, R0 ;  /* 0x00000000020b723e */ /* 0x004fc400000010ff */
[C---:B------:R-:W-:Y:S02]  /*35290*/  LOP3.LUT R12, R23.reuse, 0x20, RZ, 0x3c, !PT ;  /* 0x00000020170c7812 */ /* 0x040fe400078e3cff */
[C---:B------:R-:W-:Y:S02]  /*352a0*/  LOP3.LUT R2, R23.reuse, 0x40, RZ, 0x3c, !PT ;  /* 0x0000004017027812 */ /* 0x040fe400078e3cff */
[----:B------:R-:W-:Y:S01]  /*352b0*/  LOP3.LUT R0, R23, 0x60, RZ, 0x3c, !PT ;  /* 0x0000006017007812 */ /* 0x000fe200078e3cff */
[----:B-1----:R-:W-:Y:S04]  /*352c0*/  STL.64 [R1+0x50], R24 ;  /* 0x0000501801007387 */ /* 0x002fe80000100a00 */
[----:B------:R-:W-:Y:S04]  /*352d0*/  STL.64 [R1+0x58], R26 ;  /* 0x0000581a01007387 */ /* 0x000fe80000100a00 */
[----:B------:R-:W1:Y:S04]  /*352e0*/  LDS.128 R24, [R23+0x1000] ;  /* 0x0010000017187984 */ /* 0x000e680000000c00 */
[----:B------:R-:W2:Y:S01]  /*352f0*/  LDS.128 R20, [R23+0x1800] ;  /* 0x0018000017147984 */ /* 0x000ea20000000c00 */
[----:B-1----:R-:W-:-:S03]  /*35300*/  IMAD.MOV.U32 R29, RZ, RZ, R27 ;  /* 0x000000ffff1d7224 */ /* 0x002fc600078e001b */
[----:B------:R-:W-:Y:S04]  /*35310*/  STL.64 [R1+0x80], R24 ;  /* 0x0000801801007387 */ /* 0x000fe80000100a00 */
[----:B------:R1:W-:Y:S04]  /*35320*/  STL [R1+0x88], R26 ;  /* 0x0000881a01007387 */ /* 0x0003e80000100800 */
[----:B-1----:R-:W3:Y:S04]  /*35330*/  LDL.LU.64 R26, [R1+0x15b0] ;  /* 0x0015b000011a7983 */ /* 0x002ee80000300a00 */
[----:B------:R-:W3:Y:S04]  /*35340*/  LDL.LU.64 R24, [R1+0x15a8] ;  /* 0x0015a80001187983 */ /* 0x000ee80000300a00 */
[----:B------:R-:W-:Y:S04]  /*35350*/  STL [R1+0x1500], R29 ;  /* 0x0015001d01007387 */ /* 0x000fe80000100800 */
[----:B--2---:R-:W-:Y:S04]  /*35360*/  STL.64 [R1+0xc0], R20 ;  /* 0x0000c01401007387 */ /* 0x004fe80000100a00 */
[----:B------:R-:W-:Y:S04]  /*35370*/  STL.64 [R1+0xc8], R22 ;  /* 0x0000c81601007387 */ /* 0x000fe80000100a00 */
[----:B------:R-:W1:Y:S04]  /*35380*/  LDS.128 R20, [R12] ;  /* 0x000000000c147984 */ /* 0x000e680000000c00 */
[----:B-1----:R-:W-:Y:S04]  /*35390*/  STL.64 [R1+0x20], R20 ;  /* 0x0000201401007387 */ /* 0x002fe80000100a00 */
[----:B------:R-:W-:Y:S04]  /*353a0*/  STL.64 [R1+0x28], R22 ;  /* 0x0000281601007387 */ /* 0x000fe80000100a00 */
[----:B------:R-:W1:Y:S04]  /*353b0*/  LDS.128 R20, [R12+0x800] ;  /* 0x000800000c147984 */ /* 0x000e680000000c00 */
[----:B-1----:R-:W-:Y:S01]  /*353c0*/  STL.64 [R1+0x40], R20 ;  /* 0x0000401401007387 */ /* 0x002fe20000100a00 */
[----:B------:R-:W-:-:S03]  /*353d0*/  MOV R29, R23 ;  /* 0x00000017001d7202 */ /* 0x000fc60000000f00 */
[----:B------:R-:W-:Y:S04]  /*353e0*/  STL [R1+0x48], R22 ;  /* 0x0000481601007387 */ /* 0x000fe80000100800 */
[----:B------:R-:W1:Y:S04]  /*353f0*/  LDS.128 R20, [R12+0x1000] ;  /* 0x001000000c147984 */ /* 0x000e680000000c00 */
[----:B------:R-:W-:Y:S04]  /*35400*/  STL [R1+0x1504], R29 ;  /* 0x0015041d01007387 */ /* 0x000fe80000100800 */
[----:B-1----:R-:W-:Y:S04]  /*35410*/  STL.64 [R1+0x90], R20 ;  /* 0x0000901401007387 */ /* 0x002fe80000100a00 */
[----:B------:R-:W-:Y:S04]  /*35420*/  STL.64 [R1+0x98], R22 ;  /* 0x0000981601007387 */ /* 0x000fe80000100a00 */
[----:B------:R-:W-:Y:S04]  /*35430*/  LDS.128 R20, [R12+0x1800] ;  /* 0x001800000c147984 */ /* 0x000fe80000000c00 */
[----:B------:R-:W1:Y:S04]  /*35440*/  LDS.128 R12, [R2] ;  /* 0x00000000020c7984 */ /* 0x000e680000000c00 */
[----:B-1----:R-:W-:Y:S01]  /*35450*/  STL.64 [R1+0x30], R12 ;  /* 0x0000300c01007387 */ /* 0x002fe20000100a00 */
[----:B------:R-:W-:-:S03]  /*35460*/  IMAD.MOV.U32 R29, RZ, RZ, R15 ;  /* 0x000000ffff1d7224 */ /* 0x000fc600078e000f */
[----:B------:R-:W-:Y:S04]  /*35470*/  STL.64 [R1+0xd0], R20 ;  /* 0x0000d01401007387 */ /* 0x000fe80000100a00 */
[----:B------:R-:W-:Y:S04]  /*35480*/  STL.64 [R1+0xd8], R22 ;  /* 0x0000d81601007387 */ /* 0x000fe80000100a00 */
[----:B------:R-:W-:Y:S04]  /*35490*/  STL [R1+0x38], R14 ;  /* 0x0000380e01007387 */ /* 0x000fe80000100800 */
[----:B------:R-:W1:Y:S04]  /*354a0*/  LDS.128 R12, [R2+0x800] ;  /* 0x00080000020c7984 */ /* 0x000e680000000c00 */
[----:B------:R-:W-:Y:S04]  /*354b0*/  STL [R1+0x1508], R29 ;  /* 0x0015081d01007387 */ /* 0x000fe80000100800 */
[----:B------:R-:W2:Y:S04]  /*354c0*/  LDS.128 R20, [R2+0x1000] ;  /* 0x0010000002147984 */ /* 0x000ea80000000c00 */
[----:B-1----:R-:W-:Y:S04]  /*354d0*/  STL.64 [R1+0x60], R12 ;  /* 0x0000600c01007387 */ /* 0x002fe80000100a00 */
[----:B------:R-:W-:Y:S04]  /*354e0*/  STL.64 [R1+0x68], R14 ;  /* 0x0000680e01007387 */ /* 0x000fe80000100a00 */
[----:B------:R-:W1:Y:S04]  /*354f0*/  LDS.128 R12, [R2+0x1800] ;  /* 0x00180000020c7984 */ /* 0x000e680000000c00 */
[----:B--2---:R-:W-:Y:S04]  /*35500*/  STL.64 [R1+0xa0], R20 ;  /* 0x0000a01401007387 */ /* 0x004fe80000100a00 */
[----:B------:R-:W-:Y:S04]  /*35510*/  STL.64 [R1+0xa8], R22 ;  /* 0x0000a81601007387 */ /* 0x000fe80000100a00 */
[----:B------:R-:W2:Y:S04]  /*35520*/  LDS.128 R20, [R0] ;  /* 0x0000000000147984 */ /* 0x000ea80000000c00 */
[----:B-1----:R-:W-:Y:S04]  /*35530*/  STL.64 [R1+0xe0], R12 ;  /* 0x0000e00c01007387 */ /* 0x002fe80000100a00 */
[----:B------:R-:W-:Y:S04]  /*35540*/  STL.64 [R1+0xe8], R14 ;  /* 0x0000e80e01007387 */ /* 0x000fe80000100a00 */
[----:B------:R-:W1:Y:S04]  /*35550*/  LDS.128 R12, [R0+0x800] ;  /* 0x00080000000c7984 */ /* 0x000e680000000c00 */
[----:B--2---:R-:W-:Y:S04]  /*35560*/  STL.64 [R1], R20 ;  /* 0x0000001401007387 */ /* 0x004fe80000100a00 */
[----:B------:R-:W-:Y:S04]  /*35570*/  STL.64 [R1+0x8], R22 ;  /* 0x0000081601007387 */ /* 0x000fe80000100a00 */
[----:B------:R-:W-:Y:S04]  /*35580*/  LDS.128 R20, [R0+0x1000] ;  /* 0x0010000000147984 */ /* 0x000fe80000000c00 */
[----:B-1----:R-:W-:Y:S04]  /*35590*/  STL.64 [R1+0x70], R12 ;  /* 0x0000700c01007387 */ /* 0x002fe80000100a00 */
[----:B------:R-:W-:Y:S04]  /*355a0*/  STL.64 [R1+0x78], R14 ;  /* 0x0000780e01007387 */ /* 0x000fe80000100a00 */
[----:B------:R-:W1:Y:S04]  /*355b0*/  LDS.128 R12, [R0+0x1800] ;  /* 0x00180000000c7984 */ /* 0x000e680000000c00 */
[----:B------:R-:W-:Y:S06]  /*355c0*/  BAR.SYNC.DEFER_BLOCKING 0x0 ;  /* 0x0000000000007b1d */ /* 0x000fec0000010000 */
[----:B-1----:R-:W-:Y:S04]  /*355d0*/  STL.64 [R1+0xf0], R12 ;  /* 0x0000f00c01007387 */ /* 0x002fe80000100a00 */
[----:B------:R1:W-:Y:S04]  /*355e0*/  STL.64 [R1+0xb0], R20 ;  /* 0x0000b01401007387 */ /* 0x0003e80000100a00 */
[----:B------:R-:W-:Y:S04]  /*355f0*/  STL.64 [R1+0xb8], R22 ;  /* 0x0000b81601007387 */ /* 0x000fe80000100a00 */
[----:B------:R-:W-:Y:S04]  /*35600*/  STL [R1+0xfc], R15 ;  /* 0x0000fc0f01007387 */ /* 0x000fe80000100800 */
[----:B-1----:R-:W2:Y:S04]  /*35610*/  LDL.LU R20, [R1+0x148] ;  /* 0x0001480001147983 */ /* 0x002ea80000300800 */
[----:B------:R-:W4:Y:S04]  /*35620*/  LDL.LU R12, [R1+0x1e0] ;  /* 0x0001e000010c7983 */ /* 0x000f280000300800 */
[----:B----4-:R1:W-:Y:S04]  /*35630*/  STL [R1+0x159c], R12 ;  /* 0x00159c0c01007387 */ /* 0x0103e80000100800 */
[----:B-1----:R-:W4:Y:S04]  /*35640*/  LDL.LU R12, [R1+0x1e4] ;  /* 0x0001e400010c7983 */ /* 0x002f280000300800 */
[----:B----4-:R1:W-:Y:S04]  /*35650*/  STL [R1+0x15a0], R12 ;  /* 0x0015a00c01007387 */ /* 0x0103e80000100800 */
[----:B-1----:R-:W4:Y:S04]  /*35660*/  LDL.LU R12, [R1+0x154] ;  /* 0x00015400010c7983 */ /* 0x002f280000300800 */
[----:B----4-:R1:W-:Y:S04]  /*35670*/  STL [R1+0x15a4], R12 ;  /* 0x0015a40c01007387 */ /* 0x0103e80000100800 */
[----:B-1----:R-:W2:Y:S04]  /*35680*/  LDL.LU R12, [R1+0x150] ;  /* 0x00015000010c7983 */ /* 0x002ea80000300800 */
[----:B------:R-:W4:Y:S04]  /*35690*/  LDL.LU R21, [R1+0x158] ;  /* 0x0001580001157983 */ /* 0x000f280000300800 */
[----:B----4-:R1:W-:Y:S04]  /*356a0*/  STL [R1+0x1598], R21 ;  /* 0x0015981501007387 */ /* 0x0103e80000100800 */
[----:B-1----:R-:W4:Y:S04]  /*356b0*/  LDL.LU R21, [R1+0x1e8] ;  /* 0x0001e80001157983 */ /* 0x002f280000300800 */
[----:B------:R-:W5:Y:S04]  /*356c0*/  LDL.LU R13, [R1+0x1f0] ;  /* 0x0001f000010d7983 */ /* 0x000f680000300800 */
[----:B-----5:R1:W-:Y:S04]  /*356d0*/  STL [R1+0x158c], R13 ;  /* 0x00158c0d01007387 */ /* 0x0203e80000100800 */
[----:B-1----:R-:W5:Y:S04]  /*356e0*/  LDL.LU R13, [R1+0x1f4] ;  /* 0x0001f400010d7983 */ /* 0x002f680000300800 */
[----:B-----5:R1:W-:Y:S04]  /*356f0*/  STL [R1+0x1590], R13 ;  /* 0x0015900d01007387 */ /* 0x0203e80000100800 */
[----:B-1----:R-:W5:Y:S04]  /*35700*/  LDL.LU R13, [R1+0x164] ;  /* 0x00016400010d7983 */ /* 0x002f680000300800 */
[----:B-----5:R1:W-:Y:S04]  /*35710*/  STL [R1+0x1594], R13 ;  /* 0x0015940d01007387 */ /* 0x0203e80000100800 */
[----:B-1----:R-:W5:Y:S04]  /*35720*/  LDL.LU R13, [R1+0x160] ;  /* 0x00016000010d7983 */ /* 0x002f680000300800 */
[----:B------:R-:W2:Y:S01]  /*35730*/  LDL.LU R22, [R1+0x168] ;  /* 0x0001680001167983 */ /* 0x000ea20000300800 */
[----:B------:R-:W-:-:S03]  /*35740*/  MOV R29, R14 ;  /* 0x0000000e001d7202 */ /* 0x000fc60000000f00 */
[----:B--2---:R1:W-:Y:S04]  /*35750*/  STL [R1+0x1588], R22 ;  /* 0x0015881601007387 */ /* 0x0043e80000100800 */
[----:B-1----:R-:W2:Y:S04]  /*35760*/  LDL.LU R22, [R1+0x1f8] ;  /* 0x0001f80001167983 */ /* 0x002ea80000300800 */
[----:B------:R-:W2:Y:S04]  /*35770*/  LDL.LU R14, [R1+0x200] ;  /* 0x00020000010e7983 */ /* 0x000ea80000300800 */
[----:B--2---:R1:W-:Y:S04]  /*35780*/  STL [R1+0x157c], R14 ;  /* 0x00157c0e01007387 */ /* 0x0043e80000100800 */
[----:B-1----:R-:W2:Y:S04]  /*35790*/  LDL.LU R14, [R1+0x204] ;  /* 0x00020400010e7983 */ /* 0x002ea80000300800 */
[----:B--2---:R1:W-:Y:S04]  /*357a0*/  STL [R1+0x1580], R14 ;  /* 0x0015800e01007387 */ /* 0x0043e80000100800 */
[----:B-1----:R-:W2:Y:S04]  /*357b0*/  LDL.LU R14, [R1+0x174] ;  /* 0x00017400010e7983 */ /* 0x002ea80000300800 */
[----:B--2---:R1:W-:Y:S04]  /*357c0*/  STL [R1+0x1584], R14 ;  /* 0x0015840e01007387 */ /* 0x0043e80000100800 */
[----:B-1----:R-:W2:Y:S04]  /*357d0*/  LDL.LU R14, [R1+0x170] ;  /* 0x00017000010e7983 */ /* 0x002ea80000300800 */
[----:B------:R-:W2:Y:S04]  /*357e0*/  LDL.LU R23, [R1+0x178] ;  /* 0x0001780001177983 */ /* 0x000ea80000300800 */
[----:B------:R-:W2:Y:S04]  /*357f0*/  LDL.LU R15, [R1+0x210] ;  /* 0x00021000010f7983 */ /* 0x000ea80000300800 */
[----:B------:R-:W2:Y:S04]  /*35800*/  LDL.LU R0, [R1+0x27c] ;  /* 0x00027c0001007983 */ /* 0x000ea80000300800 */
[----:B---3--:R-:W-:Y:S04]  /*35810*/  STS.128 [R28], R24 ;  /* 0x000000181c007388 */ /* 0x008fe80000000c00 */
[----:B------:R-:W-:Y:S04]  /*35820*/  STS.128 [R28+0x400], R16 ;  /* 0x000400101c007388 */ /* 0x000fe80000000c00 */
[----:B------:R-:W-:Y:S04]  /*35830*/  STS.128 [R28+0x80], R4 ;  /* 0x000080041c007388 */ /* 0x000fe80000000c00 */
[----:B------:R-:W-:Y:S01]  /*35840*/  STS.128 [R28+0x480], R8 ;  /* 0x000480081c007388 */ /* 0x000fe20000000c00 */
[----:B------:R-:W-:-:S03]  /*35850*/  F2FP.BF16.PACK_AB R20, R12, R20 ;  /* 0x000000140c14723e */ /* 0x000fc600000010ff */
[----:B--2---:R1:W-:Y:S04]  /*35860*/  STL [R1+0x1578], R0 ;  /* 0x0015780001007387 */ /* 0x0043e80000100800 */
[----:B-1----:R-:W2:Y:S04]  /*35870*/  LDL.LU R0, [R1+0x270] ;  /* 0x0002700001007983 */ /* 0x002ea80000300800 */
[----:B------:R-:W3:Y:S04]  /*35880*/  LDL.LU R2, [R1+0x288] ;  /* 0x0002880001027983 */ /* 0x000ee80000300800 */
[----:B------:R1:W-:Y:S04]  /*35890*/  STL [R1+0x152c], R29 ;  /* 0x00152c1d01007387 */ /* 0x0003e80000100800 */
[----:B-1----:R-:W2:Y:S04]  /*358a0*/  LDL.LU R29, [R1+0x25c] ;  /* 0x00025c00011d7983 */ /* 0x002ea80000300800 */
[----:B------:R-:W-:Y:S04]  /*358b0*/  STL [R1+0x14f8], R3 ;  /* 0x0014f80301007387 */ /* 0x000fe80000100800 */
[----:B------:R1:W-:Y:S04]  /*358c0*/  STL [R1+0x150c], R3 ;  /* 0x00150c0301007387 */ /* 0x0003e80000100800 */
[----:B-1----:R-:W2:Y:S04]  /*358d0*/  LDL.LU R3, [R1+0x260] ;  /* 0x0002600001037983 */ /* 0x002ea80000300800 */
        /* <DEDUP_REMOVED lines=8> */
[----:B------:R-:W2:Y:S04]  /*35960*/  LDL.LU R16, [R1+0x218] ;  /* 0x0002180001107983 */ /* 0x000ea80000300800 */
[----:B------:R-:W2:Y:S04]  /*35970*/  LDL.LU R17, [R1+0x268] ;  /* 0x0002680001117983 */ /* 0x000ea80000300800 */
[----:B------:R-:W2:Y:S04]  /*35980*/  LDL.LU R18, [R1+0x274] ;  /* 0x0002740001127983 */ /* 0x000ea80000300800 */
        /* <DEDUP_REMOVED lines=13> */
[----:B------:R-:W4:Y:S02]  /*35a60*/  LDL.LU R12, [R1+0x159c] ;  /* 0x00159c00010c7983 */ /* 0x000f240000300800 */
[----:B----4-:R-:W-:Y:S02]  /*35a70*/  F2FP.BF16.PACK_AB R12, R21, R12 ;  /* 0x0000000c150c723e */ /* 0x010fe400000010ff */
        /* <DEDUP_REMOVED lines=12> */
[----:B------:R-:W2:Y:S01]  /*35b40*/  LDL.LU R14, [R1+0x1580] ;  /* 0x00158000010e7983 */ /* 0x000ea20000300800 */
[----:B------:R-:W-:Y:S02]  /*35b50*/  F2FP.BF16.PACK_AB R23, R7, R23 ;  /* 0x000000170717723e */ /* 0x000fe400000010ff */
[----:B--2---:R-:W-:-:S02]  /*35b60*/  F2FP.BF16.PACK_AB R10, R14, R10 ;  /* 0x0000000a0e0a723e */ /* 0x004fc400000010ff */
[----:B------:R-:W2:Y:S01]  /*35b70*/  LDL.LU R14, [R1+0x157c] ;  /* 0x00157c00010e7983 */ /* 0x000ea20000300800 */
[----:B------:R-:W-:-:S03]  /*35b80*/  F2FP.BF16.PACK_AB R7, R27, R26 ;  /* 0x0000001a1b07723e */ /* 0x000fc600000010ff */
[----:B------:R-:W4:Y:S01]  /*35b90*/  LDL.LU R27, [R1+0x330] ;  /* 0x00033000011b7983 */ /* 0x000f220000300800 */
[----:B------:R-:W-:-:S03]  /*35ba0*/  F2FP.BF16.PACK_AB R15, R16, R15 ;  /* 0x0000000f100f723e */ /* 0x000fc600000010ff */
[----:B------:R-:W5:Y:S01]  /*35bb0*/  LDL.LU R26, [R1+0x290] ;  /* 0x00029000011a7983 */ /* 0x000f620000300800 */
[----:B------:R-:W-:Y:S02]  /*35bc0*/  F2FP.BF16.PACK_AB R16, R3, R29 ;  /* 0x0000001d0310723e */ /* 0x000fe400000010ff */
[----:B------:R-:W-:Y:S02]  /*35bd0*/  F2FP.BF16.PACK_AB R17, R0, R17 ;  /* 0x000000110011723e */ /* 0x000fe400000010ff */
[----:B--2---:R-:W-:Y:S02]  /*35be0*/  F2FP.BF16.PACK_AB R14, R11, R14 ;  /* 0x0000000e0b0e723e */ /* 0x004fe400000010ff */
[----:B------:R-:W-:Y:S02]  /*35bf0*/  F2FP.BF16.PACK_AB R11, R25, R24 ;  /* 0x00000018190b723e */ /* 0x000fe400000010ff */
[----:B------:R-:W2:Y:S04]  /*35c00*/  LDL.LU R25, [R1+0x344] ;  /* 0x0003440001197983 */ /* 0x000ea80000300800 */
[----:B------:R-:W2:Y:S04]  /*35c10*/  LDL.LU R24, [R1+0x33c] ;  /* 0x00033c0001187983 */ /* 0x000ea80000300800 */
[----:B------:R-:W2:Y:S04]  /*35c20*/  LDL.LU R3, [R1+0x348] ;  /* 0x0003480001037983 */ /* 0x000ea80000300800 */
[----:B------:R-:W2:Y:S04]  /*35c30*/  LDL.LU R29, [R1+0x340] ;  /* 0x00034000011d7983 */ /* 0x000ea80000300800 */
[----:B------:R-:W2:Y:S01]  /*35c40*/  LDL.LU R0, [R1+0x1578] ;  /* 0x0015780001007983 */ /* 0x000ea20000300800 */
[----:B---3--:R-:W-:-:S03]  /*35c50*/  F2FP.BF16.PACK_AB R19, R2, R19 ;  /* 0x000000130213723e */ /* 0x008fc600000010ff */
[----:B------:R1:W-:Y:S04]  /*35c60*/  STS.128 [R28+0x100], R20 ;  /* 0x000100141c007388 */ /* 0x0003e80000000c00 */
[----:B------:R3:W-:Y:S01]  /*35c70*/  STS.128 [R28+0x500], R4 ;  /* 0x000500041c007388 */ /* 0x0007e20000000c00 */
[----:B--2---:R-:W-:-:S03]  /*35c80*/  F2FP.BF16.PACK_AB R18, R0, R18 ;  /* 0x000000120012723e */ /* 0x004fc600000010ff */
[----:B------:R-:W2:Y:S04]  /*35c90*/  LDL.LU R0, [R1+0x1574] ;  /* 0x0015740001007983 */ /* 0x000ea80000300800 */
[----:B------:R-:W2:Y:S04]  /*35ca0*/  LDL.LU R2, [R1+0x1570] ;  /* 0x0015700001027983 */ /* 0x000ea80000300800 */
[----:B-1----:R-:W2:Y:S04]  /*35cb0*/  LDL.LU R20, [R1+0x360] ;  /* 0x0003600001147983 */ /* 0x002ea80000300800 */
[----:B------:R-:W2:Y:S04]  /*35cc0*/  LDL.LU R21, [R1+0x370] ;  /* 0x0003700001157983 */ /* 0x000ea80000300800 */
[----:B------:R-:W2:Y:S04]  /*35cd0*/  LDL.LU R22, [R1+0x380] ;  /* 0x0003800001167983 */ /* 0x000ea80000300800 */
[----:B------:R-:W2:Y:S04]  /*35ce0*/  LDL.LU R23, [R1+0x38c] ;  /* 0x00038c0001177983 */ /* 0x000ea80000300800 */
[----:B---3--:R-:W2:Y:S04]  /*35cf0*/  LDL.LU R4, [R1+0x264] ;  /* 0x0002640001047983 */ /* 0x008ea80000300800 */
[----:B------:R-:W3:Y:S04]  /*35d00*/  LDL.LU R5, [R1+0x280] ;  /* 0x0002800001057983 */ /* 0x000ee80000300800 */
[----:B------:R-:W4:Y:S04]  /*35d10*/  LDL.LU R6, [R1+0x338] ;  /* 0x0003380001067983 */ /* 0x000f280000300800 */
[----:B------:R-:W4:Y:S04]  /*35d20*/  LDL.LU R7, [R1+0x294] ;  /* 0x0002940001077983 */ /* 0x000f280000300800 */
[----:B------:R1:W-:Y:S04]  /*35d30*/  STS.128 [R28+0x180], R8 ;  /* 0x000180081c007388 */ /* 0x0003e80000000c00 */
[----:B------:R0:W-:Y:S04]  /*35d40*/  STS.128 [R28+0x580], R12 ;  /* 0x0005800c1c007388 */ /* 0x0001e80000000c00 */
[----:B------:R0:W-:Y:S04]  /*35d50*/  STS.128 [R28+0x200], R16 ;  /* 0x000200101c007388 */ /* 0x0001e80000000c00 */
[----:B-1----:R-:W4:Y:S04]  /*35d60*/  LDL.LU R8, [R1+0x31c] ;  /* 0x00031c0001087983 */ /* 0x002f280000300800 */
[----:B------:R-:W4:Y:S04]  /*35d70*/  LDL.LU R9, [R1+0x334] ;  /* 0x0003340001097983 */ /* 0x000f280000300800 */
[----:B------:R-:W4:Y:S04]  /*35d80*/  LDL.LU R10, [R1+0x32c] ;  /* 0x00032c00010a7983 */ /* 0x000f280000300800 */
        /* <DEDUP_REMOVED lines=8> */
[----:B------:R-:W5:Y:S01]  /*35e10*/  LDL.LU R19, [R1+0x3a4] ;  /* 0x0003a40001137983 */ /* 0x000f620000300800 */
[----:B--2---:R-:W-:-:S03]  /*35e20*/  F2FP.BF16.PACK_AB R4, R0, R4 ;  /* 0x000000040004723e */ /* 0x004fc600000010ff */
[----:B------:R-:W2:Y:S01]  /*35e30*/  LDL.LU R0, [R1+0x156c] ;  /* 0x00156c0001007983 */ /* 0x000ea20000300800 */
[----:B---3--:R-:W-:-:S03]  /*35e40*/  F2FP.BF16.PACK_AB R5, R5, R2 ;  /* 0x000000020505723e */ /* 0x008fc600000010ff */
[----:B------:R-:W3:Y:S01]  /*35e50*/  LDL.LU R2, [R1+0x1568] ;  /* 0x0015680001027983 */ /* 0x000ee20000300800 */
[----:B----4-:R-:W-:Y:S02]  /*35e60*/  F2FP.BF16.PACK_AB R9, R9, R10 ;  /* 0x0000000a0909723e */ /* 0x010fe400000010ff */
[----:B------:R-:W-:Y:S02]  /*35e70*/  F2FP.BF16.PACK_AB R10, R25, R24 ;  /* 0x00000018190a723e */ /* 0x000fe400000010ff */
[----:B-----5:R-:W-:Y:S02]  /*35e80*/  F2FP.BF16.PACK_AB R8, R12, R8 ;  /* 0x000000080c08723e */ /* 0x020fe400000010ff */
[----:B------:R-:W-:Y:S02]  /*35e90*/  F2FP.BF16.PACK_AB R12, R13, R14 ;  /* 0x0000000e0d0c723e */ /* 0x000fe400000010ff */
[----:B------:R-:W-:Y:S02]  /*35ea0*/  F2FP.BF16.PACK_AB R13, R6, R27 ;  /* 0x0000001b060d723e */ /* 0x000fe400000010ff */
[----:B------:R-:W-:-:S02]  /*35eb0*/  F2FP.BF16.PACK_AB R14, R3, R29 ;  /* 0x0000001d030e723e */ /* 0x000fc400000010ff */
[----:B--2---:R-:W-:Y:S02]  /*35ec0*/  F2FP.BF16.PACK_AB R6, R26, R0 ;  /* 0x000000001a06723e */ /* 0x004fe400000010ff */
[----:B------:R-:W2:Y:S04]  /*35ed0*/  LDL.LU R0, [R1+0x1564] ;  /* 0x0015640001007983 */ /* 0x000ea80000300800 */
[----:B------:R-:W4:Y:S04]  /*35ee0*/  LDL.LU R27, [R1+0x3cc] ;  /* 0x0003cc00011b7983 */ /* 0x000f280000300800 */
[----:B------:R-:W5:Y:S01]  /*35ef0*/  LDL.LU R26, [R1+0x3d8] ;  /* 0x0003d800011a7983 */ /* 0x000f620000300800 */
[----:B---3--:R-:W-:-:S03]  /*35f00*/  F2FP.BF16.PACK_AB R7, R2, R7 ;  /* 0x000000070207723e */ /* 0x008fc600000010ff */
[----:B------:R-:W5:Y:S04]  /*35f10*/  LDL.LU R25, [R1+0x3d0] ;  /* 0x0003d00001197983 */ /* 0x000f680000300800 */
[----:B------:R-:W3:Y:S04]  /*35f20*/  LDL.LU R24, [R1+0x3e4] ;  /* 0x0003e40001187983 */ /* 0x000ee80000300800 */
[----:B------:R-:W3:Y:S04]  /*35f30*/  LDL.LU R3, [R1+0x3dc] ;  /* 0x0003dc0001037983 */ /* 0x000ee80000300800 */
[----:B------:R-:W3:Y:S04]  /*35f40*/  LDL.LU R29, [R1+0x3e8] ;  /* 0x0003e800011d7983 */ /* 0x000ee80000300800 */
[----:B------:R-:W3:Y:S01]  /*35f50*/  LDL.LU R2, [R1+0x1560] ;  /* 0x0015600001027983 */ /* 0x000ee20000300800 */
[----:B--2---:R-:W-:-:S03]  /*35f60*/  F2FP.BF16.PACK_AB R11, R0, R11 ;  /* 0x0000000b000b723e */ /* 0x004fc600000010ff */
[----:B------:R-:W2:Y:S01]  /*35f70*/  LDL.LU R0, [R1+0x155c] ;  /* 0x00155c0001007983 */ /* 0x000ea20000300800 */
[----:B---3--:R-:W-:-:S03]  /*35f80*/  F2FP.BF16.PACK_AB R15, R2, R15 ;  /* 0x0000000f020f723e */ /* 0x008fc600000010ff */
        /* <DEDUP_REMOVED lines=12> */
[----:B------:R-:W2:Y:S01]  /*36050*/  LDL.LU R2, [R1+0x1540] ;  /* 0x0015400001027983 */ /* 0x000ea20000300800 */
[----:B------:R-:W-:-:S03]  /*36060*/  F2FP.BF16.PACK_AB R19, R19, R23 ;  /* 0x000000171313723e */ /* 0x000fc600000010ff */
[----:B------:R0:W-:Y:S01]  /*36070*/  STS.128 [R28+0x600], R4 ;  /* 0x000600041c007388 */ /* 0x0001e20000000c00 */
[----:B--2---:R-:W-:-:S03]  /*36080*/  F2FP.BF16.PACK_AB R23, R2, R0 ;  /* 0x000000000217723e */ /* 0x004fc600000010ff */
[----:B------:R-:W2:Y:S04]  /*36090*/  LDL.LU R2, [R1+0x153c] ;  /* 0x00153c0001027983 */ /* 0x000ea80000300800 */
[----:B------:R-:W3:Y:S04]  /*360a0*/  LDL.LU R0, [R1+0x1538] ;  /* 0x0015380001007983 */ /* 0x000ee80000300800 */
[----:B0-----:R-:W2:Y:S04]  /*360b0*/  LDL.LU R4, [R1+0x3b4] ;  /* 0x0003b40001047983 */ /* 0x001ea80000300800 */
[----:B------:R-:W3:Y:S04]  /*360c0*/  LDL.LU R5, [R1+0x3bc] ;  /* 0x0003bc0001057983 */ /* 0x000ee80000300800 */
[----:B------:R-:W3:Y:S04]  /*360d0*/  LDL.LU R6, [R1+0x3c4] ;  /* 0x0003c40001067983 */ /* 0x000ee80000300800 */
[----:B------:R-:W4:Y:S04]  /*360e0*/  LDL.LU R7, [R1+0x3d4] ;  /* 0x0003d40001077983 */ /* 0x000f280000300800 */
[----:B------:R0:W-:Y:S04]  /*360f0*/  STS.128 [R28+0x280], R8 ;  /* 0x000280081c007388 */ /* 0x0001e80000000c00 */
[----:B------:R1:W-:Y:S04]  /*36100*/  STS.128 [R28+0x680], R12 ;  /* 0x0006800c1c007388 */ /* 0x0003e80000000c00 */
[----:B0-----:R-:W3:Y:S04]  /*36110*/  LDL.LU R8, [R1+0x3b0] ;  /* 0x0003b00001087983 */ /* 0x001ee80000300800 */
[----:B------:R-:W3:Y:S04]  /*36120*/  LDL.LU R9, [R1+0x3c0] ;  /* 0x0003c00001097983 */ /* 0x000ee80000300800 */
[----:B------:R-:W4:Y:S04]  /*36130*/  LDL.LU R11, [R1+0x3c8] ;  /* 0x0003c800010b7983 */ /* 0x000f280000300800 */
[----:B-1----:R-:W5:Y:S04]  /*36140*/  LDL.LU R15, [R1+0x3b8] ;  /* 0x0003b800010f7983 */ /* 0x002f680000300800 */
[----:B------:R-:W-:Y:S04]  /*36150*/  STL [R1+0x1528], R21 ;  /* 0x0015281501007387 */ /* 0x000fe80000100800 */
[----:B------:R-:W-:Y:S04]  /*36160*/  STL [R1+0x1524], R22 ;  /* 0x0015241601007387 */ /* 0x000fe80000100800 */
[----:B------:R-:W-:Y:S01]  /*36170*/  STL [R1+0x1520], R23 ;  /* 0x0015201701007387 */ /* 0x000fe20000100800 */
[----:B--2---:R-:W-:-:S03]  /*36180*/  F2FP.BF16.PACK_AB R4, R4, R2 ;  /* 0x000000020404723e */ /* 0x004fc600000010ff */
[----:B------:R-:W2:Y:S04]  /*36190*/  LDL.LU R2, [R1+0x1534] ;  /* 0x0015340001027983 */ /* 0x000ea80000300800 */
[----:B------:R-:W0:Y:S04]  /*361a0*/  S2R R10, SR_TID.X ;  /* 0x00000000000a7919 */ /* 0x000e280000002100 */
[----:B------:R1:W-:Y:S04]  /*361b0*/  STS.128 [R28+0x700], R20 ;  /* 0x000700141c007388 */ /* 0x0003e80000000c00 */
[----:B------:R0:W-:Y:S02]  /*361c0*/  STS.128 [R28+0x300], R16 ;  /* 0x000300101c007388 */ /* 0x0001e40000000c00 */
[----:B0-----:R-:W-:-:S02]  /*361d0*/  SHF.R.U32.HI R10, RZ, 0x6, R10 ;  /* 0x00000006ff0a7819 */ /* 0x001fc4000001160a */
[----:B---3--:R-:W-:Y:S02]  /*361e0*/  F2FP.BF16.PACK_AB R5, R9, R5 ;  /* 0x000000050905723e */ /* 0x008fe400000010ff */
[----:B----4-:R-:W-:Y:S02]  /*361f0*/  F2FP.BF16.PACK_AB R9, R11, R6 ;  /* 0x000000060b09723e */ /* 0x010fe400000010ff */
[----:B------:R-:W-:Y:S02]  /*36200*/  SGXT.U32 R10, R10, 0x1 ;  /* 0x000000010a0a781a */ /* 0x000fe40000000000 */
[----:B------:R-:W-:Y:S02]  /*36210*/  F2FP.BF16.PACK_AB R6, R7, R27 ;  /* 0x0000001b0706723e */ /* 0x000fe400000010ff */
[----:B------:R-:W-:Y:S01]  /*36220*/  F2FP.BF16.PACK_AB R7, R24, R3 ;  /* 0x000000031807723e */ /* 0x000fe200000010ff */
[----:B------:R-:W-:Y:S01]  /*36230*/  IMAD R13, R10, c[0x0][0x1c8], RZ ;  /* 0x000072000a0d7a24 */ /* 0x000fe200078e02ff */
[----:B-----5:R-:W-:-:S03]  /*36240*/  F2FP.BF16.PACK_AB R10, R26, R25 ;  /* 0x000000191a0a723e */ /* 0x020fc600000010ff */
[----:B------:R0:W-:Y:S01]  /*36250*/  STS.128 [R28+0x380], R4 ;  /* 0x000380041c007388 */ /* 0x0001e20000000c00 */
[----:B--2---:R-:W-:-:S03]  /*36260*/  F2FP.BF16.PACK_AB R11, R29, R2 ;  /* 0x000000021d0b723e */ /* 0x004fc600000010ff */
[----:B------:R-:W2:Y:S04]  /*36270*/  LDL.LU R2, [R1+0x1530] ;  /* 0x0015300001027983 */ /* 0x000ea80000300800 */
[----:B-1----:R-:W3:Y:S04]  /*36280*/  LDL.LU R23, [R1+0x50] ;  /* 0x0000500001177983 */ /* 0x002ee80000300800 */
        /* <DEDUP_REMOVED lines=11> */
[----:B0-----:R-:W3:Y:S01]  /*36340*/  LDL R6, [R1+0x10] ;  /* 0x0000100001067983 */ /* 0x001ee20000100800 */
[----:B------:R-:W-:-:S05]  /*36350*/  F2FP.BF16.PACK_AB R8, R15, R8 ;  /* 0x000000080f08723e */ /* 0x000fca00000010ff */
[----:B------:R0:W-:Y:S01]  /*36360*/  STS.128 [R28+0x780], R8 ;  /* 0x000780081c007388 */ /* 0x0001e20000000c00 */
[----:B------:R-:W-:-:S03]  /*36370*/  IMAD.MOV.U32 R17, RZ, RZ, c[0x0][0x1c8] ;  /* 0x00007200ff117624 */ /* 0x000fc600078e00ff */
[----:B------:R-:W-:Y:S01]  /*36380*/  BAR.SYNC.DEFER_BLOCKING 0x0 ;  /* 0x0000000000007b1d */ /* 0x000fe20000010000 */
[----:B------:R-:W-:Y:S02]  /*36390*/  LEA R12, P0, R13, R0, 0x1 ;  /* 0x000000000d0c7211 */ /* 0x000fe400078008ff */
[----:B------:R-:W-:-:S05]  /*363a0*/  LEA R15, R17, R13, 0x1 ;  /* 0x0000000d110f7211 */ /* 0x000fca00078e08ff */
[C---:B------:R-:W-:Y:S01]  /*363b0*/  IMAD R16, R17.reuse, 0x2, R15 ;  /* 0x0000000211107824 */ /* 0x040fe200078e020f */
[----:B0-----:R-:W4:Y:S04]  /*363c0*/  LDL R11, [R1+0x20] ;  /* 0x00002000010b7983 */ /* 0x001f280000100800 */
[----:B------:R-:W-:Y:S02]  /*363d0*/  LEA R7, R17, R16, 0x1 ;  /* 0x0000001011077211 */ /* 0x000fe400078e08ff */
[----:B--2---:R-:W-:Y:S02]  /*363e0*/  LEA.HI.X.SX32 R13, R13, R2, 0x1, P0 ;  /* 0x000000020d0d7211 */ /* 0x004fe400000f0eff */
[----:B------:R-:W-:-:S04]  /*363f0*/  LEA R14, P0, R15, R0, 0x1 ;  /* 0x000000000f0e7211 */ /* 0x000fc800078008ff */
[----:B------:R-:W-:Y:S02]  /*36400*/  LEA.HI.X.SX32 R15, R15, R2, 0x1, P0 ;  /* 0x000000020f0f7211 */ /* 0x000fe400000f0eff */
[----:B------:R-:W-:-:S04]  /*36410*/  LEA R4, P0, R16, R0, 0x1 ;  /* 0x0000000010047211 */ /* 0x000fc800078008ff */
[----:B------:R-:W-:Y:S01]  /*36420*/  LEA.HI.X.SX32 R5, R16, R2, 0x1, P0 ;  /* 0x0000000210057211 */ /* 0x000fe200000f0eff */
[----:B---3--:R0:W-:Y:S04]  /*36430*/  STG.E.U16 [R12.64], R6 ;  /* 0x000000060c007986 */ /* 0x0081e8000c101506 */
[----:B0-----:R-:W2:Y:S04]  /*36440*/  LDL.LU R13, [R1] ;  /* 0x00000000010d7983 */ /* 0x001ea80000300800 */
[----:B------:R-:W3:Y:S01]  /*36450*/  LDL.LU R16, [R1+0x30] ;  /* 0x0000300001107983 */ /* 0x000ee20000300800 */
[----:B------:R-:W-:Y:S01]  /*36460*/  LEA R6, P0, R7, R0, 0x1 ;  /* 0x0000000007067211 */ /* 0x000fe200078008ff */
[----:B------:R-:W-:-:S03]  /*36470*/  IMAD R9, R17, 0x2, R7 ;  /* 0x0000000211097824 */ /* 0x000fc600078e0207 */
[----:B------:R-:W-:Y:S02]  /*36480*/  LEA.HI.X.SX32 R7, R7, R2, 0x1, P0 ;  /* 0x0000000207077211 */ /* 0x000fe400000f0eff */
[----:B------:R-:W-:Y:S02]  /*36490*/  LEA R8, P0, R9, R0, 0x1 ;  /* 0x0000000009087211 */ /* 0x000fe400078008ff */
[----:B------:R-:W-:Y:S01]  /*364a0*/  LEA R10, R17, R9, 0x1 ;  /* 0x00000009110a7211 */ /* 0x000fe200078e08ff */
[----:B----4-:R0:W-:Y:S01]  /*364b0*/  STG.E.U16 [R14.64], R11 ;  /* 0x0000000b0e007986 */ /* 0x0101e2000c101506 */
[----:B------:R-:W-:-:S03]  /*364c0*/  LEA.HI.X.SX32 R9, R9, R2, 0x1, P0 ;  /* 0x0000000209097211 */ /* 0x000fc600000f0eff */
[----:B0-----:R-:W-:Y:S01]  /*364d0*/  IMAD R11, R17, 0x2, R10 ;  /* 0x00000002110b7824 */ /* 0x001fe200078e020a */
[----:B------:R-:W4:Y:S04]  /*364e0*/  LDL.LU R14, [R1+0x20] ;  /* 0x00002000010e7983 */ /* 0x000f280000300800 */
[----:B---3--:R0:W-:Y:S04]  /*364f0*/  STG.E.U16 [R4.64], R16 ;  /* 0x0000001004007986 */ /* 0x0081e8000c101506 */
[----:B--2---:R1:W-:Y:S01]  /*36500*/  STG.E.U16 [R6.64], R13 ;  /* 0x0000000d06007986 */ /* 0x0043e2000c101506 */
[----:B0-----:R-:W-:-:S04]  /*36510*/  LEA R4, P0, R10, R0, 0x1 ;  /* 0x000000000a047211 */ /* 0x001fc800078008ff */
[----:B------:R-:W-:Y:S02]  /*36520*/  LEA.HI.X.SX32 R5, R10, R2, 0x1, P0 ;  /* 0x000000020a057211 */ /* 0x000fe400000f0eff */
[----:B-1----:R-:W-:Y:S02]  /*36530*/  LEA R6, P0, R11, R0, 0x1 ;  /* 0x000000000b067211 */ /* 0x002fe400078008ff */
[----:B------:R-:W-:Y:S01]  /*36540*/  LEA R10, R17, R11, 0x1 ;  /* 0x0000000b110a7211 */ /* 0x000fe200078e08ff */
[----:B------:R0:W-:Y:S01]  /*36550*/  STG.E.U16 [R8.64], R23 ;  /* 0x0000001708007986 */ /* 0x0001e2000c101506 */
[----:B------:R-:W-:-:S03]  /*36560*/  LEA.HI.X.SX32 R7, R11, R2, 0x1, P0 ;  /* 0x000000020b077211 */ /* 0x000fc600000f0eff */
[----:B------:R-:W-:Y:S01]  /*36570*/  IMAD R11, R17, 0x2, R10 ;  /* 0x00000002110b7824 */ /* 0x000fe200078e020a */
[----:B------:R1:W-:Y:S01]  /*36580*/  STG.E.U16 [R4.64], R22 ;  /* 0x0000001604007986 */ /* 0x0003e2000c101506 */
[----:B0-----:R-:W-:-:S04]  /*36590*/  LEA R8, P0, R10, R0, 0x1 ;  /* 0x000000000a087211 */ /* 0x001fc800078008ff */
[----:B------:R-:W-:Y:S02]  /*365a0*/  LEA.HI.X.SX32 R9, R10, R2, 0x1, P0 ;  /* 0x000000020a097211 */ /* 0x000fe400000f0eff */
[----:B-1----:R-:W-:Y:S02]  /*365b0*/  LEA R4, P0, R11, R0, 0x1 ;  /* 0x000000000b047211 */ /* 0x002fe400078008ff */
[----:B------:R-:W-:Y:S01]  /*365c0*/  LEA R10, R17, R11, 0x1 ;  /* 0x0000000b110a7211 */ /* 0x000fe200078e08ff */
[----:B-----5:R0:W-:Y:S01]  /*365d0*/  STG.E.U16 [R6.64], R21 ;  /* 0x0000001506007986 */ /* 0x0201e2000c101506 */
[----:B------:R-:W-:-:S03]  /*365e0*/  LEA.HI.X.SX32 R5, R11, R2, 0x1, P0 ;  /* 0x000000020b057211 */ /* 0x000fc600000f0eff */
[----:B------:R-:W-:Y:S01]  /*365f0*/  IMAD R11, R17, 0x2, R10 ;  /* 0x00000002110b7824 */ /* 0x000fe200078e020a */
[----:B------:R1:W-:Y:S01]  /*36600*/  STG.E.U16 [R8.64], R20 ;  /* 0x0000001408007986 */ /* 0x0003e2000c101506 */
        /* <DEDUP_REMOVED lines=22> */
[----:B------:R1:W-:Y:S04]  /*36770*/  STG.E.U16 [R8.64], R29 ;  /* 0x0000001d08007986 */ /* 0x0003e8000c101506 */
[----:B------:R2:W-:Y:S01]  /*36780*/  STG.E.U16 [R4.64], R24 ;  /* 0x0000001804007986 */ /* 0x0005e2000c101506 */
[----:B0-----:R-:W-:Y:S01]  /*36790*/  LEA R6, P0, R10, R0, 0x1 ;  /* 0x000000000a067211 */ /* 0x001fe200078008ff */
[----:B-1----:R-:W-:-:S03]  /*367a0*/  IMAD R8, R17, 0x2, R10 ;  /* 0x0000000211087824 */ /* 0x002fc600078e020a */
[----:B------:R-:W-:Y:S02]  /*367b0*/  LEA.HI.X.SX32 R7, R10, R2, 0x1, P0 ;  /* 0x000000020a077211 */ /* 0x000fe400000f0eff */
[C---:B--2---:R-:W-:Y:S02]  /*367c0*/  LEA R4, P0, R8.reuse, R0, 0x1 ;  /* 0x0000000008047211 */ /* 0x044fe400078008ff */
[----:B------:R-:W-:Y:S02]  /*367d0*/  LEA R9, R17, R8, 0x1 ;  /* 0x0000000811097211 */ /* 0x000fe400078e08ff */
[----:B------:R-:W-:Y:S02]  /*367e0*/  LEA.HI.X.SX32 R5, R8, R2, 0x1, P0 ;  /* 0x0000000208057211 */ /* 0x000fe400000f0eff */
[----:B------:R-:W2:Y:S04]  /*367f0*/  LDL.LU R8, [R1+0x10] ;  /* 0x0000100001087983 */ /* 0x000ea80000300800 */
[----:B------:R0:W-:Y:S01]  /*36800*/  STG.E.U16 [R6.64], R3 ;  /* 0x0000000306007986 */ /* 0x0001e2000c101506 */
[----:B----4-:R-:W-:-:S02]  /*36810*/  PRMT R10, R14, 0x7632, R10 ;  /* 0x000076320e0a7816 */ /* 0x010fc4000000000a */
[----:B0-----:R-:W-:-:S04]  /*36820*/  LEA R6, P0, R9, R0, 0x1 ;  /* 0x0000000009067211 */ /* 0x001fc800078008ff */
[----:B------:R-:W-:Y:S02]  /*36830*/  LEA.HI.X.SX32 R7, R9, R2, 0x1, P0 ;  /* 0x0000000209077211 */ /* 0x000fe400000f0eff */
[----:B------:R-:W-:Y:S02]  /*36840*/  PRMT R12, R25, 0x7632, R12 ;  /* 0x00007632190c7816 */ /* 0x000fe4000000000c */
[----:B--2---:R-:W-:Y:S01]  /*36850*/  PRMT R11, R8, 0x7632, R11 ;  /* 0x00007632080b7816 */ /* 0x004fe2000000000b */
[----:B------:R-:W-:-:S04]  /*36860*/  IMAD R8, R17, 0x2, R9 ;  /* 0x0000000211087824 */ /* 0x000fc800078e0209 */
[----:B------:R0:W-:Y:S01]  /*36870*/  STG.E.U16 [R4.64], R11 ;  /* 0x0000000b04007986 */ /* 0x0001e2000c101506 */
[----:B------:R-:W-:-:S03]  /*36880*/  LEA R9, R17, R8, 0x1 ;  /* 0x0000000811097211 */ /* 0x000fc600078e08ff */
[----:B------:R1:W-:Y:S01]  /*36890*/  STG.E.U16 [R6.64], R10 ;  /* 0x0000000a06007986 */ /* 0x0003e2000c101506 */
[----:B0-----:R-:W-:Y:S02]  /*368a0*/  LEA R4, P0, R8, R0, 0x1 ;  /* 0x0000000008047211 */ /* 0x001fe400078008ff */
[----:B------:R-:W-:Y:S02]  /*368b0*/  PRMT R11, R16, 0x7632, R11 ;  /* 0x00007632100b7816 */ /* 0x000fe4000000000b */
[----:B------:R-:W-:Y:S01]  /*368c0*/  LEA.HI.X.SX32 R5, R8, R2, 0x1, P0 ;  /* 0x0000000208057211 */ /* 0x000fe200000f0eff */
[----:B-1----:R-:W-:Y:S01]  /*368d0*/  IMAD R10, R17, 0x2, R9 ;  /* 0x00000002110a7824 */ /* 0x002fe200078e0209 */
[----:B------:R-:W-:Y:S02]  /*368e0*/  LEA R6, P0, R9, R0, 0x1 ;  /* 0x0000000009067211 */ /* 0x000fe400078008ff */
[----:B------:R-:W-:Y:S01]  /*368f0*/  PRMT R8, R13, 0x7632, R8 ;  /* 0x000076320d087816 */ /* 0x000fe20000000008 */
[----:B------:R0:W-:Y:S01]  /*36900*/  STG.E.U16 [R4.64], R11 ;  /* 0x0000000b04007986 */ /* 0x0001e2000c101506 */
[----:B------:R-:W-:-:S02]  /*36910*/  LEA.HI.X.SX32 R7, R9, R2, 0x1, P0 ;  /* 0x0000000209077211 */ /* 0x000fc400000f0eff */
[----:B------:R-:W-:-:S03]  /*36920*/  LEA R9, R17, R10, 0x1 ;  /* 0x0000000a11097211 */ /* 0x000fc600078e08ff */
[----:B------:R1:W-:Y:S01]  /*36930*/  STG.E.U16 [R6.64], R8 ;  /* 0x0000000806007986 */ /* 0x0003e2000c101506 */
[C---:B0-----:R-:W-:Y:S02]  /*36940*/  LEA R4, P0, R10.reuse, R0, 0x1 ;  /* 0x000000000a047211 */ /* 0x041fe400078008ff */
[----:B------:R-:W-:Y:S02]  /*36950*/  PRMT R11, R23, 0x7632, R11 ;  /* 0x00007632170b7816 */ /* 0x000fe4000000000b */
[----:B------:R-:W-:Y:S01]  /*36960*/  LEA.HI.X.SX32 R5, R10, R2, 0x1, P0 ;  /* 0x000000020a057211 */ /* 0x000fe200000f0eff */
[----:B------:R-:W-:Y:S01]  /*36970*/  IMAD R10, R17, 0x2, R9 ;  /* 0x00000002110a7824 */ /* 0x000fe200078e0209 */
[C---:B-1----:R-:W-:Y:S02]  /*36980*/  LEA R6, P0, R9.reuse, R0, 0x1 ;  /* 0x0000000009067211 */ /* 0x042fe400078008ff */
        /* <DEDUP_REMOVED lines=15> */
[----:B0-----:R-:W-:Y:S02]  /*36a80*/  LEA R4, P0, R10, R0, 0x1 ;  /* 0x000000000a047211 */ /* 0x001fe400078008ff */
[----:B------:R-:W-:Y:S02]  /*36a90*/  PRMT R11, R18, 0x7632, R11 ;  /* 0x00007632120b7816 */ /* 0x000fe4000000000b */
[----:B------:R-:W-:Y:S01]  /*36aa0*/  LEA.HI.X.SX32 R5, R10, R2, 0x1, P0 ;  /* 0x000000020a057211 */ /* 0x000fe200000f0eff */
[----:B------:R-:W-:Y:S01]  /*36ab0*/  IMAD R10, R17, 0x2, R9 ;  /* 0x00000002110a7824 */ /* 0x000fe200078e0209 */
[----:B-1----:R-:W-:Y:S02]  /*36ac0*/  LEA R6, P0, R9, R0, 0x1 ;  /* 0x0000000009067211 */ /* 0x002fe400078008ff */
        /* <DEDUP_REMOVED lines=9> */
[----:B-1----:R-:W-:-:S03]  /*36b60*/  LEA R6, P0, R9, R0, 0x1 ;  /* 0x0000000009067211 */ /* 0x002fc600078008ff */
[----:B------:R0:W-:Y:S01]  /*36b70*/  STG.E.U16 [R4.64], R11 ;  /* 0x0000000b04007986 */ /* 0x0001e2000c101506 */
[----:B------:R-:W-:Y:S02]  /*36b80*/  LEA.HI.X.SX32 R7, R9, R2, 0x1, P0 ;  /* 0x0000000209077211 */ /* 0x000fe400000f0eff */
[----:B------:R-:W-:Y:S02]  /*36b90*/  PRMT R8, R26, 0x7632, R8 ;  /* 0x000076321a087816 */ /* 0x000fe40000000008 */
[C---:B0-----:R-:W-:Y:S02]  /*36ba0*/  LEA R4, P0, R10.reuse, R0, 0x1 ;  /* 0x000000000a047211 */ /* 0x041fe400078008ff */
[----:B------:R-:W-:Y:S02]  /*36bb0*/  PRMT R11, R29, 0x7632, R11 ;  /* 0x000076321d0b7816 */ /* 0x000fe4000000000b */
[----:B------:R-:W-:Y:S01]  /*36bc0*/  LEA.HI.X.SX32 R5, R10, R2, 0x1, P0 ;  /* 0x000000020a057211 */ /* 0x000fe200000f0eff */
[----:B------:R-:W2:Y:S04]  /*36bd0*/  LDL.LU R29, [R1+0x14] ;  /* 0x00001400011d7983 */ /* 0x000ea80000300800 */
[----:B------:R-:W-:Y:S04]  /*36be0*/  STG.E.U16 [R6.64], R8 ;  /* 0x0000000806007986 */ /* 0x000fe8000c101506 */
[----:B------:R0:W-:Y:S04]  /*36bf0*/  STG.E.U16 [R4.64], R12 ;  /* 0x0000000c04007986 */ /* 0x0001e8000c101506 */
[----:B0-----:R-:W3:Y:S04]  /*36c00*/  LDL.LU R12, [R1+0x24] ;  /* 0x00002400010c7983 */ /* 0x001ee80000300800 */
[----:B------:R-:W4:Y:S04]  /*36c10*/  LDL.LU R14, [R1+0x34] ;  /* 0x00003400010e7983 */ /* 0x000f280000300800 */
[----:B------:R-:W5:Y:S04]  /*36c20*/  LDL.LU R16, [R1+0x4] ;  /* 0x0000040001107983 */ /* 0x000f680000300800 */
[----:B------:R-:W5:Y:S04]  /*36c30*/  LDL.LU R13, [R1+0x54] ;  /* 0x00005400010d7983 */ /* 0x000f680000300800 */
[----:B------:R-:W5:Y:S04]  /*36c40*/  LDL.LU R23, [R1+0x44] ;  /* 0x0000440001177983 */ /* 0x000f680000300800 */
[----:B------:R-:W5:Y:S04]  /*36c50*/  LDL.LU R22, [R1+0x64] ;  /* 0x0000640001167983 */ /* 0x000f680000300800 */
[----:B------:R-:W5:Y:S04]  /*36c60*/  LDL.LU R21, [R1+0x74] ;  /* 0x0000740001157983 */ /* 0x000f680000300800 */
[----:B------:R-:W5:Y:S04]  /*36c70*/  LDL.LU R20, [R1+0x84] ;  /* 0x0000840001147983 */ /* 0x000f680000300800 */
[----:B------:R-:W5:Y:S01]  /*36c80*/  LDL.LU R18, [R1+0x94] ;  /* 0x0000940001127983 */ /* 0x000f620000300800 */
[----:B------:R-:W-:-:S03]  /*36c90*/  LEA R9, R17, R10, 0x1 ;  /* 0x0000000a11097211 */ /* 0x000fc600078e08ff */
[----:B------:R-:W5:Y:S01]  /*36ca0*/  LDL.LU R19, [R1+0xa4] ;  /* 0x0000a40001137983 */ /* 0x000f620000300800 */
[----:B------:R-:W-:Y:S01]  /*36cb0*/  LEA R6, P0, R9, R0, 0x1 ;  /* 0x0000000009067211 */ /* 0x000fe200078008ff */
[----:B------:R-:W-:Y:S02]  /*36cc0*/  IMAD R10, R17, 0x2, R9 ;  /* 0x00000002110a7824 */ /* 0x000fe400078e0209 */
[----:B------:R-:W5:Y:S01]  /*36cd0*/  LDL.LU R27, [R1+0xb4] ;  /* 0x0000b400011b7983 */ /* 0x000f620000300800 */
[----:B------:R-:W-:Y:S02]  /*36ce0*/  LEA.HI.X.SX32 R7, R9, R2, 0x1, P0 ;  /* 0x0000000209077211 */ /* 0x000fe400000f0eff */
[C---:B------:R-:W-:Y:S01]  /*36cf0*/  LEA R8, P0, R10.reuse, R0, 0x1 ;  /* 0x000000000a087211 */ /* 0x040fe200078008ff */
[----:B------:R-:W5:Y:S04]  /*36d00*/  LDL.LU R26, [R1+0xc4] ;  /* 0x0000c400011a7983 */ /* 0x000f680000300800 */
[----:B------:R-:W5:Y:S01]  /*36d10*/  LDL.LU R25, [R1+0xd4] ;  /* 0x0000d40001197983 */ /* 0x000f620000300800 */
[----:B------:R-:W-:-:S03]  /*36d20*/  LEA.HI.X.SX32 R9, R10, R2, 0x1, P0 ;  /* 0x000000020a097211 */ /* 0x000fc600000f0eff */
[----:B------:R0:W-:Y:S02]  /*36d30*/  STG.E.U16 [R6.64], R11 ;  /* 0x0000000b06007986 */ /* 0x0001e4000c101506 */
[----:B0-----:R-:W-:Y:S02]  /*36d40*/  PRMT R11, R24, 0x7632, R11 ;  /* 0x00007632180b7816 */ /* 0x001fe4000000000b */
[----:B------:R-:W5:Y:S04]  /*36d50*/  LDL.LU R24, [R1+0xe4] ;  /* 0x0000e40001187983 */ /* 0x000f680000300800 */
[----:B------:R0:W-:Y:S02]  /*36d60*/  STG.E.U16 [R8.64], R11 ;  /* 0x0000000b08007986 */ /* 0x0001e4000c101506 */
[----:B0-----:R-:W-:-:S02]  /*36d70*/  PRMT R9, R3, 0x7632, R9 ;  /* 0x0000763203097816 */ /* 0x001fc40000000009 */
[----:B------:R-:W5:Y:S01]  /*36d80*/  LDL.LU R3, [R1+0xf4] ;  /* 0x0000f40001037983 */ /* 0x000f620000300800 */
[----:B------:R-:W-:-:S04]  /*36d90*/  LEA R5, R17, R10, 0x1 ;  /* 0x0000000a11057211 */ /* 0x000fc800078e08ff */
[----:B------:R-:W-:Y:S01]  /*36da0*/  LEA R4, P0, R5, R0, 0x1 ;  /* 0x0000000005047211 */ /* 0x000fe200078008ff */
[----:B------:R-:W-:-:S03]  /*36db0*/  IMAD R7, R17, 0x2, R5 ;  /* 0x0000000211077824 */ /* 0x000fc600078e0205 */
[----:B------:R-:W-:Y:S02]  /*36dc0*/  LEA.HI.X.SX32 R5, R5, R2, 0x1, P0 ;  /* 0x0000000205057211 */ /* 0x000fe400000f0eff */
[----:B------:R-:W-:Y:S02]  /*36dd0*/  LEA R6, P0, R7, R0, 0x1 ;  /* 0x0000000007067211 */ /* 0x000fe400078008ff */
[----:B------:R-:W-:Y:S02]  /*36de0*/  LEA R10, R17, R7, 0x1 ;  /* 0x00000007110a7211 */ /* 0x000fe400078e08ff */
[----:B------:R-:W-:Y:S02]  /*36df0*/  LEA.HI.X.SX32 R7, R7, R2, 0x1, P0 ;  /* 0x0000000207077211 */ /* 0x000fe400000f0eff */
[C---:B------:R-:W-:Y:S01]  /*36e00*/  LEA R8, P0, R10.reuse, R0, 0x1 ;  /* 0x000000000a087211 */ /* 0x040fe200078008ff */
[----:B------:R-:W-:Y:S01]  /*36e10*/  IMAD R11, R17, 0x2, R10 ;  /* 0x00000002110b7824 */ /* 0x000fe200078e020a */
[----:B------:R0:W-:Y:S02]  /*36e20*/  STG.E.U16 [R4.64], R9 ;  /* 0x0000000904007986 */ /* 0x0001e4000c101506 */
[----:B0-----:R-:W-:-:S02]  /*36e30*/  LEA.HI.X.SX32 R9, R10, R2, 0x1, P0 ;  /* 0x000000020a097211 */ /* 0x001fc400000f0eff */
[----:B------:R-:W-:Y:S02]  /*36e40*/  LEA R4, P0, R11, R0, 0x1 ;  /* 0x000000000b047211 */ /* 0x000fe400078008ff */
[----:B------:R-:W-:Y:S02]  /*36e50*/  LEA R10, R17, R11, 0x1 ;  /* 0x0000000b110a7211 */ /* 0x000fe400078e08ff */
[----:B------:R-:W-:-:S03]  /*36e60*/  LEA.HI.X.SX32 R5, R11, R2, 0x1, P0 ;  /* 0x000000020b057211 */ /* 0x000fc600000f0eff */
[----:B------:R-:W-:Y:S01]  /*36e70*/  IMAD R11, R17, 0x2, R10 ;  /* 0x00000002110b7824 */ /* 0x000fe200078e020a */
[----:B--2---:R0:W-:Y:S02]  /*36e80*/  STG.E.U16 [R6.64], R29 ;  /* 0x0000001d06007986 */ /* 0x0041e4000c101506 */
[----:B0-----:R-:W-:-:S04]  /*36e90*/  LEA R6, P0, R10, R0, 0x1 ;  /* 0x000000000a067211 */ /* 0x001fc800078008ff */
[----:B------:R-:W-:Y:S02]  /*36ea0*/  LEA.HI.X.SX32 R7, R10, R2, 0x1, P0 ;  /* 0x000000020a077211 */ /* 0x000fe400000f0eff */
[----:B------:R-:W-:Y:S01]  /*36eb0*/  LEA R10, R17, R11, 0x1 ;  /* 0x0000000b110a7211 */ /* 0x000fe200078e08ff */
[----:B---3--:R0:W-:Y:S04]  /*36ec0*/  STG.E.U16 [R8.64], R12 ;  /* 0x0000000c08007986 */ /* 0x0081e8000c101506 */
[----:B----4-:R1:W-:Y:S01]  /*36ed0*/  STG.E.U16 [R4.64], R14 ;  /* 0x0000000e04007986 */ /* 0x0103e2000c101506 */
[----:B0-----:R-:W-:-:S04]  /*36ee0*/  LEA R8, P0, R11, R0, 0x1 ;  /* 0x000000000b087211 */ /* 0x001fc800078008ff */
[----:B------:R-:W-:Y:S01]  /*36ef0*/  LEA.HI.X.SX32 R9, R11, R2, 0x1, P0 ;  /* 0x000000020b097211 */ /* 0x000fe200000f0eff */
[C---:B-1----:R-:W-:Y:S02]  /*36f00*/  LEA R4, P0, R10.reuse, R0, 0x1 ;  /* 0x000000000a047211 */ /* 0x042fe400078008ff */
[----:B------:R-:W-:Y:S01]  /*36f10*/  IMAD R11, R17, 0x2, R10 ;  /* 0x00000002110b7824 */ /* 0x000fe200078e020a */
[----:B-----5:R0:W-:Y:S01]  /*36f20*/  STG.E.U16 [R6.64], R16 ;  /* 0x0000001006007986 */ /* 0x0201e2000c101506 */
[----:B------:R-:W-:-:S03]  /*36f30*/  LEA.HI.X.SX32 R5, R10, R2, 0x1, P0 ;  /* 0x000000020a057211 */ /* 0x000fc600000f0eff */
[----:B------:R-:W-:Y:S01]  /*36f40*/  LEA R10, R17, R11, 0x1 ;  /* 0x0000000b110a7211 */ /* 0x000fe200078e08ff */
[----:B------:R1:W-:Y:S01]  /*36f50*/  STG.E.U16 [R8.64], R13 ;  /* 0x0000000d08007986 */ /* 0x0003e2000c101506 */
[----:B0-----:R-:W-:-:S04]  /*36f60*/  LEA R6, P0, R11, R0, 0x1 ;  /* 0x000000000b067211 */ /* 0x001fc800078008ff */
[----:B------:R-:W-:Y:S01]  /*36f70*/  LEA.HI.X.SX32 R7, R11, R2, 0x1, P0 ;  /* 0x000000020b077211 */ /* 0x000fe200000f0eff */
[C---:B-1----:R-:W-:Y:S02]  /*36f80*/  LEA R8, P0, R10.reuse, R0, 0x1 ;  /* 0x000000000a087211 */ /* 0x042fe400078008ff */
[----:B------:R-:W-:Y:S01]  /*36f90*/  IMAD R11, R17, 0x2, R10 ;  /* 0x00000002110b7824 */ /* 0x000fe200078e020a */
[----:B------:R0:W-:Y:S01]  /*36fa0*/  STG.E.U16 [R4.64], R23 ;  /* 0x0000001704007986 */ /* 0x0001e2000c101506 */
        /* <DEDUP_REMOVED lines=27> */
[----:B------:R2:W-:Y:S01]  /*37160*/  STG.E.U16 [R8.64], R25 ;  /* 0x0000001908007986 */ /* 0x0005e2000c101506 */
[----:B0-----:R-:W-:-:S04]  /*37170*/  LEA R4, P0, R11, R0, 0x1 ;  /* 0x000000000b047211 */ /* 0x001fc800078008ff */
[----:B------:R-:W-:Y:S01]  /*37180*/  LEA.HI.X.SX32 R5, R11, R2, 0x1, P0 ;  /* 0x000000020b057211 */ /* 0x000fe200000f0eff */
[C---:B-1----:R-:W-:Y:S02]  /*37190*/  LEA R6, P0, R10.reuse, R0, 0x1 ;  /* 0x000000000a067211 */ /* 0x042fe400078008ff */
[C-C-:B--2---:R-:W-:Y:S02]  /*371a0*/  IMAD R8, R17.reuse, 0x2, R10.reuse ;  /* 0x0000000211087824 */ /* 0x144fe400078e020a */
[----:B------:R-:W-:Y:S01]  /*371b0*/  LEA.HI.X.SX32 R7, R10, R2, 0x1, P0 ;  /* 0x000000020a077211 */ /* 0x000fe200000f0eff */
[----:B------:R0:W-:Y:S02]  /*371c0*/  STG.E.U16 [R4.64], R24 ;  /* 0x0000001804007986 */ /* 0x0001e4000c101506 */
[----:B------:R-:W-:Y:S02]  /*371d0*/  LEA R9, R17, R8, 0x1 ;  /* 0x0000000811097211 */ /* 0x000fe400078e08ff */
[----:B------:R-:W-:Y:S01]  /*371e0*/  PRMT R11, R29, 0x7632, R11 ;  /* 0x000076321d0b7816 */ /* 0x000fe2000000000b */
[----:B------:R1:W-:Y:S01]  /*371f0*/  STG.E.U16 [R6.64], R3 ;  /* 0x0000000306007986 */ /* 0x0003e2000c101506 */
[----:B------:R-:W-:-:S03]  /*37200*/  PRMT R10, R12, 0x7632, R10 ;  /* 0x000076320c0a7816 */ /* 0x000fc6000000000a */
[----:B------:R-:W2:Y:S01]  /*37210*/  LDL.LU R29, [R1+0x152c] ;  /* 0x00152c00011d7983 */ /* 0x000ea20000300800 */
[----:B0-----:R-:W-:-:S04]  /*37220*/  LEA R4, P0, R8, R0, 0x1 ;  /* 0x0000000008047211 */ /* 0x001fc800078008ff */
[----:B------:R-:W-:Y:S01]  /*37230*/  LEA.HI.X.SX32 R5, R8, R2, 0x1, P0 ;  /* 0x0000000208057211 */ /* 0x000fe200000f0eff */
[----:B-1----:R-:W-:Y:S02]  /*37240*/  LEA R6, P0, R9, R0, 0x1 ;  /* 0x0000000009067211 */ /* 0x002fe400078008ff */
[----:B------:R-:W-:Y:S02]  /*37250*/  IMAD R8, R17, 0x2, R9 ;  /* 0x0000000211087824 */ /* 0x000fe400078e0209 */
[----:B------:R-:W-:Y:S01]  /*37260*/  LEA.HI.X.SX32 R7, R9, R2, 0x1, P0 ;  /* 0x0000000209077211 */ /* 0x000fe200000f0eff */
[----:B------:R0:W-:Y:S02]  /*37270*/  STG.E.U16 [R4.64], R11 ;  /* 0x0000000b04007986 */ /* 0x0001e4000c101506 */
[----:B------:R-:W-:Y:S02]  /*37280*/  LEA R9, R17, R8, 0x1 ;  /* 0x0000000811097211 */ /* 0x000fe400078e08ff */
[----:B------:R1:W-:Y:S01]  /*37290*/  STG.E.U16 [R6.64], R10 ;  /* 0x0000000a06007986 */ /* 0x0003e2000c101506 */
[----:B0-----:R-:W-:-:S02]  /*372a0*/  LEA R4, P0, R8, R0, 0x1 ;  /* 0x0000000008047211 */ /* 0x001fc400078008ff */
[----:B------:R-:W-:Y:S02]  /*372b0*/  PRMT R11, R14, 0x7632, R11 ;  /* 0x000076320e0b7816 */ /* 0x000fe4000000000b */
[----:B------:R-:W-:Y:S01]  /*372c0*/  LEA.HI.X.SX32 R5, R8, R2, 0x1, P0 ;  /* 0x0000000208057211 */ /* 0x000fe200000f0eff */
[----:B-1----:R-:W-:Y:S02]  /*372d0*/  LEA R6, P0, R9, R0, 0x1 ;  /* 0x0000000009067211 */ /* 0x002fe400078008ff */
[----:B------:R-:W-:Y:S01]  /*372e0*/  IMAD R10, R17, 0x2, R9 ;  /* 0x00000002110a7824 */ /* 0x000fe200078e0209 */
[----:B------:R-:W-:Y:S02]  /*372f0*/  PRMT R8, R16, 0x7632, R8 ;  /* 0x0000763210087816 */ /* 0x000fe40000000008 */
[----:B------:R-:W-:Y:S01]  /*37300*/  LEA.HI.X.SX32 R7, R9, R2, 0x1, P0 ;  /* 0x0000000209077211 */ /* 0x000fe200000f0eff */
[----:B------:R0:W-:Y:S01]  /*37310*/  STG.E.U16 [R4.64], R11 ;  /* 0x0000000b04007986 */ /* 0x0001e2000c101506 */
[----:B------:R-:W-:-:S03]  /*37320*/  LEA R9, R17, R10, 0x1 ;  /* 0x0000000a11097211 */ /* 0x000fc600078e08ff */
[----:B------:R1:W-:Y:S01]  /*37330*/  STG.E.U16 [R6.64], R8 ;  /* 0x0000000806007986 */ /* 0x0003e2000c101506 */
[C---:B0-----:R-:W-:Y:S02]  /*37340*/  LEA R4, P0, R10.reuse, R0, 0x1 ;  /* 0x000000000a047211 */ /* 0x041fe400078008ff */
        /* <DEDUP_REMOVED lines=9> */
[----:B0-----:R-:W-:Y:S02]  /*373e0*/  LEA R4, P0, R10, R0, 0x1 ;  /* 0x000000000a047211 */ /* 0x001fe400078008ff */
        /* <DEDUP_REMOVED lines=8> */
[----:B------:R-:W3:Y:S04]  /*37470*/  LDL.LU R21, [R1+0x18] ;  /* 0x0000180001157983 */ /* 0x000ee80000300800 */
[----:B------:R1:W-:Y:S01]  /*37480*/  STG.E.U16 [R6.64], R8 ;  /* 0x0000000806007986 */ /* 0x0003e2000c101506 */
[----:B------:R-:W4:Y:S02]  /*37490*/  LDL.LU R22, [R1+0x28] ;  /* 0x0000280001167983 */ /* 0x000f240000300800 */
[----:B------:R-:W5:Y:S01]  /*374a0*/  LDL.LU R23, [R1+0x38] ;  /* 0x0000380001177983 */ /* 0x000f620000300800 */
[----:B0-----:R-:W-:Y:S02]  /*374b0*/  LEA R4, P0, R10, R0, 0x1 ;  /* 0x000000000a047211 */ /* 0x001fe400078008ff */
[----:B------:R-:W-:-:S02]  /*374c0*/  PRMT R11, R20, 0x7632, R11 ;  /* 0x00007632140b7816 */ /* 0x000fc4000000000b */
        /* <DEDUP_REMOVED lines=8> */
[----:B0-----:R-:W-:-:S04]  /*37550*/  LEA R4, P0, R10, R0, 0x1 ;  /* 0x000000000a047211 */ /* 0x001fc800078008ff */
[----:B------:R-:W-:Y:S01]  /*37560*/  LEA.HI.X.SX32 R5, R10, R2, 0x1, P0 ;  /* 0x000000020a057211 */ /* 0x000fe200000f0eff */
[----:B-1----:R-:W-:Y:S01]  /*37570*/  LEA R8, P0, R9, R0, 0x1 ;  /* 0x0000000009087211 */ /* 0x002fe200078008ff */
[----:B------:R-:W-:Y:S01]  /*37580*/  PRMT R6, R19, 0x7632, R6 ;  /* 0x0000763213067816 */ /* 0x000fe20000000006 */
[----:B------:R-:W-:Y:S01]  /*37590*/  IMAD R10, R17, 0x2, R9 ;  /* 0x00000002110a7824 */ /* 0x000fe200078e0209 */
[----:B------:R-:W-:Y:S02]  /*375a0*/  PRMT R7, R27, 0x7632, R7 ;  /* 0x000076321b077816 */ /* 0x000fe40000000007 */
[----:B------:R-:W-:Y:S01]  /*375b0*/  LEA.HI.X.SX32 R9, R9, R2, 0x1, P0 ;  /* 0x0000000209097211 */ /* 0x000fe200000f0eff */
[----:B------:R0:W-:Y:S04]  /*375c0*/  STG.E.U16 [R4.64], R6 ;  /* 0x0000000604007986 */ /* 0x0001e8000c101506 */
[----:B------:R1:W-:Y:S01]  /*375d0*/  STG.E.U16 [R8.64], R7 ;  /* 0x0000000708007986 */ /* 0x0003e2000c101506 */
[----:B------:R-:W-:-:S02]  /*375e0*/  PRMT R11, R26, 0x7632, R11 ;  /* 0x000076321a0b7816 */ /* 0x000fc4000000000b */
[----:B0-----:R-:W-:-:S04]  /*375f0*/  LEA R6, P0, R10, R0, 0x1 ;  /* 0x000000000a067211 */ /* 0x001fc800078008ff */
[----:B-1----:R-:W-:Y:S02]  /*37600*/  LEA.HI.X.SX32 R7, R10, R2, 0x1, P0 ;  /* 0x000000020a077211 */ /* 0x002fe400000f0eff */
[----:B------:R-:W-:-:S03]  /*37610*/  LEA R4, R17, R10, 0x1 ;  /* 0x0000000a11047211 */ /* 0x000fc600078e08ff */
[----:B------:R0:W-:Y:S01]  /*37620*/  STG.E.U16 [R6.64], R11 ;  /* 0x0000000b06007986 */ /* 0x0001e2000c101506 */
[----:B------:R-:W-:Y:S01]  /*37630*/  LEA R8, P0, R4, R0, 0x1 ;  /* 0x0000000004087211 */ /* 0x000fe200078008ff */
[----:B------:R-:W-:Y:S01]  /*37640*/  IMAD R5, R17, 0x2, R4 ;  /* 0x0000000211057824 */ /* 0x000fe200078e0204 */
[----:B------:R-:W-:Y:S02]  /*37650*/  PRMT R10, R25, 0x7632, R10 ;  /* 0x00007632190a7816 */ /* 0x000fe4000000000a */
[----:B0-----:R-:W-:Y:S02]  /*37660*/  PRMT R11, R24, 0x7632, R11 ;  /* 0x00007632180b7816 */ /* 0x001fe4000000000b */
[----:B------:R-:W2:Y:S01]  /*37670*/  LDL.LU R24, [R1+0x8] ;  /* 0x0000080001187983 */ /* 0x000ea20000300800 */
[----:B------:R-:W2:Y:S01]  /*37680*/  LDL.LU R25, [R1+0x58] ;  /* 0x0000580001197983 */ /* 0x000ea20000300800 */
[----:B------:R-:W-:Y:S01]  /*37690*/  LEA.HI.X.SX32 R9, R4, R2, 0x1, P0 ;  /* 0x0000000204097211 */ /* 0x000fe200000f0eff */
[----:B------:R-:W-:Y:S01]  /*376a0*/  LEA R4, P0, R5, R0, 0x1 ;  /* 0x0000000005047211 */ /* 0x000fe200078008ff */
[----:B------:R-:W2:Y:S01]  /*376b0*/  LDL.LU R26, [R1+0x48] ;  /* 0x00004800011a7983 */ /* 0x000ea20000300800 */
[----:B------:R-:W-:Y:S01]  /*376c0*/  LEA R6, R17, R5, 0x1 ;  /* 0x0000000511067211 */ /* 0x000fe200078e08ff */
[----:B------:R-:W2:Y:S01]  /*376d0*/  LDL.LU R27, [R1+0x68] ;  /* 0x00006800011b7983 */ /* 0x000ea20000300800 */
[----:B------:R-:W-:Y:S01]  /*376e0*/  LEA.HI.X.SX32 R5, R5, R2, 0x1, P0 ;  /* 0x0000000205057211 */ /* 0x000fe200000f0eff */
[----:B------:R-:W-:Y:S04]  /*376f0*/  STG.E.U16 [R8.64], R10 ;  /* 0x0000000a08007986 */ /* 0x000fe8000c101506 */
[----:B------:R0:W-:Y:S02]  /*37700*/  STG.E.U16 [R4.64], R11 ;  /* 0x0000000b04007986 */ /* 0x0001e4000c101506 */
[----:B0-----:R-:W-:-:S02]  /*37710*/  PRMT R5, R3, 0x7632, R5 ;  /* 0x0000763203057816 */ /* 0x001fc40000000005 */
[----:B------:R-:W2:Y:S01]  /*37720*/  LDL.LU R3, [R1+0x78] ;  /* 0x0000780001037983 */ /* 0x000ea20000300800 */
[----:B------:R-:W2:Y:S02]  /*37730*/  LDL.LU R12, [R1+0x88] ;  /* 0x00008800010c7983 */ /* 0x000ea40000300800 */
[----:B------:R-:W2:Y:S02]  /*37740*/  LDL.LU R14, [R1+0x98] ;  /* 0x00009800010e7983 */ /* 0x000ea40000300800 */
[----:B------:R-:W2:Y:S01]  /*37750*/  LDL.LU R18, [R1+0xa8] ;  /* 0x0000a80001127983 */ /* 0x000ea20000300800 */
[----:B------:R-:W2:Y:S01]  /*37760*/  LDL.LU R19, [R1+0xb8] ;  /* 0x0000b80001137983 */ /* 0x000ea20000300800 */
[----:B------:R-:W2:Y:S02]  /*37770*/  LDL.LU R16, [R1+0xc8] ;  /* 0x0000c80001107983 */ /* 0x000ea40000300800 */
[----:B------:R-:W2:Y:S02]  /*37780*/  LDL.LU R13, [R1+0xd8] ;  /* 0x0000d800010d7983 */ /* 0x000ea40000300800 */
[----:B------:R-:W2:Y:S01]  /*37790*/  LDL.LU R20, [R1+0xe8] ;  /* 0x0000e80001147983 */ /* 0x000ea20000300800 */
[----:B------:R-:W-:Y:S01]  /*377a0*/  LEA R8, P0, R6, R0, 0x1 ;  /* 0x0000000006087211 */ /* 0x000fe200078008ff */
[----:B------:R-:W-:-:S03]  /*377b0*/  IMAD R7, R17, 0x2, R6 ;  /* 0x0000000211077824 */ /* 0x000fc600078e0206 */
[----:B------:R-:W-:Y:S02]  /*377c0*/  LEA.HI.X.SX32 R9, R6, R2, 0x1, P0 ;  /* 0x0000000206097211 */ /* 0x000fe400000f0eff */
[----:B------:R-:W-:Y:S02]  /*377d0*/  LEA R6, P0, R7, R0, 0x1 ;  /* 0x0000000007067211 */ /* 0x000fe400078008ff */
[----:B------:R-:W-:Y:S02]  /*377e0*/  LEA R10, R17, R7, 0x1 ;  /* 0x00000007110a7211 */ /* 0x000fe400078e08ff */
[----:B------:R-:W-:Y:S02]  /*377f0*/  LEA.HI.X.SX32 R7, R7, R2, 0x1, P0 ;  /* 0x0000000207077211 */ /* 0x000fe400000f0eff */
[C---:B------:R-:W-:Y:S02]  /*37800*/  LEA R4, P0, R10.reuse, R0, 0x1 ;  /* 0x000000000a047211 */ /* 0x040fe400078008ff */
[----:B------:R-:W-:Y:S01]  /*37810*/  IMAD R11, R17, 0x2, R10 ;  /* 0x00000002110b7824 */ /* 0x000fe200078e020a */
[----:B------:R0:W-:Y:S02]  /*37820*/  STG.E.U16 [R8.64], R5 ;  /* 0x0000000508007986 */ /* 0x0001e4000c101506 */
[----:B0-----:R-:W-:-:S02]  /*37830*/  LEA.HI.X.SX32 R5, R10, R2, 0x1, P0 ;  /* 0x000000020a057211 */ /* 0x001fc400000f0eff */
[----:B------:R-:W-:Y:S01]  /*37840*/  LEA R8, P0, R11, R0, 0x1 ;  /* 0x000000000b087211 */ /* 0x000fe200078008ff */
[----:B------:R-:W-:-:S03]  /*37850*/  LEA R10, R17, R11, 0x1 ;  /* 0x0000000b110a7211 */ /* 0x000fc600078e08ff */
[----:B------:R-:W-:Y:S02]  /*37860*/  LEA.HI.X.SX32 R9, R11, R2, 0x1, P0 ;  /* 0x000000020b097211 */ /* 0x000fe400000f0eff */
[----:B------:R-:W-:Y:S01]  /*37870*/  IMAD R11, R17, 0x2, R10 ;  /* 0x00000002110b7824 */ /* 0x000fe200078e020a */
[----:B---3--:R0:W-:Y:S01]  /*37880*/  STG.E.U16 [R6.64], R21 ;  /* 0x0000001506007986 */ /* 0x0081e2000c101506 */
[----:B----4-:R1:W-:Y:S02]  /*37890*/  STG.E.U16 [R4.64], R22 ;  /* 0x0000001604007986 */ /* 0x0103e4000c101506 */
[----:B-----5:R3:W-:Y:S01]  /*378a0*/  STG.E.U16 [R8.64], R23 ;  /* 0x0000001708007986 */ /* 0x0207e2000c101506 */
[----:B0-----:R-:W-:-:S04]  /*378b0*/  LEA R6, P0, R10, R0, 0x1 ;  /* 0x000000000a067211 */ /* 0x001fc800078008ff */
[----:B------:R-:W-:Y:S01]  /*378c0*/  LEA.HI.X.SX32 R7, R10, R2, 0x1, P0 ;  /* 0x000000020a077211 */ /* 0x000fe200000f0eff */
[----:B-1----:R-:W-:Y:S01]  /*378d0*/  LEA R4, P0, R11, R0, 0x1 ;  /* 0x000000000b047211 */ /* 0x002fe200078008ff */
[----:B------:R-:W-:-:S03]  /*378e0*/  LEA R10, R17, R11, 0x1 ;  /* 0x0000000b110a7211 */ /* 0x000fc600078e08ff */
[----:B------:R-:W-:Y:S01]  /*378f0*/  LEA.HI.X.SX32 R5, R11, R2, 0x1, P0 ;  /* 0x000000020b057211 */ /* 0x000fe200000f0eff */
[C---:B---3--:R-:W-:Y:S02]  /*37900*/  LEA R8, P0, R10.reuse, R0, 0x1 ;  /* 0x000000000a087211 */ /* 0x048fe400078008ff */
[----:B------:R-:W-:Y:S02]  /*37910*/  IMAD R11, R17, 0x2, R10 ;  /* 0x00000002110b7824 */ /* 0x000fe400078e020a */
[----:B------:R-:W-:-:S03]  /*37920*/  LEA.HI.X.SX32 R9, R10, R2, 0x1, P0 ;  /* 0x000000020a097211 */ /* 0x000fc600000f0eff */
[----:B------:R-:W-:Y:S01]  /*37930*/  LEA R10, R17, R11, 0x1 ;  /* 0x0000000b110a7211 */ /* 0x000fe200078e08ff */
[----:B--2---:R0:W-:Y:S01]  /*37940*/  STG.E.U16 [R6.64], R24 ;  /* 0x0000001806007986 */ /* 0x0041e2000c101506 */
        /* <DEDUP_REMOVED lines=37> */
[--C-:B--2---:R-:W-:Y:S02]  /*37ba0*/  IMAD R5, R17, 0x2, R10.reuse ;  /* 0x0000000211057824 */ /* 0x104fe400078e020a */
[----:B------:R-:W-:Y:S01]  /*37bb0*/  LEA.HI.X.SX32 R7, R10, R2, 0x1, P0 ;  /* 0x000000020a077211 */ /* 0x000fe200000f0eff */
[----:B------:R0:W-:Y:S02]  /*37bc0*/  STG.E.U16 [R8.64], R20 ;  /* 0x0000001408007986 */ /* 0x0001e4000c101506 */
[----:B------:R-:W-:Y:S02]  /*37bd0*/  LEA R4, P0, R5, R0, 0x1 ;  /* 0x0000000005047211 */ /* 0x000fe400078008ff */
[----:B------:R-:W-:Y:S01]  /*37be0*/  PRMT R11, R21, 0x7632, R11 ;  /* 0x00007632150b7816 */ /* 0x000fe2000000000b */
[----:B------:R1:W-:Y:S01]  /*37bf0*/  STG.E.U16 [R6.64], R29 ;  /* 0x0000001d06007986 */ /* 0x0003e2000c101506 */
[----:B------:R-:W-:-:S03]  /*37c00*/  PRMT R10, R22, 0x7632, R10 ;  /* 0x00007632160a7816 */ /* 0x000fc6000000000a */
[----:B------:R-:W2:Y:S01]  /*37c10*/  LDL.LU R21, [R1+0x1528] ;  /* 0x0015280001157983 */ /* 0x000ea20000300800 */
[----:B------:R-:W3:Y:S01]  /*37c20*/  LDL.LU R22, [R1+0x1524] ;  /* 0x0015240001167983 */ /* 0x000ee20000300800 */
[----:B0-----:R-:W-:Y:S01]  /*37c30*/  LEA R8, R17, R5, 0x1 ;  /* 0x0000000511087211 */ /* 0x001fe200078e08ff */
[----:B------:R-:W-:-:S03]  /*37c40*/  LEA.HI.X.SX32 R5, R5, R2, 0x1, P0 ;  /* 0x0000000205057211 */ /* 0x000fc600000f0eff */
[C---:B-1----:R-:W-:Y:S01]  /*37c50*/  LEA R6, P0, R8.reuse, R0, 0x1 ;  /* 0x0000000008067211 */ /* 0x042fe200078008ff */
[C---:B------:R-:W-:Y:S01]  /*37c60*/  IMAD R9, R17.reuse, 0x2, R8 ;  /* 0x0000000211097824 */ /* 0x040fe200078e0208 */
[----:B------:R0:W-:Y:S02]  /*37c70*/  STG.E.U16 [R4.64], R11 ;  /* 0x0000000b04007986 */ /* 0x0001e4000c101506 */
[----:B------:R-:W-:Y:S02]  /*37c80*/  LEA.HI.X.SX32 R7, R8, R2, 0x1, P0 ;  /* 0x0000000208077211 */ /* 0x000fe400000f0eff */
[----:B------:R-:W-:-:S03]  /*37c90*/  LEA R8, R17, R9, 0x1 ;  /* 0x0000000911087211 */ /* 0x000fc600078e08ff */
[----:B------:R1:W-:Y:S01]  /*37ca0*/  STG.E.U16 [R6.64], R10 ;  /* 0x0000000a06007986 */ /* 0x0003e2000c101506 */
[----:B0-----:R-:W-:Y:S02]  /*37cb0*/  LEA R4, P0, R9, R0, 0x1 ;  /* 0x0000000009047211 */ /* 0x001fe400078008ff */
[----:B------:R-:W-:Y:S02]  /*37cc0*/  PRMT R11, R23, 0x7632, R11 ;  /* 0x00007632170b7816 */ /* 0x000fe4000000000b */
[----:B------:R-:W4:Y:S01]  /*37cd0*/  LDL.LU R23, [R1+0x1520] ;  /* 0x0015200001177983 */ /* 0x000f220000300800 */
[----:B------:R-:W-:Y:S01]  /*37ce0*/  LEA.HI.X.SX32 R5, R9, R2, 0x1, P0 ;  /* 0x0000000209057211 */ /* 0x000fe200000f0eff */
[C---:B------:R-:W-:Y:S01]  /*37cf0*/  IMAD R9, R17.reuse, 0x2, R8 ;  /* 0x0000000211097824 */ /* 0x040fe200078e0208 */
[----:B-1----:R-:W-:Y:S02]  /*37d00*/  LEA R6, P0, R8, R0, 0x1 ;  /* 0x0000000008067211 */ /* 0x002fe400078008ff */
[----:B------:R-:W-:Y:S01]  /*37d10*/  PRMT R10, R24, 0x7632, R10 ;  /* 0x00007632180a7816 */ /* 0x000fe2000000000a */
[----:B------:R0:W-:Y:S04]  /*37d20*/  STG.E.U16 [R4.64], R11 ;  /* 0x0000000b04007986 */ /* 0x0001e8000c101506 */
[----:B------:R-:W5:Y:S01]  /*37d30*/  LDL.LU R24, [R1+0x151c] ;  /* 0x00151c0001187983 */ /* 0x000f620000300800 */
[----:B------:R-:W-:Y:S01]  /*37d40*/  LEA.HI.X.SX32 R7, R8, R2, 0x1, P0 ;  /* 0x0000000208077211 */ /* 0x000fe200000f0eff */
[----:B------:R-:W-:-:S04]  /*37d50*/  LEA R8, R17, R9, 0x1 ;  /* 0x0000000911087211 */ /* 0x000fc800078e08ff */
[----:B------:R1:W-:Y:S01]  /*37d60*/  STG.E.U16 [R6.64], R10 ;  /* 0x0000000a06007986 */ /* 0x0003e2000c101506 */
[----:B0-----:R-:W-:Y:S02]  /*37d70*/  LEA R4, P0, R9, R0, 0x1 ;  /* 0x0000000009047211 */ /* 0x001fe400078008ff */
[----:B------:R-:W-:Y:S02]  /*37d80*/  PRMT R11, R25, 0x7632, R11 ;  /* 0x00007632190b7816 */ /* 0x000fe4000000000b */
[----:B------:R-:W2:Y:S01]  /*37d90*/  LDL.LU R25, [R1+0x1518] ;  /* 0x0015180001197983 */ /* 0x000ea20000300800 */
[----:B------:R-:W-:Y:S01]  /*37da0*/  LEA.HI.X.SX32 R5, R9, R2, 0x1, P0 ;  /* 0x0000000209057211 */ /* 0x000fe200000f0eff */
[C---:B------:R-:W-:Y:S01]  /*37db0*/  IMAD R9, R17.reuse, 0x2, R8 ;  /* 0x0000000211097824 */ /* 0x040fe200078e0208 */
[----:B-1----:R-:W-:Y:S02]  /*37dc0*/  LEA R6, P0, R8, R0, 0x1 ;  /* 0x0000000008067211 */ /* 0x002fe400078008ff */
[----:B------:R-:W-:Y:S01]  /*37dd0*/  PRMT R10, R26, 0x7632, R10 ;  /* 0x000076321a0a7816 */ /* 0x000fe2000000000a */
[----:B------:R0:W-:Y:S04]  /*37de0*/  STG.E.U16 [R4.64], R11 ;  /* 0x0000000b04007986 */ /* 0x0001e8000c101506 */
[----:B------:R-:W2:Y:S01]  /*37df0*/  LDL.LU R26, [R1+0x1514] ;  /* 0x00151400011a7983 */ /* 0x000ea20000300800 */
[----:B------:R-:W-:Y:S01]  /*37e00*/  LEA.HI.X.SX32 R7, R8, R2, 0x1, P0 ;  /* 0x0000000208077211 */ /* 0x000fe200000f0eff */
[----:B------:R-:W-:-:S04]  /*37e10*/  LEA R8, R17, R9, 0x1 ;  /* 0x0000000911087211 */ /* 0x000fc800078e08ff */
[----:B------:R1:W-:Y:S01]  /*37e20*/  STG.E.U16 [R6.64], R10 ;  /* 0x0000000a06007986 */ /* 0x0003e2000c101506 */
[----:B0-----:R-:W-:Y:S02]  /*37e30*/  LEA R4, P0, R9, R0, 0x1 ;  /* 0x0000000009047211 */ /* 0x001fe400078008ff */
[----:B------:R-:W-:Y:S02]  /*37e40*/  PRMT R11, R27, 0x7632, R11 ;  /* 0x000076321b0b7816 */ /* 0x000fe4000000000b */
[----:B------:R-:W2:Y:S01]  /*37e50*/  LDL.LU R27, [R1+0x1510] ;  /* 0x00151000011b7983 */ /* 0x000ea20000300800 */
[----:B------:R-:W-:Y:S02]  /*37e60*/  LEA.HI.X.SX32 R5, R9, R2, 0x1, P0 ;  /* 0x0000000209057211 */ /* 0x000fe400000f0eff */
[C---:B-1----:R-:W-:Y:S01]  /*37e70*/  LEA R6, P0, R8.reuse, R0, 0x1 ;  /* 0x0000000008067211 */ /* 0x042fe200078008ff */
[----:B------:R-:W-:Y:S01]  /*37e80*/  IMAD R10, R17, 0x2, R8 ;  /* 0x00000002110a7824 */ /* 0x000fe200078e0208 */
[----:B------:R-:W-:Y:S01]  /*37e90*/  PRMT R9, R3, 0x7632, R9 ;  /* 0x0000763203097816 */ /* 0x000fe20000000009 */
[----:B------:R0:W-:Y:S01]  /*37ea0*/  STG.E.U16 [R4.64], R11 ;  /* 0x0000000b04007986 */ /* 0x0001e2000c101506 */
[----:B------:R-:W-:-:S03]  /*37eb0*/  LEA.HI.X.SX32 R7, R8, R2, 0x1, P0 ;  /* 0x0000000208077211 */ /* 0x000fc600000f0eff */
[----:B------:R-:W2:Y:S01]  /*37ec0*/  LDL.LU R3, [R1+0x150c] ;  /* 0x00150c0001037983 */ /* 0x000ea20000300800 */
[----:B------:R-:W-:-:S03]  /*37ed0*/  LEA R8, R17, R10, 0x1 ;  /* 0x0000000a11087211 */ /* 0x000fc600078e08ff */
[----:B------:R1:W-:Y:S01]  /*37ee0*/  STG.E.U16 [R6.64], R9 ;  /* 0x0000000906007986 */ /* 0x0003e2000c101506 */
[----:B0-----:R-:W-:Y:S02]  /*37ef0*/  LEA R4, P0, R10, R0, 0x1 ;  /* 0x000000000a047211 */ /* 0x001fe400078008ff */
[----:B------:R-:W-:Y:S02]  /*37f00*/  PRMT R11, R12, 0x7632, R11 ;  /* 0x000076320c0b7816 */ /* 0x000fe4000000000b */
[----:B------:R-:W-:Y:S01]  /*37f10*/  LEA.HI.X.SX32 R5, R10, R2, 0x1, P0 ;  /* 0x000000020a057211 */ /* 0x000fe200000f0eff */
[C---:B------:R-:W-:Y:S01]  /*37f20*/  IMAD R10, R17.reuse, 0x2, R8 ;  /* 0x00000002110a7824 */ /* 0x040fe200078e0208 */
[----:B-1----:R-:W-:Y:S02]  /*37f30*/  LEA R6, P0, R8, R0, 0x1 ;  /* 0x0000000008067211 */ /* 0x002fe400078008ff */
[----:B------:R-:W-:Y:S01]  /*37f40*/  PRMT R9, R14, 0x7632, R9 ;  /* 0x000076320e097816 */ /* 0x000fe20000000009 */
[----:B------:R0:W-:Y:S01]  /*37f50*/  STG.E.U16 [R4.64], R11 ;  /* 0x0000000b04007986 */ /* 0x0001e2000c101506 */
[----:B------:R-:W-:Y:S01]  /*37f60*/  LEA.HI.X.SX32 R7, R8, R2, 0x1, P0 ;  /* 0x0000000208077211 */ /* 0x000fe200000f0eff */
[----:B------:R-:W-:-:S04]  /*37f70*/  LEA R8, R17, R10, 0x1 ;  /* 0x0000000a11087211 */ /* 0x000fc800078e08ff */
[----:B------:R1:W-:Y:S01]  /*37f80*/  STG.E.U16 [R6.64], R9 ;  /* 0x0000000906007986 */ /* 0x0003e2000c101506 */
[----:B0-----:R-:W-:Y:S02]  /*37f90*/  LEA R4, P0, R10, R0, 0x1 ;  /* 0x000000000a047211 */ /* 0x001fe400078008ff */
[----:B------:R-:W-:Y:S02]  /*37fa0*/  PRMT R11, R18, 0x7632, R11 ;  /* 0x00007632120b7816 */ /* 0x000fe4000000000b */
[----:B------:R-:W2:Y:S01]  /*37fb0*/  LDL.LU R18, [R1+0x1c] ;  /* 0x00001c0001127983 */ /* 0x000ea20000300800 */
[----:B------:R-:W-:Y:S01]  /*37fc0*/  LEA.HI.X.SX32 R5, R10, R2, 0x1, P0 ;  /* 0x000000020a057211 */ /* 0x000fe200000f0eff */
[----:B------:R-:W-:Y:S01]  /*37fd0*/  IMAD R10, R17, 0x2, R8 ;  /* 0x00000002110a7824 */ /* 0x000fe200078e0208 */
[----:B-1----:R-:W-:-:S03]  /*37fe0*/  LEA R6, P0, R8, R0, 0x1 ;  /* 0x0000000008067211 */ /* 0x002fc600078008ff */
[----:B------:R0:W-:Y:S01]  /*37ff0*/  STG.E.U16 [R4.64], R11 ;  /* 0x0000000b04007986 */ /* 0x0001e2000c101506 */
[----:B------:R-:W-:Y:S02]  /*38000*/  LEA.HI.X.SX32 R7, R8, R2, 0x1, P0 ;  /* 0x0000000208077211 */ /* 0x000fe400000f0eff */
[----:B------:R-:W-:Y:S02]  /*38010*/  PRMT R9, R19, 0x7632, R9 ;  /* 0x0000763213097816 */ /* 0x000fe40000000009 */
[----:B------:R-:W3:Y:S01]  /*38020*/  LDL.LU R19, [R1+0x2c] ;  /* 0x00002c0001137983 */ /* 0x000ee20000300800 */
[----:B0-----:R-:W-:Y:S02]  /*38030*/  LEA R4, P0, R10, R0, 0x1 ;  /* 0x000000000a047211 */ /* 0x001fe400078008ff */
[----:B------:R-:W-:Y:S02]  /*38040*/  PRMT R11, R16, 0x7632, R11 ;  /* 0x00007632100b7816 */ /* 0x000fe4000000000b */
[----:B------:R-:W-:Y:S01]  /*38050*/  LEA.HI.X.SX32 R5, R10, R2, 0x1, P0 ;  /* 0x000000020a057211 */ /* 0x000fe200000f0eff */
[----:B------:R0:W-:Y:S04]  /*38060*/  STG.E.U16 [R6.64], R9 ;  /* 0x0000000906007986 */ /* 0x0001e8000c101506 */
[----:B------:R1:W-:Y:S01]  /*38070*/  STG.E.U16 [R4.64], R11 ;  /* 0x0000000b04007986 */ /* 0x0003e2000c101506 */
[----:B0-----:R-:W-:-:S03]  /*38080*/  PRMT R9, R13, 0x7632, R9 ;  /* 0x000076320d097816 */ /* 0x001fc60000000009 */
[----:B------:R-:W4:Y:S01]  /*38090*/  LDL.LU R13, [R1+0xc] ;  /* 0x00000c00010d7983 */ /* 0x000f220000300800 */
[----:B-1----:R-:W-:-:S03]  /*380a0*/  PRMT R11, R29, 0x7632, R11 ;  /* 0x000076321d0b7816 */ /* 0x002fc6000000000b */
[----:B------:R-:W4:Y:S01]  /*380b0*/  LDL.LU R29, [R1+0x1508] ;  /* 0x00150800011d7983 */ /* 0x000f220000300800 */
[----:B------:R-:W-:-:S04]  /*380c0*/  LEA R8, R17, R10, 0x1 ;  /* 0x0000000a11087211 */ /* 0x000fc800078e08ff */
[----:B------:R-:W-:Y:S01]  /*380d0*/  LEA R6, P0, R8, R0, 0x1 ;  /* 0x0000000008067211 */ /* 0x000fe200078008ff */
[----:B------:R-:W-:-:S03]  /*380e0*/  IMAD R10, R17, 0x2, R8 ;  /* 0x00000002110a7824 */ /* 0x000fc600078e0208 */
[----:B------:R-:W-:Y:S02]  /*380f0*/  LEA.HI.X.SX32 R7, R8, R2, 0x1, P0 ;  /* 0x0000000208077211 */ /* 0x000fe400000f0eff */
[C---:B------:R-:W-:Y:S02]  /*38100*/  LEA R4, P0, R10.reuse, R0, 0x1 ;  /* 0x000000000a047211 */ /* 0x040fe400078008ff */
[----:B------:R-:W-:Y:S01]  /*38110*/  LEA R8, R17, R10, 0x1 ;  /* 0x0000000a11087211 */ /* 0x000fe200078e08ff */
[----:B------:R0:W-:Y:S01]  /*38120*/  STG.E.U16 [R6.64], R9 ;  /* 0x0000000906007986 */ /* 0x0001e2000c101506 */
[----:B------:R-:W-:-:S03]  /*38130*/  LEA.HI.X.SX32 R5, R10, R2, 0x1, P0 ;  /* 0x000000020a057211 */ /* 0x000fc600000f0eff */
[----:B------:R-:W-:Y:S01]  /*38140*/  IMAD R10, R17, 0x2, R8 ;  /* 0x00000002110a7824 */ /* 0x000fe200078e0208 */
[----:B0-----:R-:W-:Y:S02]  /*38150*/  LEA R6, P0, R8, R0, 0x1 ;  /* 0x0000000008067211 */ /* 0x001fe400078008ff */
[----:B------:R-:W-:Y:S02]  /*38160*/  PRMT R9, R20, 0x7632, R9 ;  /* 0x0000763214097816 */ /* 0x000fe40000000009 */
[----:B------:R-:W5:Y:S01]  /*38170*/  LDL.LU R20, [R1+0x5c] ;  /* 0x00005c0001147983 */ /* 0x000f620000300800 */
[----:B------:R-:W-:-:S03]  /*38180*/  LEA.HI.X.SX32 R7, R8, R2, 0x1, P0 ;  /* 0x0000000208077211 */ /* 0x000fc600000f0eff */
[----:B------:R0:W-:Y:S01]  /*38190*/  STG.E.U16 [R4.64], R9 ;  /* 0x0000000904007986 */ /* 0x0001e2000c101506 */
[----:B------:R-:W-:-:S03]  /*381a0*/  LEA R8, P0, R10, R0, 0x1 ;  /* 0x000000000a087211 */ /* 0x000fc600078008ff */
[----:B------:R1:W-:Y:S01]  /*381b0*/  STG.E.U16 [R6.64], R11 ;  /* 0x0000000b06007986 */ /* 0x0003e2000c101506 */
[----:B0-----:R-:W-:Y:S02]  /*381c0*/  LEA R5, R17, R10, 0x1 ;  /* 0x0000000a11057211 */ /* 0x001fe400078e08ff */
[----:B------:R-:W-:Y:S02]  /*381d0*/  LEA.HI.X.SX32 R9, R10, R2, 0x1, P0 ;  /* 0x000000020a097211 */ /* 0x000fe400000f0eff */
[----:B------:R-:W-:Y:S01]  /*381e0*/  LEA R4, P0, R5, R0, 0x1 ;  /* 0x0000000005047211 */ /* 0x000fe200078008ff */
[----:B-1----:R-:W-:-:S03]  /*381f0*/  IMAD R7, R17, 0x2, R5 ;  /* 0x0000000211077824 */ /* 0x002fc600078e0205 */
[----:B------:R-:W-:Y:S02]  /*38200*/  LEA.HI.X.SX32 R5, R5, R2, 0x1, P0 ;  /* 0x0000000205057211 */ /* 0x000fe400000f0eff */
[----:B--2---:R-:W-:Y:S01]  /*38210*/  PRMT R6, R18, 0x7632, R6 ;  /* 0x0000763212067816 */ /* 0x004fe20000000006 */
[----:B------:R3:W-:Y:S04]  /*38220*/  STG.E.U16 [R8.64], R18 ;  /* 0x0000001208007986 */ /* 0x0007e8000c101506 */
[----:B------:R0:W-:Y:S01]  /*38230*/  STL.S16 [R1+0x8], R6 ;  /* 0x0000080601007387 */ /* 0x0001e20000100600 */
[----:B---3--:R-:W-:Y:S02]  /*38240*/  PRMT R9, R19, 0x7632, R9 ;  /* 0x0000763213097816 */ /* 0x008fe40000000009 */
[----:B------:R-:W-:-:S02]  /*38250*/  LEA R8, R17, R7, 0x1 ;  /* 0x0000000711087211 */ /* 0x000fc400078e08ff */
[C---:B0-----:R-:W-:Y:S01]  /*38260*/  LEA R6, P0, R7.reuse, R0, 0x1 ;  /* 0x0000000007067211 */ /* 0x041fe200078008ff */
[----:B------:R-:W2:Y:S03]  /*38270*/  LDL.LU R18, [R1+0x6c] ;  /* 0x00006c0001127983 */ /* 0x000ea60000300800 */
[----:B------:R-:W-:Y:S01]  /*38280*/  LEA.HI.X.SX32 R7, R7, R2, 0x1, P0 ;  /* 0x0000000207077211 */ /* 0x000fe200000f0eff */
[----:B------:R-:W-:Y:S04]  /*38290*/  STL.S16 [R1+0x4], R9 ;  /* 0x0000040901007387 */ /* 0x000fe80000100600 */
[----:B------:R0:W-:Y:S04]  /*382a0*/  STG.E.U16 [R4.64], R19 ;  /* 0x0000001304007986 */ /* 0x0001e8000c101506 */
[----:B0-----:R-:W3:Y:S01]  /*382b0*/  LDL.LU R19, [R1+0x7c] ;  /* 0x00007c0001137983 */ /* 0x001ee20000300800 */
[----:B----4-:R-:W-:-:S03]  /*382c0*/  PRMT R3, R29, 0x7632, R3 ;  /* 0x000076321d037816 */ /* 0x010fc60000000003 */
[----:B------:R0:W-:Y:S04]  /*382d0*/  STG.E.U16 [R6.64], R29 ;  /* 0x0000001d06007986 */ /* 0x0001e8000c101506 */
[----:B0-----:R-:W4:Y:S01]  /*382e0*/  LDL.LU R29, [R1+0x1504] ;  /* 0x00150400011d7983 */ /* 0x001f220000300800 */
[C---:B------:R-:W-:Y:S01]  /*382f0*/  LEA R4, P0, R8.reuse, R0, 0x1 ;  /* 0x0000000008047211 */ /* 0x040fe200078008ff */
[----:B------:R-:W-:Y:S02]  /*38300*/  IMAD R9, R17, 0x2, R8 ;  /* 0x0000000211097824 */ /* 0x000fe400078e0208 */
[----:B------:R-:W2:Y:S01]  /*38310*/  LDL.LU R14, [R1+0x9c] ;  /* 0x00009c00010e7983 */ /* 0x000ea20000300800 */
[----:B------:R-:W-:Y:S02]  /*38320*/  LEA.HI.X.SX32 R5, R8, R2, 0x1, P0 ;  /* 0x0000000208057211 */ /* 0x000fe400000f0eff */
[----:B------:R-:W-:-:S02]  /*38330*/  LEA R6, P0, R9, R0, 0x1 ;  /* 0x0000000009067211 */ /* 0x000fc400078008ff */
[----:B------:R-:W-:Y:S01]  /*38340*/  LEA R8, R17, R9, 0x1 ;  /* 0x0000000911087211 */ /* 0x000fe200078e08ff */
[----:B------:R0:W-:Y:S01]  /*38350*/  STG.E.U16 [R4.64], R13 ;  /* 0x0000000d04007986 */ /* 0x0001e2000c101506 */
[----:B------:R-:W-:Y:S02]  /*38360*/  LEA.HI.X.SX32 R7, R9, R2, 0x1, P0 ;  /* 0x0000000209077211 */ /* 0x000fe400000f0eff */
[----:B0-----:R-:W-:-:S04]  /*38370*/  LEA R4, P0, R8, R0, 0x1 ;  /* 0x0000000008047211 */ /* 0x001fc800078008ff */
[----:B------:R-:W-:Y:S01]  /*38380*/  LEA.HI.X.SX32 R5, R8, R2, 0x1, P0 ;  /* 0x0000000208057211 */ /* 0x000fe200000f0eff */
[----:B-----5:R-:W-:Y:S01]  /*38390*/  STG.E.U16 [R6.64], R20 ;  /* 0x0000001406007986 */ /* 0x020fe2000c101506 */
[----:B----4-:R-:W-:-:S03]  /*383a0*/  PRMT R22, R29, 0x7632, R22 ;  /* 0x000076321d167816 */ /* 0x010fc60000000016 */
[----:B------:R0:W-:Y:S04]  /*383b0*/  STG.E.U16 [R4.64], R29 ;  /* 0x0000001d04007986 */ /* 0x0001e8000c101506 */
[----:B0-----:R-:W4:Y:S01]  /*383c0*/  LDL.LU R29, [R1+0x1500] ;  /* 0x00150000011d7983 */ /* 0x001f220000300800 */
[----:B------:R-:W-:-:S05]  /*383d0*/  IMAD R9, R17, 0x2, R8 ;  /* 0x0000000211097824 */ /* 0x000fca00078e0208 */
[----:B------:R-:W-:Y:S02]  /*383e0*/  LEA R10, R17, R9, 0x1 ;  /* 0x00000009110a7211 */ /* 0x000fe400078e08ff */
[----:B------:R-:W-:-:S04]  /*383f0*/  LEA R6, P0, R9, R0, 0x1 ;  /* 0x0000000009067211 */ /* 0x000fc800078008ff */
[----:B------:R-:W-:Y:S01]  /*38400*/  LEA.HI.X.SX32 R7, R9, R2, 0x1, P0 ;  /* 0x0000000209077211 */ /* 0x000fe200000f0eff */
[----:B------:R-:W-:Y:S01]  /*38410*/  IMAD R8, R17, 0x2, R10 ;  /* 0x0000000211087824 */ /* 0x000fe200078e020a */
[----:B------:R-:W-:-:S03]  /*38420*/  LEA R4, P0, R10, R0, 0x1 ;  /* 0x000000000a047211 */ /* 0x000fc600078008ff */
[----:B--2---:R0:W-:Y:S01]  /*38430*/  STG.E.U16 [R6.64], R18 ;  /* 0x0000001206007986 */ /* 0x0041e2000c101506 */
[----:B------:R-:W-:Y:S02]  /*38440*/  LEA.HI.X.SX32 R5, R10, R2, 0x1, P0 ;  /* 0x000000020a057211 */ /* 0x000fe400000f0eff */
[----:B------:R-:W-:-:S03]  /*38450*/  LEA R9, R17, R8, 0x1 ;  /* 0x0000000811097211 */ /* 0x000fc600078e08ff */
[----:B---3--:R1:W-:Y:S02]  /*38460*/  STG.E.U16 [R4.64], R19 ;  /* 0x0000001304007986 */ /* 0x0083e4000c101506 */
[----:B------:R-:W-:Y:S01]  /*38470*/  IMAD R12, R17, 0x2, R9 ;  /* 0x00000002110c7824 */ /* 0x000fe200078e0209 */
[----:B0-----:R-:W-:-:S04]  /*38480*/  LEA R6, P0, R8, R0, 0x1 ;  /* 0x0000000008067211 */ /* 0x001fc800078008ff */
[----:B------:R-:W-:Y:S02]  /*38490*/  LEA.HI.X.SX32 R7, R8, R2, 0x1, P0 ;  /* 0x0000000208077211 */ /* 0x000fe400000f0eff */
[----:B-1----:R-:W-:Y:S02]  /*384a0*/  LEA R4, P0, R9, R0, 0x1 ;  /* 0x0000000009047211 */ /* 0x002fe400078008ff */
[----:B------:R-:W-:Y:S02]  /*384b0*/  PRMT R24, R13, 0x7632, R24 ;  /* 0x000076320d187816 */ /* 0x000fe40000000018 */
[----:B------:R-:W-:Y:S01]  /*384c0*/  PRMT R23, R20, 0x7632, R23 ;  /* 0x0000763214177816 */ /* 0x000fe20000000017 */
[----:B------:R-:W2:Y:S01]  /*384d0*/  LDL.LU R13, [R1+0xbc] ;  /* 0x0000bc00010d7983 */ /* 0x000ea20000300800 */
[----:B------:R-:W-:Y:S01]  /*384e0*/  LEA.HI.X.SX32 R5, R9, R2, 0x1, P0 ;  /* 0x0000000209057211 */ /* 0x000fe200000f0eff */
[----:B------:R-:W3:Y:S01]  /*384f0*/  LDL.LU R20, [R1+0xcc] ;  /* 0x0000cc0001147983 */ /* 0x000ee20000300800 */
[----:B------:R-:W-:-:S02]  /*38500*/  PRMT R28, R19, 0x7632, R28 ;  /* 0x00007632131c7816 */ /* 0x000fc4000000001c */
[----:B------:R-:W-:Y:S01]  /*38510*/  PRMT R21, R18, 0x7632, R21 ;  /* 0x0000763212157816 */ /* 0x000fe20000000015 */
[----:B------:R-:W5:Y:S01]  /*38520*/  LDL.LU R19, [R1+0xdc] ;  /* 0x0000dc0001137983 */ /* 0x000f620000300800 */
[----:B------:R-:W-:-:S03]  /*38530*/  LEA R10, R17, R12, 0x1 ;  /* 0x0000000c110a7211 */ /* 0x000fc600078e08ff */
[----:B----4-:R0:W-:Y:S01]  /*38540*/  STG.E.U16 [R6.64], R29 ;  /* 0x0000001d06007986 */ /* 0x0101e2000c101506 */
[----:B------:R-:W-:Y:S02]  /*38550*/  PRMT R27, R29, 0x7632, R27 ;  /* 0x000076321d1b7816 */ /* 0x000fe4000000001b */
[C---:B0-----:R-:W-:Y:S01]  /*38560*/  LEA R6, P0, R12.reuse, R0, 0x1 ;  /* 0x000000000c067211 */ /* 0x041fe200078008ff */
[----:B------:R-:W4:Y:S01]  /*38570*/  LDL.LU R29, [R1+0x14fc] ;  /* 0x0014fc00011d7983 */ /* 0x000f220000300800 */
[----:B------:R-:W2:Y:S02]  /*38580*/  LDL.LU R18, [R1+0xec] ;  /* 0x0000ec0001127983 */ /* 0x000ea40000300800 */
[----:B------:R-:W-:Y:S02]  /*38590*/  LEA.HI.X.SX32 R7, R12, R2, 0x1, P0 ;  /* 0x000000020c077211 */ /* 0x000fe400000f0eff */
[----:B------:R-:W2:Y:S04]  /*385a0*/  LDL.LU R12, [R1+0xac] ;  /* 0x0000ac00010c7983 */ /* 0x000ea80000300800 */
[----:B------:R0:W-:Y:S01]  /*385b0*/  STG.E.U16 [R4.64], R14 ;  /* 0x0000000e04007986 */ /* 0x0001e2000c101506 */
[----:B------:R-:W-:-:S05]  /*385c0*/  IMAD R11, R17, 0x2, R10 ;  /* 0x00000002110b7824 */ /* 0x000fca00078e020a */
[----:B------:R-:W-:Y:S02]  /*385d0*/  LEA R8, R17, R11, 0x1 ;  /* 0x0000000b11087211 */ /* 0x000fe400078e08ff */
[----:B0-----:R-:W-:-:S04]  /*385e0*/  LEA R4, P0, R10, R0, 0x1 ;  /* 0x000000000a047211 */ /* 0x001fc800078008ff */
[----:B------:R-:W-:Y:S01]  /*385f0*/  LEA.HI.X.SX32 R5, R10, R2, 0x1, P0 ;  /* 0x000000020a057211 */ /* 0x000fe200000f0eff */
[----:B------:R-:W-:Y:S01]  /*38600*/  IMAD R9, R17, 0x2, R8 ;  /* 0x0000000211097824 */ /* 0x000fe200078e0208 */
[----:B---3--:R-:W-:-:S04]  /*38610*/  PRMT R15, R20, 0x7632, R15 ;  /* 0x00007632140f7816 */ /* 0x008fc8000000000f */
[C---:B------:R-:W-:Y:S02]  /*38620*/  LEA R16, R17.reuse, R9, 0x1 ;  /* 0x0000000911107211 */ /* 0x040fe400078e08ff */
[----:B------:R-:W-:Y:S01]  /*38630*/  PRMT R25, R14, 0x7632, R25 ;  /* 0x000076320e197816 */ /* 0x000fe20000000019 */
[----:B------:R-:W-:Y:S02]  /*38640*/  STL.S16 [R1+0xc], R15 ;  /* 0x00000c0f01007387 */ /* 0x000fe40000100600 */
[----:B------:R-:W-:Y:S02]  /*38650*/  IMAD R14, R17, 0x2, R16 ;  /* 0x00000002110e7824 */ /* 0x000fe400078e0210 */
[----:B--2---:R0:W-:Y:S01]  /*38660*/  STG.E.U16 [R6.64], R12 ;  /* 0x0000000c06007986 */ /* 0x0041e2000c101506 */
[----:B------:R1:W-:Y:S01]  /*38670*/  STG.E.U16 [R4.64], R13 ;  /* 0x0000000d04007986 */ /* 0x0003e2000c101506 */
[----:B0-----:R-:W-:-:S04]  /*38680*/  LEA R6, P0, R11, R0, 0x1 ;  /* 0x000000000b067211 */ /* 0x001fc800078008ff */
[----:B------:R-:W-:Y:S01]  /*38690*/  LEA.HI.X.SX32 R7, R11, R2, 0x1, P0 ;  /* 0x000000020b077211 */ /* 0x000fe200000f0eff */
[----:B-1----:R-:W-:-:S04]  /*386a0*/  LEA R4, P0, R8, R0, 0x1 ;  /* 0x0000000008047211 */ /* 0x002fc800078008ff */
[----:B------:R-:W-:Y:S01]  /*386b0*/  LEA.HI.X.SX32 R5, R8, R2, 0x1, P0 ;  /* 0x0000000208057211 */ /* 0x000fe200000f0eff */
[C---:B------:R-:W-:Y:S01]  /*386c0*/  LEA R8, P0, R9.reuse, R0, 0x1 ;  /* 0x0000000009087211 */ /* 0x040fe200078008ff */
[----:B------:R0:W-:Y:S03]  /*386d0*/  STG.E.U16 [R6.64], R20 ;  /* 0x0000001406007986 */ /* 0x0001e6000c101506 */
[----:B-----5:R1:W-:Y:S01]  /*386e0*/  STG.E.U16 [R4.64], R19 ;  /* 0x0000001304007986 */ /* 0x0203e2000c101506 */
[----:B------:R-:W-:Y:S02]  /*386f0*/  LEA.HI.X.SX32 R9, R9, R2, 0x1, P0 ;  /* 0x0000000209097211 */ /* 0x000fe400000f0eff */
[----:B0-----:R-:W-:Y:S02]  /*38700*/  PRMT R7, R19, 0x7632, R7 ;  /* 0x0000763213077816 */ /* 0x001fe40000000007 */
[----:B------:R-:W-:-:S02]  /*38710*/  PRMT R6, R18, 0x7632, R6 ;  /* 0x0000763212067816 */ /* 0x000fc40000000006 */
[C---:B-1----:R-:W-:Y:S01]  /*38720*/  LEA R4, P0, R16.reuse, R0, 0x1 ;  /* 0x0000000010047211 */ /* 0x042fe200078008ff */
[----:B------:R-:W-:Y:S03]  /*38730*/  STL.S16 [R1+0x10], R7 ;  /* 0x0000100701007387 */ /* 0x000fe60000100600 */
[----:B------:R-:W-:Y:S01]  /*38740*/  LEA.HI.X.SX32 R5, R16, R2, 0x1, P0 ;  /* 0x0000000210057211 */ /* 0x000fe200000f0eff */
[----:B------:R0:W-:Y:S02]  /*38750*/  STL.S16 [R1+0x14], R6 ;  /* 0x0000140601007387 */ /* 0x0001e40000100600 */
[----:B------:R-:W2:Y:S01]  /*38760*/  LDL.LU R16, [R1+0xfc] ;  /* 0x0000fc0001107983 */ /* 0x000ea20000300800 */
[----:B------:R2:W-:Y:S01]  /*38770*/  STG.E.U16 [R8.64], R18 ;  /* 0x0000001208007986 */ /* 0x0005e2000c101506 */
[----:B------:R-:W-:Y:S01]  /*38780*/  PRMT R26, R12, 0x7632, R26 ;  /* 0x000076320c1a7816 */ /* 0x000fe2000000001a */
[----:B------:R-:W-:Y:S01]  /*38790*/  LEA R12, R17, R14, 0x1 ;  /* 0x0000000e110c7211 */ /* 0x000fe200078e08ff */
[----:B0-----:R-:W-:-:S04]  /*387a0*/  LEA R6, P0, R14, R0, 0x1 ;  /* 0x000000000e067211 */ /* 0x001fc800078008ff */
[----:B------:R-:W-:Y:S01]  /*387b0*/  LEA.HI.X.SX32 R7, R14, R2, 0x1, P0 ;  /* 0x000000020e077211 */ /* 0x000fe200000f0eff */
[----:B------:R-:W-:Y:S01]  /*387c0*/  IMAD R10, R17, 0x2, R12 ;  /* 0x00000002110a7824 */ /* 0x000fe200078e020c */
[----:B--2---:R-:W-:-:S05]  /*387d0*/  PRMT R8, R16, 0x7632, R8 ;  /* 0x0000763210087816 */ /* 0x004fca0000000008 */
[----:B------:R0:W-:Y:S02]  /*387e0*/  STL.S16 [R1+0x18], R8 ;  /* 0x0000180801007387 */ /* 0x0001e40000100600 */
[----:B0-----:R-:W-:-:S04]  /*387f0*/  LEA R8, P0, R12, R0, 0x1 ;  /* 0x000000000c087211 */ /* 0x001fc800078008ff */
[----:B------:R-:W-:Y:S02]  /*38800*/  LEA.HI.X.SX32 R9, R12, R2, 0x1, P0 ;  /* 0x000000020c097211 */ /* 0x000fe400000f0eff */
[----:B------:R-:W2:Y:S04]  /*38810*/  LDL.LU.S16 R12, [R1+0x8] ;  /* 0x00000800010c7983 */ /* 0x000ea80000300600 */
[----:B------:R-:W-:Y:S04]  /*38820*/  STG.E.U16 [R4.64], R16 ;  /* 0x0000001004007986 */ /* 0x000fe8000c101506 */
[----:B--2---:R0:W-:Y:S04]  /*38830*/  STG.E.U16 [R6.64], R12 ;  /* 0x0000000c06007986 */ /* 0x0041e8000c101506 */
[----:B0-----:R-:W2:Y:S01]  /*38840*/  LDL.LU.S16 R7, [R1+0x4] ;  /* 0x0000040001077983 */ /* 0x001ea20000300600 */
[----:B------:R-:W-:-:S04]  /*38850*/  LEA R4, P0, R10, R0, 0x1 ;  /* 0x000000000a047211 */ /* 0x000fc800078008ff */
[----:B------:R-:W-:Y:S02]  /*38860*/  LEA.HI.X.SX32 R5, R10, R2, 0x1, P0 ;  /* 0x000000020a057211 */ /* 0x000fe400000f0eff */
[----:B------:R-:W-:Y:S02]  /*38870*/  LEA R11, R17, R10, 0x1 ;  /* 0x0000000a110b7211 */ /* 0x000fe400078e08ff */
[----:B----4-:R-:W-:-:S03]  /*38880*/  PRMT R29, R13, 0x7632, R29 ;  /* 0x000076320d1d7816 */ /* 0x010fc6000000001d */
[----:B------:R-:W-:-:S05]  /*38890*/  IMAD R13, R17, 0x2, R11 ;  /* 0x00000002110d7824 */ /* 0x000fca00078e020b */
[----:B------:R-:W-:-:S05]  /*388a0*/  LEA R15, R17, R13, 0x1 ;  /* 0x0000000d110f7211 */ /* 0x000fca00078e08ff */
[----:B------:R-:W-:Y:S01]  /*388b0*/  IMAD R20, R17, 0x2, R15 ;  /* 0x0000000211147824 */ /* 0x000fe200078e020f */
[----:B------:R-:W-:-:S04]  /*388c0*/  MOV R14, c[0x0][0x1c8] ;  /* 0x00007200000e7a02 */ /* 0x000fc80000000f00 */
[----:B------:R-:W-:-:S05]  /*388d0*/  LEA R19, R17, R20, 0x1 ;  /* 0x0000001411137211 */ /* 0x000fca00078e08ff */
[----:B------:R-:W-:Y:S01]  /*388e0*/  IMAD R18, R17, 0x2, R19 ;  /* 0x0000000211127824 */ /* 0x000fe200078e0213 */
[----:B------:R-:W-:-:S03]  /*388f0*/  LEA R6, P0, R11, R0, 0x1 ;  /* 0x000000000b067211 */ /* 0x000fc600078008ff */
[----:B------:R-:W-:-:S05]  /*38900*/  IMAD R17, R14, 0x2, R18 ;  /* 0x000000020e117824 */ /* 0x000fca00078e0212 */
[----:B------:R-:W-:-:S05]  /*38910*/  LEA R16, R14, R17, 0x1 ;  /* 0x000000110e107211 */ /* 0x000fca00078e08ff */
[C---:B------:R-:W-:Y:S01]  /*38920*/  IMAD R12, R14.reuse, 0x2, R16 ;  /* 0x000000020e0c7824 */ /* 0x040fe200078e0210 */
[----:B--2---:R-:W-:Y:S01]  /*38930*/  STG.E.U16 [R8.64], R7 ;  /* 0x0000000708007986 */ /* 0x004fe2000c101506 */
[----:B------:R0:W-:Y:S03]  /*38940*/  STG.E.U16 [R4.64], R3 ;  /* 0x0000000304007986 */ /* 0x0001e6000c101506 */
[----:B0-----:R-:W2:Y:S01]  /*38950*/  LDL.LU R3, [R1+0x14f8] ;  /* 0x0014f80001037983 */ /* 0x001ea20000300800 */
[----:B------:R-:W-:Y:S01]  /*38960*/  LEA.HI.X.SX32 R7, R11, R2, 0x1, P0 ;  /* 0x000000020b077211 */ /* 0x000fe200000f0eff */
[----:B------:R-:W-:Y:S01]  /*38970*/  LEA R8, P0, R13, R0, 0x1 ;  /* 0x000000000d087211 */ /* 0x000fe200078008ff */
[----:B------:R-:W-:-:S03]  /*38980*/  LEA R10, R14, R12, 0x1 ;  /* 0x0000000c0e0a7211 */ /* 0x000fc600078e08ff */
[----:B------:R-:W-:Y:S01]  /*38990*/  LEA.HI.X.SX32 R9, R13, R2, 0x1, P0 ;  /* 0x000000020d097211 */ /* 0x000fe200000f0eff */
[C---:B------:R-:W-:Y:S01]  /*389a0*/  LEA R4, P0, R15.reuse, R0, 0x1 ;  /* 0x000000000f047211 */ /* 0x040fe200078008ff */
[----:B------:R0:W-:Y:S03]  /*389b0*/  STG.E.U16 [R6.64], R24 ;  /* 0x0000001806007986 */ /* 0x0001e6000c101506 */
[----:B------:R-:W-:Y:S01]  /*389c0*/  LEA.HI.X.SX32 R5, R15, R2, 0x1, P0 ;  /* 0x000000020f057211 */ /* 0x000fe200000f0eff */
[----:B------:R-:W-:Y:S01]  /*389d0*/  IMAD R11, R14, 0x2, R10 ;  /* 0x000000020e0b7824 */ /* 0x000fe200078e020a */
[----:B------:R1:W-:Y:S01]  /*389e0*/  STG.E.U16 [R8.64], R23 ;  /* 0x0000001708007986 */ /* 0x0003e2000c101506 */
[----:B0-----:R-:W-:Y:S01]  /*389f0*/  LEA R6, P0, R20, R0, 0x1 ;  /* 0x0000000014067211 */ /* 0x001fe200078008ff */
[----:B------:R-:W-:-:S03]  /*38a00*/  IMAD.MOV.U32 R24, RZ, RZ, c[0x0][0x1c8] ;  /* 0x00007200ff187624 */ /* 0x000fc600078e00ff */
[----:B------:R-:W-:Y:S01]  /*38a10*/  LEA.HI.X.SX32 R7, R20, R2, 0x1, P0 ;  /* 0x0000000214077211 */ /* 0x000fe200000f0eff */
[----:B-1----:R-:W-:Y:S01]  /*38a20*/  LEA R8, P0, R19, R0, 0x1 ;  /* 0x0000000013087211 */ /* 0x002fe200078008ff */
[----:B------:R-:W-:-:S03]  /*38a30*/  LEA R13, R14, R11, 0x1 ;  /* 0x0000000b0e0d7211 */ /* 0x000fc600078e08ff */
[----:B------:R-:W-:Y:S02]  /*38a40*/  LEA.HI.X.SX32 R9, R19, R2, 0x1, P0 ;  /* 0x0000000213097211 */ /* 0x000fe400000f0eff */
[----:B------:R-:W-:Y:S01]  /*38a50*/  LEA R14, R24, R13, 0x1 ;  /* 0x0000000d180e7211 */ /* 0x000fe200078e08ff */
[----:B------:R-:W0:Y:S01]  /*38a60*/  S2R R19, SR_TID.X ;  /* 0x0000000000137919 */ /* 0x000e220000002100 */
[----:B------:R-:W-:-:S03]  /*38a70*/  MOV R20, c[0x0][0x1c8] ;  /* 0x0000720000147a02 */ /* 0x000fc60000000f00 */
[----:B------:R-:W-:Y:S01]  /*38a80*/  IMAD R15, R24, 0x2, R14 ;  /* 0x00000002180f7824 */ /* 0x000fe200078e020e */
[----:B------:R1:W-:Y:S03]  /*38a90*/  STG.E.U16 [R4.64], R22 ;  /* 0x0000001604007986 */ /* 0x0003e6000c101506 */
[C---:B------:R-:W-:Y:S01]  /*38aa0*/  IMAD R24, R20.reuse, 0x2, R15 ;  /* 0x0000000214187824 */ /* 0x040fe200078e020f */
[----:B------:R3:W-:Y:S04]  /*38ab0*/  STG.E.U16 [R6.64], R21 ;  /* 0x0000001506007986 */ /* 0x0007e8000c101506 */
[----:B------:R-:W-:Y:S02]  /*38ac0*/  LEA R23, R20, R24, 0x1 ;  /* 0x0000001814177211 */ /* 0x000fe400078e08ff */
[----:B-1----:R-:W-:-:S03]  /*38ad0*/  LEA R4, P0, R18, R0, 0x1 ;  /* 0x0000000012047211 */ /* 0x002fc600078008ff */
[----:B------:R-:W-:Y:S01]  /*38ae0*/  IMAD R22, R20, 0x2, R23 ;  /* 0x0000000214167824 */ /* 0x000fe200078e0217 */
[----:B------:R-:W-:Y:S01]  /*38af0*/  LEA.HI.X.SX32 R5, R18, R2, 0x1, P0 ;  /* 0x0000000212057211 */ /* 0x000fe200000f0eff */
[----:B---3--:R-:W-:Y:S01]  /*38b00*/  LEA R6, P0, R17, R0, 0x1 ;  /* 0x0000000011067211 */ /* 0x008fe200078008ff */
[----:B------:R1:W-:Y:S01]  /*38b10*/  STG.E.U16 [R8.64], R28 ;  /* 0x0000001c08007986 */ /* 0x0003e2000c101506 */
[----:B0-----:R-:W-:Y:S02]  /*38b20*/  SHF.L.U32 R19, R19, 0xc, RZ ;  /* 0x0000000c13137819 */ /* 0x001fe400000006ff */
[----:B------:R-:W-:Y:S02]  /*38b30*/  LEA.HI.X.SX32 R7, R17, R2, 0x1, P0 ;  /* 0x0000000211077211 */ /* 0x000fe400000f0eff */
[----:B------:R-:W-:Y:S02]  /*38b40*/  LEA R21, R20, R22, 0x1 ;  /* 0x0000001614157211 */ /* 0x000fe400078e08ff */
[----:B-1----:R-:W-:-:S03]  /*38b50*/  LEA R8, P0, R16, R0, 0x1 ;  /* 0x0000000010087211 */ /* 0x002fc600078008ff */
[----:B------:R-:W-:Y:S01]  /*38b60*/  IMAD R20, R20, 0x2, R21 ;  /* 0x0000000214147824 */ /* 0x000fe200078e0215 */
[----:B------:R-:W-:Y:S01]  /*38b70*/  LEA.HI.X.SX32 R9, R16, R2, 0x1, P0 ;  /* 0x0000000210097211 */ /* 0x000fe200000f0eff */
[C---:B------:R-:W-:Y:S01]  /*38b80*/  LOP3.LUT R16, R19.reuse, 0x6000, RZ, 0xc0, !PT ;  /* 0x0000600013107812 */ /* 0x040fe200078ec0ff */
[----:B------:R-:W-:Y:S01]  /*38b90*/  LOP3.LUT R19, R19, 0x6000, RZ, 0xc0, !PT ;  /* 0x0000600013137812 */ /* 0x000fe200078ec0ff */
[----:B------:R-:W-:Y:S01]  /*38ba0*/  STG.E.U16 [R4.64], R27 ;  /* 0x0000001b04007986 */ /* 0x000fe2000c101506 */
[----:B------:R0:W-:Y:S03]  /*38bb0*/  STG.E.U16 [R6.64], R25 ;  /* 0x0000001906007986 */ /* 0x0001e6000c101506 */
[----:B------:R-:W-:Y:S01]  /*38bc0*/  STL [R1+0x14cc], R21 ;  /* 0x0014cc1501007387 */ /* 0x000fe20000100800 */
[----:B------:R-:W-:Y:S02]  /*38bd0*/  STL [R1+0x14b8], R20 ;  /* 0x0014b81401007387 */ /* 0x000fe40000100800 */
[----:B------:R-:W-:Y:S02]  /*38be0*/  STL.64 [R1+0x14f0], R14 ;  /* 0x0014f00e01007387 */ /* 0x000fe40000100a00 */
[----:B------:R-:W-:Y:S01]  /*38bf0*/  STL [R1+0x14e8], R13 ;  /* 0x0014e80d01007387 */ /* 0x000fe20000100800 */
[----:B0-----:R-:W-:-:S04]  /*38c00*/  LEA R6, P0, R12, R0, 0x1 ;  /* 0x000000000c067211 */ /* 0x001fc800078008ff */
[----:B------:R-:W-:Y:S02]  /*38c10*/  LEA.HI.X.SX32 R7, R12, R2, 0x1, P0 ;  /* 0x000000020c077211 */ /* 0x000fe400000f0eff */
[----:B------:R-:W-:-:S05]  /*38c20*/  MOV R27, c[0x0][0x1c8] ;  /* 0x00007200001b7a02 */ /* 0x000fca0000000f00 */
[----:B------:R-:W-:-:S04]  /*38c30*/  IMAD R4, R27, 0x2, R20 ;  /* 0x000000021b047824 */ /* 0x000fc800078e0214 */
[C---:B------:R-:W-:Y:S01]  /*38c40*/  IMAD R25, R27.reuse, 0x2, R4 ;  /* 0x000000021b197824 */ /* 0x040fe200078e0204 */
[----:B------:R0:W-:Y:S04]  /*38c50*/  STG.E.U16 [R8.64], R26 ;  /* 0x0000001a08007986 */ /* 0x0001e8000c101506 */
[----:B------:R-:W-:-:S04]  /*38c60*/  LEA R5, R27, R25, 0x1 ;  /* 0x000000191b057211 */ /* 0x000fc800078e08ff */
[C---:B0-----:R-:W-:Y:S01]  /*38c70*/  LEA R26, R27.reuse, R5, 0x1 ;  /* 0x000000051b1a7211 */ /* 0x041fe200078e08ff */
[----:B------:R0:W-:Y:S03]  /*38c80*/  STG.E.U16 [R6.64], R29 ;  /* 0x0000001d06007986 */ /* 0x0001e6000c101506 */
[----:B0-----:R-:W-:Y:S02]  /*38c90*/  LEA R6, R27, R26, 0x1 ;  /* 0x0000001a1b067211 */ /* 0x001fe400078e08ff */
[----:B--2---:R-:W-:-:S05]  /*38ca0*/  LEA R19, R3, R19, 0x4 ;  /* 0x0000001303137211 */ /* 0x004fca00078e20ff */
[----:B------:R-:W0:Y:S01]  /*38cb0*/  LDS.128 R12, [R19] ;  /* 0x00000000130c7984 */ /* 0x000e220000000c00 */
[----:B------:R-:W-:-:S05]  /*38cc0*/  IMAD R18, R3, 0x10, R16 ;  /* 0x0000001003127824 */ /* 0x000fca00078e0210 */
[----:B------:R-:W-:Y:S01]  /*38cd0*/  LOP3.LUT R18, R18, 0x20, RZ, 0x3c, !PT ;  /* 0x0000002012127812 */ /* 0x000fe200078e3cff */
[----:B0-----:R-:W-:Y:S01]  /*38ce0*/  STL.64 [R1+0x160], R12 ;  /* 0x0001600c01007387 */ /* 0x001fe20000100a00 */
[----:B------:R-:W-:Y:S03]  /*38cf0*/  STL.64 [R1+0x168], R14 ;  /* 0x0001680e01007387 */ /* 0x000fe60000100a00 */
[----:B------:R-:W0:Y:S04]  /*38d00*/  LDS.128 R12, [R18] ;  /* 0x00000000120c7984 */ /* 0x000e280000000c00 */
[----:B------:R-:W-:-:S05]  /*38d10*/  IMAD R28, R3, 0x10, R16 ;  /* 0x00000010031c7824 */ /* 0x000fca00078e0210 */
[----:B------:R-:W-:Y:S01]  /*38d20*/  LOP3.LUT R28, R28, 0x40, RZ, 0x3c, !PT ;  /* 0x000000401c1c7812 */ /* 0x000fe200078e3cff */
[----:B0-----:R-:W-:Y:S01]  /*38d30*/  STL.64 [R1+0x150], R12 ;  /* 0x0001500c01007387 */ /* 0x001fe20000100a00 */
[----:B------:R-:W-:Y:S02]  /*38d40*/  STL.64 [R1+0x158], R14 ;  /* 0x0001580e01007387 */ /* 0x000fe40000100a00 */
[----:B------:R-:W2:Y:S02]  /*38d50*/  LDL.LU.S16 R17, [R1+0x10] ;  /* 0x0000100001117983 */ /* 0x000ea40000300600 */
[----:B------:R0:W-:Y:S02]  /*38d60*/  STL [R1+0x148c], R5 ;  /* 0x00148c0501007387 */ /* 0x0001e40000100800 */
[----:B0-----:R-:W3:Y:S01]  /*38d70*/  LDL.LU.S16 R5, [R1+0xc] ;  /* 0x00000c0001057983 */ /* 0x001ee20000300600 */
[----:B------:R-:W-:Y:S02]  /*38d80*/  IMAD.MOV.U32 R21, RZ, RZ, R12 ;  /* 0x000000ffff157224 */ /* 0x000fe400078e000c */
[----:B------:R-:W0:Y:S04]  /*38d90*/  LDS.128 R12, [R28] ;  /* 0x000000001c0c7984 */ /* 0x000e280000000c00 */
[----:B------:R-:W4:Y:S01]  /*38da0*/  LDL.LU R29, [R1+0x160] ;  /* 0x00016000011d7983 */ /* 0x000f220000300800 */
[----:B------:R1:W-:Y:S04]  /*38db0*/  STL [R1+0x1488], R26 ;  /* 0x0014881a01007387 */ /* 0x0003e80000100800 */
[----:B-1----:R-:W5:Y:S01]  /*38dc0*/  LDL.LU.S16 R26, [R1+0x14] ;  /* 0x00001400011a7983 */ /* 0x002f620000300600 */
[----:B------:R-:W-:Y:S03]  /*38dd0*/  STL.64 [R1+0x14d0], R24 ;  /* 0x0014d01801007387 */ /* 0x000fe60000100a00 */
[----:B0-----:R-:W-:Y:S01]  /*38de0*/  STL.64 [R1+0x140], R12 ;  /* 0x0001400c01007387 */ /* 0x001fe20000100a00 */
[----:B------:R0:W-:Y:S03]  /*38df0*/  STL.64 [R1+0x148], R14 ;  /* 0x0001480e01007387 */ /* 0x0001e60000100a00 */
[----:B0-----:R-:W4:Y:S01]  /*38e00*/  LDL.LU.64 R14, [R1+0x14f0] ;  /* 0x0014f000010e7983 */ /* 0x001f220000300a00 */
[----:B------:R-:W4:Y:S03]  /*38e10*/  LDL.LU R13, [R1+0x14e8] ;  /* 0x0014e800010d7983 */ /* 0x000f260000300800 */
[----:B------:R-:W0:Y:S01]  /*38e20*/  S2R R19, SR_TID.X ;  /* 0x0000000000137919 */ /* 0x000e220000002100 */
[----:B------:R-:W-:Y:S01]  /*38e30*/  LEA R8, P0, R10, R0, 0x1 ;  /* 0x000000000a087211 */ /* 0x000fe200078008ff */
[----:B------:R-:W-:-:S03]  /*38e40*/  IMAD.MOV.U32 R20, RZ, RZ, R12 ;  /* 0x000000ffff147224 */ /* 0x000fc600078e000c */
[----:B------:R-:W-:Y:S01]  /*38e50*/  LEA.HI.X.SX32 R9, R10, R2, 0x1, P0 ;  /* 0x000000020a097211 */ /* 0x000fe200000f0eff */
[----:B------:R-:W-:Y:S01]  /*38e60*/  STL.64 [R1+0x14e0], R22 ;  /* 0x0014e01601007387 */ /* 0x000fe20000100a00 */
[----:B------:R-:W-:Y:S01]  /*38e70*/  STL.64 [R1+0x14d8], R20 ;  /* 0x0014d81401007387 */ /* 0x000fe20000100a00 */
[----:B0-----:R-:W-:Y:S01]  /*38e80*/  SHF.L.U32 R12, R19, 0xc, RZ ;  /* 0x0000000c130c7819 */ /* 0x001fe200000006ff */
[----:B------:R-:W-:Y:S01]  /*38e90*/  IMAD R7, R27, 0x2, R6 ;  /* 0x000000021b077824 */ /* 0x000fe200078e0206 */
[----:B------:R-:W5:Y:S02]  /*38ea0*/  LDL.LU.S16 R19, [R1+0x18] ;  /* 0x0000180001137983 */ /* 0x000f640000300600 */
[----:B------:R-:W-:Y:S02]  /*38eb0*/  LOP3.LUT R12, R12, 0x6000, RZ, 0xc0, !PT ;  /* 0x000060000c0c7812 */ /* 0x000fe400078ec0ff */
[C---:B------:R-:W-:Y:S01]  /*38ec0*/  LEA R10, P0, R11.reuse, R0, 0x1 ;  /* 0x000000000b0a7211 */ /* 0x040fe200078008ff */
[----:B------:R-:W-:Y:S01]  /*38ed0*/  STL [R1+0x1480], R6 ;  /* 0x0014800601007387 */ /* 0x000fe20000100800 */
[----:B------:R-:W-:Y:S02]  /*38ee0*/  STL [R1+0x1490], R7 ;  /* 0x0014900701007387 */ /* 0x000fe40000100800 */
[----:B------:R-:W-:Y:S01]  /*38ef0*/  LEA.HI.X.SX32 R11, R11, R2, 0x1, P0 ;  /* 0x000000020b0b7211 */ /* 0x000fe200000f0eff */
[----:B---3--:R0:W-:Y:S02]  /*38f00*/  STG.E.U16 [R8.64], R5 ;  /* 0x0000000508007986 */ /* 0x0081e4000c101506 */
[----:B0-----:R-:W-:-:S04]  /*38f10*/  LEA R5, R3, R12, 0x4 ;  /* 0x0000000c03057211 */ /* 0x001fc800078e20ff */
[----:B------:R-:W-:-:S05]  /*38f20*/  LOP3.LUT R5, R5, 0x60, RZ, 0x3c, !PT ;  /* 0x0000006005057812 */ /* 0x000fca00078e3cff */
[----:B------:R-:W0:Y:S01]  /*38f30*/  LDS.128 R20, [R5] ;  /* 0x0000000005147984 */ /* 0x000e220000000c00 */
[----:B------:R-:W-:-:S04]  /*38f40*/  IMAD R8, R27, 0x2, R7 ;  /* 0x000000021b087824 */ /* 0x000fc800078e0207 */
[C---:B------:R-:W-:Y:S01]  /*38f50*/  IMAD R9, R27.reuse, 0x2, R8 ;  /* 0x000000021b097824 */ /* 0x040fe200078e0208 */
[----:B--2---:R1:W-:Y:S03]  /*38f60*/  STG.E.U16 [R10.64], R17 ;  /* 0x000000110a007986 */ /* 0x0043e6000c101506 */
[----:B-1----:R-:W-:-:S05]  /*38f70*/  IMAD R10, R27, 0x2, R9 ;  /* 0x000000021b0a7824 */ /* 0x002fca00078e0209 */
[----:B------:R-:W-:Y:S02]  /*38f80*/  LEA R11, R27, R10, 0x1 ;  /* 0x0000000a1b0b7211 */ /* 0x000fe400078e08ff */
[C---:B----4-:R-:W-:Y:S01]  /*38f90*/  LEA R12, P0, R13.reuse, R0, 0x1 ;  /* 0x000000000d0c7211 */ /* 0x050fe200078008ff */
[----:B0-----:R-:W-:Y:S01]  /*38fa0*/  STL.64 [R1+0x130], R20 ;  /* 0x0001301401007387 */ /* 0x001fe20000100a00 */
[----:B------:R-:W-:Y:S02]  /*38fb0*/  STL.64 [R1+0x138], R22 ;  /* 0x0001381601007387 */ /* 0x000fe40000100a00 */
[----:B------:R0:W-:Y:S01]  /*38fc0*/  STL [R1+0x1468], R8 ;  /* 0x0014680801007387 */ /* 0x0001e20000100800 */
[----:B------:R-:W-:Y:S02]  /*38fd0*/  MOV R5, R20 ;  /* 0x0000001400057202 */ /* 0x000fe40000000f00 */
[----:B------:R-:W-:Y:S02]  /*38fe0*/  LEA.HI.X.SX32 R13, R13, R2, 0x1, P0 ;  /* 0x000000020d0d7211 */ /* 0x000fe400000f0eff */
[----:B0-----:R-:W-:-:S05]  /*38ff0*/  LEA R8, R3, R16, 0x4 ;  /* 0x0000001003087211 */ /* 0x001fca00078e20ff */
[----:B------:R-:W0:Y:S04]  /*39000*/  LDS.128 R20, [R8+0x800] ;  /* 0x0008000008147984 */ /* 0x000e280000000c00 */
[----:B-----5:R-:W-:Y:S02]  /*39010*/  STG.E.U16 [R12.64], R26 ;  /* 0x0000001a0c007986 */ /* 0x020fe4000c101506 */
[----:B------:R-:W1:Y:S02]  /*39020*/  LDS.128 R24, [R18+0x800] ;  /* 0x0008000012187984 */ /* 0x000e640000000c00 */
[----:B0-----:R-:W-:Y:S02]  /*39030*/  STL.64 [R1+0x120], R20 ;  /* 0x0001201401007387 */ /* 0x001fe40000100a00 */
[----:B------:R0:W-:Y:S01]  /*39040*/  STL.64 [R1+0x128], R22 ;  /* 0x0001281601007387 */ /* 0x0001e20000100a00 */
[----:B-1----:R-:W-:Y:S01]  /*39050*/  MOV R7, R24 ;  /* 0x0000001800077202 */ /* 0x002fe20000000f00 */
[----:B0-----:R-:W2:Y:S01]  /*39060*/  LDL.LU.64 R22, [R1+0x14e0] ;  /* 0x0014e00001167983 */ /* 0x001ea20000300a00 */
[----:B------:R-:W3:Y:S02]  /*39070*/  LDL.LU.64 R20, [R1+0x14d8] ;  /* 0x0014d80001147983 */ /* 0x000ee40000300a00 */
[----:B------:R-:W-:Y:S02]  /*39080*/  STL [R1+0x1460], R9 ;  /* 0x0014600901007387 */ /* 0x000fe40000100800 */
[----:B------:R-:W-:Y:S01]  /*39090*/  STL [R1+0x1464], R10 ;  /* 0x0014640a01007387 */ /* 0x000fe20000100800 */
[----:B------:R0:W-:Y:S01]  /*390a0*/  STL.64 [R1+0x110], R24 ;  /* 0x0001101801007387 */ /* 0x0001e20000100a00 */
[----:B------:R-:W-:Y:S03]  /*390b0*/  STL.64 [R1+0x118], R26 ;  /* 0x0001181a01007387 */ /* 0x000fe60000100a00 */
[----:B0-----:R-:W4:Y:S01]  /*390c0*/  LDL.LU.64 R24, [R1+0x14d0] ;  /* 0x0014d00001187983 */ /* 0x001f220000300a00 */
[----:B------:R-:W-:Y:S02]  /*390d0*/  STL [R1+0x14c8], R7 ;  /* 0x0014c80701007387 */ /* 0x000fe40000100800 */
[----:B------:R-:W-:Y:S02]  /*390e0*/  STL.64 [R1+0x14c0], R4 ;  /* 0x0014c00401007387 */ /* 0x000fe40000100a00 */
[----:B------:R0:W1:Y:S01]  /*390f0*/  LDS.128 R4, [R28+0x800] ;  /* 0x000800001c047984 */ /* 0x0000620000000c00 */
[----:B------:R-:W-:-:S03]  /*39100*/  LEA R16, P0, R14, R0, 0x1 ;  /* 0x000000000e107211 */ /* 0x000fc600078008ff */
[----:B0-----:R-:W0:Y:S01]  /*39110*/  S2R R28, SR_TID.X ;  /* 0x00000000001c7919 */ /* 0x001e220000002100 */
[----:B------:R-:W-:Y:S01]  /*39120*/  IMAD.MOV.U32 R10, RZ, RZ, c[0x0][0x1c8] ;  /* 0x00007200ff0a7624 */ /* 0x000fe200078e00ff */
[----:B------:R-:W-:Y:S01]  /*39130*/  LEA.HI.X.SX32 R17, R14, R2, 0x1, P0 ;  /* 0x000000020e117211 */ /* 0x000fe200000f0eff */
[C---:B------:R-:W-:Y:S02]  /*39140*/  LEA R14, P0, R15.reuse, R0, 0x1 ;  /* 0x000000000f0e7211 */ /* 0x040fe400078008ff */
[C---:B------:R-:W-:Y:S02]  /*39150*/  IMAD R18, R10.reuse, 0x2, R11 ;  /* 0x000000020a127824 */ /* 0x040fe400078e020b */
[----:B------:R-:W-:Y:S01]  /*39160*/  LEA.HI.X.SX32 R15, R15, R2, 0x1, P0 ;  /* 0x000000020f0f7211 */ /* 0x000fe200000f0eff */
[----:B------:R5:W-:Y:S02]  /*39170*/  STG.E.U16 [R16.64], R19 ;  /* 0x0000001310007986 */ /* 0x000be4000c101506 */
[----:B-----5:R-:W-:-:S02]  /*39180*/  LEA R19, R10, R18, 0x1 ;  /* 0x000000120a137211 */ /* 0x020fc400078e08ff */
[----:B0-----:R-:W-:Y:S01]  /*39190*/  SHF.L.U32 R28, R28, 0xc, RZ ;  /* 0x0000000c1c1c7819 */ /* 0x001fe200000006ff */
[----:B------:R-:W-:Y:S03]  /*391a0*/  STG.E.U16 [R14.64], R29 ;  /* 0x0000001d0e007986 */ /* 0x000fe6000c101506 */
[----:B------:R-:W-:Y:S01]  /*391b0*/  LOP3.LUT R28, R28, 0x6000, RZ, 0xc0, !PT ;  /* 0x000060001c1c7812 */ /* 0x000fe200078ec0ff */
[----:B-1----:R-:W-:Y:S01]  /*391c0*/  STL.64 [R1+0x100], R4 ;  /* 0x0001000401007387 */ /* 0x002fe20000100a00 */
[----:B------:R-:W-:Y:S02]  /*391d0*/  STL.64 [R1+0x108], R6 ;  /* 0x0001080601007387 */ /* 0x000fe40000100a00 */
[----:B------:R-:W-:Y:S02]  /*391e0*/  STL [R1+0x145c], R19 ;  /* 0x00145c1301007387 */ /* 0x000fe40000100800 */
[----:B------:R-:W-:Y:S01]  /*391f0*/  IMAD.MOV.U32 R26, RZ, RZ, R4 ;  /* 0x000000ffff1a7224 */ /* 0x000fe200078e0004 */
[----:B----4-:R-:W-:-:S04]  /*39200*/  LEA R12, P0, R24, R0, 0x1 ;  /* 0x00000000180c7211 */ /* 0x010fc800078008ff */
[----:B------:R-:W-:Y:S01]  /*39210*/  LEA.HI.X.SX32 R13, R24, R2, 0x1, P0 ;  /* 0x00000002180d7211 */ /* 0x000fe200000f0eff */
[----:B------:R-:W-:Y:S01]  /*39220*/  LEA R24, R10, R19, 0x1 ;  /* 0x000000130a187211 */ /* 0x000fe200078e08ff */
[----:B--2---:R-:W-:-:S04]  /*39230*/  LEA R16, P0, R23, R0, 0x1 ;  /* 0x0000000017107211 */ /* 0x004fc800078008ff */
[C---:B------:R-:W-:Y:S01]  /*39240*/  IMAD R27, R10.reuse, 0x2, R24 ;  /* 0x000000020a1b7824 */ /* 0x040fe200078e0218 */
[----:B------:R-:W-:Y:S04]  /*39250*/  STL [R1+0x1458], R24 ;  /* 0x0014581801007387 */ /* 0x000fe80000100800 */
[----:B---3--:R0:W-:Y:S01]  /*39260*/  STG.E.U16 [R12.64], R21 ;  /* 0x000000150c007986 */ /* 0x0081e2000c101506 */
[----:B------:R-:W-:Y:S01]  /*39270*/  LEA.HI.X.SX32 R17, R23, R2, 0x1, P0 ;  /* 0x0000000217117211 */ /* 0x000fe200000f0eff */
[----:B------:R-:W-:Y:S02]  /*39280*/  IMAD R23, R10, 0x2, R27 ;  /* 0x000000020a177824 */ /* 0x000fe400078e021b */
[----:B0-----:R-:W2:Y:S01]  /*39290*/  LDL.LU R21, [R1+0x14cc] ;  /* 0x0014cc0001157983 */ /* 0x001ea20000300800 */
[----:B------:R0:W-:Y:S02]  /*392a0*/  STL [R1+0x1454], R27 ;  /* 0x0014541b01007387 */ /* 0x0001e40000100800 */
[----:B0-----:R-:W-:-:S04]  /*392b0*/  LEA R27, R3, R28, 0x4 ;  /* 0x0000001c031b7211 */ /* 0x001fc800078e20ff */
[----:B------:R-:W-:-:S05]  /*392c0*/  LOP3.LUT R27, R27, 0x60, RZ, 0x3c, !PT ;  /* 0x000000601b1b7812 */ /* 0x000fca00078e3cff */
[----:B------:R-:W0:Y:S01]  /*392d0*/  LDS.128 R4, [R27+0x800] ;  /* 0x000800001b047984 */ /* 0x000e220000000c00 */
[----:B------:R-:W-:-:S03]  /*392e0*/  IMAD R19, R3, 0x10, R28 ;  /* 0x0000001003137824 */ /* 0x000fc600078e021c */
[----:B0-----:R-:W-:Y:S01]  /*392f0*/  STL.64 [R1+0xf0], R4 ;  /* 0x0000f00401007387 */ /* 0x001fe20000100a00 */
[----:B------:R0:W-:Y:S02]  /*39300*/  STL.64 [R1+0xf8], R6 ;  /* 0x0000f80601007387 */ /* 0x0001e40000100a00 */
[----:B0-----:R-:W-:Y:S01]  /*39310*/  IMAD.MOV.U32 R6, RZ, RZ, R4 ;  /* 0x000000ffff067224 */ /* 0x001fe200078e0004 */
[----:B------:R-:W3:Y:S01]  /*39320*/  LDL.LU R7, [R1+0x14c8] ;  /* 0x0014c80001077983 */ /* 0x000ee20000300800 */
[----:B------:R-:W4:Y:S02]  /*39330*/  LDL.LU.64 R4, [R1+0x14c0] ;  /* 0x0014c00001047983 */ /* 0x000f240000300a00 */
[----:B------:R-:W-:Y:S02]  /*39340*/  STL.64 [R1+0x14b0], R26 ;  /* 0x0014b01a01007387 */ /* 0x000fe40000100a00 */
[----:B------:R-:W-:Y:S02]  /*39350*/  STL [R1+0x14a8], R25 ;  /* 0x0014a81901007387 */ /* 0x000fe40000100800 */
[----:B------:R-:W0:Y:S04]  /*39360*/  LDS.128 R24, [R8+0x1000] ;  /* 0x0010000008187984 */ /* 0x000e280000000c00 */
[----:B------:R1:W-:Y:S01]  /*39370*/  STG.E.U16 [R16.64], R20 ;  /* 0x0000001410007986 */ /* 0x0003e2000c101506 */
[----:B------:R-:W-:-:S03]  /*39380*/  LOP3.LUT R19, R19, 0x20, RZ, 0x3c, !PT ;  /* 0x0000002013137812 */ /* 0x000fc600078e3cff */
[----:B-1----:R-:W5:Y:S01]  /*39390*/  LDL.LU R20, [R1+0x14b8] ;  /* 0x0014b80001147983 */ /* 0x002f620000300800 */
[----:B------:R-:W3:Y:S03]  /*393a0*/  LDL.LU R16, [R1+0x120] ;  /* 0x0001200001107983 */ /* 0x000ee60000300800 */
[----:B0-----:R-:W-:Y:S01]  /*393b0*/  STL.64 [R1+0xe0], R24 ;  /* 0x0000e01801007387 */ /* 0x001fe20000100a00 */
[----:B------:R-:W-:Y:S02]  /*393c0*/  STL.64 [R1+0xe8], R26 ;  /* 0x0000e81a01007387 */ /* 0x000fe40000100a00 */
[----:B------:R-:W-:Y:S02]  /*393d0*/  IMAD.MOV.U32 R8, RZ, RZ, R24 ;  /* 0x000000ffff087224 */ /* 0x000fe400078e0018 */
[----:B------:R-:W0:Y:S04]  /*393e0*/  LDS.128 R24, [R19+0x1000] ;  /* 0x0010000013187984 */ /* 0x000e280000000c00 */
[----:B0-----:R-:W-:Y:S01]  /*393f0*/  STL.64 [R1+0xd0], R24 ;  /* 0x0000d01801007387 */ /* 0x001fe20000100a00 */
[----:B------:R0:W-:Y:S03]  /*39400*/  STL.64 [R1+0xd8], R26 ;  /* 0x0000d81a01007387 */ /* 0x0001e60000100a00 */
[----:B0-----:R-:W5:Y:S01]  /*39410*/  LDL.LU.64 R26, [R1+0x14b0] ;  /* 0x0014b000011a7983 */ /* 0x001f620000300a00 */
[C---:B------:R-:W-:Y:S01]  /*39420*/  LEA R12, P0, R22.reuse, R0, 0x1 ;  /* 0x00000000160c7211 */ /* 0x040fe200078008ff */
[----:B------:R-:W-:Y:S01]  /*39430*/  IMAD.MOV.U32 R9, RZ, RZ, R24 ;  /* 0x000000ffff097224 */ /* 0x000fe200078e0018 */
[----:B------:R-:W-:Y:S01]  /*39440*/  LEA R24, R3, R28, 0x4 ;  /* 0x0000001c03187211 */ /* 0x000fe200078e20ff */
[----:B------:R-:W5:Y:S01]  /*39450*/  LDL.LU R25, [R1+0x14a8] ;  /* 0x0014a80001197983 */ /* 0x000f620000300800 */
[----:B------:R-:W-:Y:S01]  /*39460*/  LEA.HI.X.SX32 R13, R22, R2, 0x1, P0 ;  /* 0x00000002160d7211 */ /* 0x000fe200000f0eff */
[----:B------:R-:W-:Y:S01]  /*39470*/  LEA R22, R10, R23, 0x1 ;  /* 0x000000170a167211 */ /* 0x000fe200078e08ff */
[----:B------:R-:W-:-:S03]  /*39480*/  LOP3.LUT R24, R24, 0x40, RZ, 0x3c, !PT ;  /* 0x0000004018187812 */ /* 0x000fc600078e3cff */
[----:B------:R-:W-:Y:S01]  /*39490*/  LEA R17, R10, R22, 0x1 ;  /* 0x000000160a117211 */ /* 0x000fe200078e08ff */
[----:B------:R-:W-:Y:S01]  /*394a0*/  STL.64 [R1+0x14a0], R18 ;  /* 0x0014a01201007387 */ /* 0x000fe20000100a00 */
[----:B--2---:R-:W-:-:S04]  /*394b0*/  LEA R14, P0, R21, R0, 0x1 ;  /* 0x00000000150e7211 */ /* 0x004fc800078008ff */
[----:B------:R-:W-:Y:S01]  /*394c0*/  LEA.HI.X.SX32 R15, R21, R2, 0x1, P0 ;  /* 0x00000002150f7211 */ /* 0x000fe200000f0eff */
[C---:B------:R-:W-:Y:S01]  /*394d0*/  LEA R21, R10.reuse, R17, 0x1 ;  /* 0x000000110a157211 */ /* 0x040fe200078e08ff */
[----:B----4-:R0:W-:Y:S04]  /*394e0*/  STG.E.U16 [R12.64], R5 ;  /* 0x000000050c007986 */ /* 0x0101e8000c101506 */
[----:B---3--:R-:W-:Y:S04]  /*394f0*/  STG.E.U16 [R14.64], R16 ;  /* 0x000000100e007986 */ /* 0x008fe8000c101506 */
[----:B------:R-:W-:Y:S02]  /*39500*/  STL.64 [R1+0x1498], R16 ;  /* 0x0014981001007387 */ /* 0x000fe40000100a00 */
[----:B------:R-:W1:Y:S04]  /*39510*/  LDS.128 R16, [R24+0x1000] ;  /* 0x0010000018107984 */ /* 0x000e680000000c00 */
[----:B0-----:R-:W-:-:S05]  /*39520*/  IMAD R5, R10, 0x2, R21 ;  /* 0x000000020a057824 */ /* 0x001fca00078e0215 */
[----:B------:R-:W-:Y:S04]  /*39530*/  STL [R1+0x1c], R5 ;  /* 0x00001c0501007387 */ /* 0x000fe80000100800 */
[----:B-1----:R-:W-:Y:S01]  /*39540*/  STL [R1+0xc4], R17 ;  /* 0x0000c41101007387 */ /* 0x002fe20000100800 */
[----:B------:R-:W-:Y:S01]  /*39550*/  STL.64 [R1+0xc8], R18 ;  /* 0x0000c81201007387 */ /* 0x000fe20000100a00 */
[----:B------:R-:W-:Y:S02]  /*39560*/  MOV R3, R16 ;  /* 0x0000001000037202 */ /* 0x000fe40000000f00 */
[----:B-----5:R-:W0:Y:S04]  /*39570*/  LDS.128 R16, [R27+0x1000] ;  /* 0x001000001b107984 */ /* 0x020e280000000c00 */
[----:B0-----:R-:W-:Y:S01]  /*39580*/  STL.64 [R1+0xb0], R16 ;  /* 0x0000b01001007387 */ /* 0x001fe20000100a00 */
[----:B------:R0:W-:Y:S03]  /*39590*/  STL.64 [R1+0xb8], R18 ;  /* 0x0000b81201007387 */ /* 0x0001e60000100a00 */
[----:B0-----:R-:W2:Y:S04]  /*395a0*/  LDL.LU.64 R18, [R1+0x14a0] ;  /* 0x0014a00001127983 */ /* 0x001ea80000300a00 */
[----:B------:R-:W0:Y:S02]  /*395b0*/  S2R R28, SR_TID.X ;  /* 0x00000000001c7919 */ /* 0x000e240000002100 */
[----:B0-----:R-:W-:Y:S01]  /*395c0*/  LOP3.LUT R15, R28, 0x7f, RZ, 0xc0, !PT ;  /* 0x0000007f1c0f7812 */ /* 0x001fe200078ec0ff */
[----:B------:R-:W-:-:S02]  /*395d0*/  MOV R28, R16 ;  /* 0x00000010001c7202 */ /* 0x000fc40000000f00 */
[----:B------:R-:W3:Y:S01]  /*395e0*/  LDL.LU.64 R16, [R1+0x1498] ;  /* 0x0014980001107983 */ /* 0x000ee20000300a00 */
[----:B------:R0:W-:Y:S03]  /*395f0*/  STL.64 [R1+0x1478], R22 ;  /* 0x0014781601007387 */ /* 0x0001e60000100a00 */
[----:B0-----:R-:W0:Y:S01]  /*39600*/  S2R R23, SR_TID.X ;  /* 0x0000000000177919 */ /* 0x001e220000002100 */
[----:B------:R-:W-:-:S04]  /*39610*/  LEA R12, P0, R20, R0, 0x1 ;  /* 0x00000000140c7211 */ /* 0x000fc800078008ff */
[----:B------:R-:W-:Y:S01]  /*39620*/  LEA.HI.X.SX32 R13, R20, R2, 0x1, P0 ;  /* 0x00000002140d7211 */ /* 0x000fe200000f0eff */
[----:B------:R-:W-:-:S04]  /*39630*/  IMAD R20, R10, 0x2, R5 ;  /* 0x000000020a147824 */ /* 0x000fc800078e0205 */
[----:B------:R-:W-:Y:S01]  /*39640*/  IMAD R5, R10, 0x2, R20 ;  /* 0x000000020a057824 */ /* 0x000fe200078e0214 */
[----:B0-----:R-:W-:-:S04]  /*39650*/  SHF.L.U32 R23, R23, 0xc, RZ ;  /* 0x0000000c17177819 */ /* 0x001fc800000006ff */
[----:B------:R-:W-:-:S05]  /*39660*/  LOP3.LUT R23, R23, 0x6000, RZ, 0xc0, !PT ;  /* 0x0000600017177812 */ /* 0x000fca00078ec0ff */
[----:B------:R-:W-:Y:S01]  /*39670*/  IMAD R23, R15, 0x10, R23 ;  /* 0x000000100f177824 */ /* 0x000fe200078e0217 */
[----:B------:R-:W-:Y:S05]  /*39680*/  STL.64 [R1+0x1470], R20 ;  /* 0x0014701401007387 */ /* 0x000fea0000100a00 */
[----:B------:R-:W0:Y:S04]  /*39690*/  LDS.128 R20, [R23+0x1800] ;  /* 0x0018000017147984 */ /* 0x000e280000000c00 */
[----:B------:R1:W-:Y:S04]  /*396a0*/  STG.E.U16 [R12.64], R7 ;  /* 0x000000070c007986 */ /* 0x0003e8000c101506 */
[----:B-1----:R-:W4:Y:S04]  /*396b0*/  LDL.LU R7, [R1+0x1490] ;  /* 0x0014900001077983 */ /* 0x002f280000300800 */
[----:B0-----:R-:W-:Y:S01]  /*396c0*/  STL [R1+0xa4], R21 ;  /* 0x0000a41501007387 */ /* 0x001fe20000100800 */
[----:B------:R-:W-:Y:S02]  /*396d0*/  STL.64 [R1+0xa8], R22 ;  /* 0x0000a81601007387 */ /* 0x000fe40000100a00 */
[----:B------:R-:W-:Y:S01]  /*396e0*/  STL [R1+0x1484], R20 ;  /* 0x0014841401007387 */ /* 0x000fe20000100800 */
[----:B------:R-:W-:-:S04]  /*396f0*/  LEA R14, P0, R4, R0, 0x1 ;  /* 0x00000000040e7211 */ /* 0x000fc800078008ff */
[----:B------:R-:W-:Y:S01]  /*39700*/  LEA.HI.X.SX32 R15, R4, R2, 0x1, P0 ;  /* 0x00000002040f7211 */ /* 0x000fe200000f0eff */
[C---:B------:R-:W-:Y:S02]  /*39710*/  LEA R4, R10.reuse, R5, 0x1 ;  /* 0x000000050a047211 */ /* 0x040fe400078e08ff */
[----:B------:R-:W5:Y:S04]  /*39720*/  LDL.LU R5, [R1+0x148c] ;  /* 0x00148c0001057983 */ /* 0x000f680000300800 */
[----:B------:R0:W-:Y:S04]  /*39730*/  STG.E.U16 [R14.64], R26 ;  /* 0x0000001a0e007986 */ /* 0x0001e8000c101506 */
[----:B0-----:R-:W3:Y:S01]  /*39740*/  LDL.LU R26, [R1+0x1488] ;  /* 0x00148800011a7983 */ /* 0x001ee20000300800 */
[----:B------:R-:W-:Y:S01]  /*39750*/  STL [R1+0x3c], R4 ;  /* 0x00003c0401007387 */ /* 0x000fe20000100800 */
[----:B------:R-:W-:Y:S01]  /*39760*/  LEA R12, P0, R25, R0, 0x1 ;  /* 0x00000000190c7211 */ /* 0x000fe200078008ff */
[----:B------:R-:W-:-:S03]  /*39770*/  IMAD R10, R10, 0x2, R4 ;  /* 0x000000020a0a7824 */ /* 0x000fc600078e0204 */
[----:B------:R-:W-:Y:S01]  /*39780*/  LEA.HI.X.SX32 R13, R25, R2, 0x1, P0 ;  /* 0x00000002190d7211 */ /* 0x000fe200000f0eff */
[----:B------:R-:W-:-:S04]  /*39790*/  MOV R25, c[0x0][0x1c8] ;  /* 0x0000720000197a02 */ /* 0x000fc80000000f00 */
[----:B------:R-:W-:Y:S01]  /*397a0*/  LEA R10, R25, R10, 0x1 ;  /* 0x0000000a190a7211 */ /* 0x000fe200078e08ff */
[----:B------:R-:W-:Y:S04]  /*397b0*/  STG.E.U16 [R12.64], R6 ;  /* 0x000000060c007986 */ /* 0x000fe8000c101506 */
[----:B--2---:R-:W0:Y:S04]  /*397c0*/  LDS.128 R20, [R19+0x1800] ;  /* 0x0018000013147984 */ /* 0x004e280000000c00 */
[----:B0-----:R-:W-:Y:S01]  /*397d0*/  STL.64 [R1+0x90], R20 ;  /* 0x0000901401007387 */ /* 0x001fe20000100a00 */
[----:B------:R-:W-:Y:S02]  /*397e0*/  STL.64 [R1+0x98], R22 ;  /* 0x0000981601007387 */ /* 0x000fe40000100a00 */
[----:B------:R-:W-:-:S02]  /*397f0*/  IMAD.MOV.U32 R19, RZ, RZ, R20 ;  /* 0x000000ffff137224 */ /* 0x000fc400078e0014 */
[----:B------:R-:W0:Y:S04]  /*39800*/  LDS.128 R20, [R24+0x1800] ;  /* 0x0018000018147984 */ /* 0x000e280000000c00 */
[----:B0-----:R0:W-:Y:S01]  /*39810*/  STL.64 [R1+0x80], R20 ;  /* 0x0000801401007387 */ /* 0x0011e20000100a00 */
[----:B------:R-:W-:Y:S02]  /*39820*/  STL.64 [R1+0x88], R22 ;  /* 0x0000881601007387 */ /* 0x000fe40000100a00 */
[----:B------:R-:W-:Y:S02]  /*39830*/  IMAD.MOV.U32 R24, RZ, RZ, R20 ;  /* 0x000000ffff187224 */ /* 0x000fe400078e0014 */
[----:B0-----:R-:W2:Y:S01]  /*39840*/  LDL.LU R20, [R1+0x1484] ;  /* 0x0014840001147983 */ /* 0x001ea20000300800 */
[----:B------:R0:W-:Y:S02]  /*39850*/  STL [R1+0x34], R10 ;  /* 0x0000340a01007387 */ /* 0x0001e40000100800 */
[----:B------:R-:W4:Y:S01]  /*39860*/  LDL.LU R6, [R1+0x1480] ;  /* 0x0014800001067983 */ /* 0x000f220000300800 */
[----:B0-----:R-:W-:-:S05]  /*39870*/  LEA R10, R25, R10, 0x1 ;  /* 0x0000000a190a7211 */ /* 0x001fca00078e08ff */
[----:B------:R0:W-:Y:S02]  /*39880*/  STL [R1+0x30], R10 ;  /* 0x0000300a01007387 */ /* 0x0001e40000100800 */
[----:B0-----:R-:W-:Y:S01]  /*39890*/  IMAD R10, R25, 0x2, R10 ;  /* 0x00000002190a7824 */ /* 0x001fe200078e020a */
[----:B-----5:R-:W-:-:S04]  /*398a0*/  LEA R4, P0, R5, R0, 0x1 ;  /* 0x0000000005047211 */ /* 0x020fc800078008ff */
[----:B------:R-:W-:Y:S02]  /*398b0*/  LEA.HI.X.SX32 R5, R5, R2, 0x1, P0 ;  /* 0x0000000205057211 */ /* 0x000fe400000f0eff */
[----:B---3--:R-:W-:-:S03]  /*398c0*/  LEA R14, P0, R26, R0, 0x1 ;  /* 0x000000001a0e7211 */ /* 0x008fc600078008ff */
[----:B------:R-:W-:Y:S01]  /*398d0*/  STG.E.U16 [R4.64], R8 ;  /* 0x0000000804007986 */ /* 0x000fe2000c101506 */
[----:B------:R-:W-:-:S05]  /*398e0*/  LEA.HI.X.SX32 R15, R26, R2, 0x1, P0 ;  /* 0x000000021a0f7211 */ /* 0x000fca00000f0eff */
[----:B------:R-:W-:Y:S01]  /*398f0*/  STG.E.U16 [R14.64], R9 ;  /* 0x000000090e007986 */ /* 0x000fe2000c101506 */
[----:B--2---:R-:W-:-:S03]  /*39900*/  IMAD.MOV.U32 R13, RZ, RZ, R20 ;  /* 0x000000ffff0d7224 */ /* 0x004fc600078e0014 */
[----:B------:R-:W0:Y:S01]  /*39910*/  LDS.128 R20, [R27+0x1800] ;  /* 0x001800001b147984 */ /* 0x000e220000000c00 */
[C---:B----4-:R-:W-:Y:S02]  /*39920*/  LEA R12, P0, R6.reuse, R0, 0x1 ;  /* 0x00000000060c7211 */ /* 0x050fe400078008ff */
[----:B------:R-:W-:Y:S02]  /*39930*/  MOV R26, R13 ;  /* 0x0000000d001a7202 */ /* 0x000fe40000000f00 */
[----:B------:R-:W-:Y:S01]  /*39940*/  LEA.HI.X.SX32 R13, R6, R2, 0x1, P0 ;  /* 0x00000002060d7211 */ /* 0x000fe200000f0eff */
[----:B0-----:R-:W-:Y:S01]  /*39950*/  STL.64 [R1+0x70], R20 ;  /* 0x0000701401007387 */ /* 0x001fe20000100a00 */
[----:B------:R0:W-:Y:S01]  /*39960*/  STL.64 [R1+0x78], R22 ;  /* 0x0000781601007387 */ /* 0x0001e20000100a00 */
[----:B------:R-:W-:Y:S02]  /*39970*/  MOV R27, R20 ;  /* 0x00000014001b7202 */ /* 0x000fe40000000f00 */
[----:B0-----:R-:W2:Y:S01]  /*39980*/  LDL.LU.64 R22, [R1+0x1478] ;  /* 0x0014780001167983 */ /* 0x001ea20000300a00 */
[----:B------:R-:W3:Y:S02]  /*39990*/  LDL.LU.64 R20, [R1+0x1470] ;  /* 0x0014700001147983 */ /* 0x000ee40000300a00 */
[----:B------:R0:W-:Y:S02]  /*399a0*/  STL [R1+0x28], R10 ;  /* 0x0000280a01007387 */ /* 0x0001e40000100800 */
[----:B------:R-:W4:Y:S02]  /*399b0*/  LDL.LU R8, [R1+0x1468] ;  /* 0x0014680001087983 */ /* 0x000f240000300800 */
[----:B0-----:R-:W-:-:S05]  /*399c0*/  IMAD R10, R25, 0x2, R10 ;  /* 0x00000002190a7824 */ /* 0x001fca00078e020a */
[----:B------:R0:W-:Y:S01]  /*399d0*/  STL [R1+0x24], R10 ;  /* 0x0000240a01007387 */ /* 0x0001e20000100800 */
[----:B------:R-:W-:-:S03]  /*399e0*/  LEA R6, R25, R10, 0x1 ;  /* 0x0000000a19067211 */ /* 0x000fc600078e08ff */
[----:B0-----:R-:W5:Y:S01]  /*399f0*/  LDL.LU R10, [R1+0x1464] ;  /* 0x00146400010a7983 */ /* 0x001f620000300800 */
[----:B------:R-:W2:Y:S02]  /*39a00*/  LDL.LU R9, [R1+0x1460] ;  /* 0x0014600001097983 */ /* 0x000ea40000300800 */
[----:B------:R-:W-:Y:S01]  /*39a10*/  IMAD R25, R25, 0x2, R6 ;  /* 0x0000000219197824 */ /* 0x000fe200078e0206 */
[----:B------:R0:W-:Y:S01]  /*39a20*/  STG.E.U16 [R12.64], R3 ;  /* 0x000000030c007986 */ /* 0x0001e2000c101506 */
[----:B------:R-:W-:Y:S01]  /*39a30*/  STL [R1+0x20], R6 ;  /* 0x0000200601007387 */ /* 0x000fe20000100800 */
[----:B------:R-:W-:Y:S02]  /*39a40*/  LEA R4, P0, R7, R0, 0x1 ;  /* 0x0000000007047211 */ /* 0x000fe400078008ff */
[----:B------:R1:W-:Y:S01]  /*39a50*/  STL [R1+0x18], R25 ;  /* 0x0000181901007387 */ /* 0x0003e20000100800 */
[----:B------:R-:W3:Y:S01]  /*39a60*/  LDL.LU R14, [R1+0x150] ;  /* 0x00015000010e7983 */ /* 0x000ee20000300800 */
[----:B0-----:R-:W-:-:S02]  /*39a70*/  MOV R12, c[0x0][0x1c8] ;  /* 0x00007200000c7a02 */ /* 0x001fc40000000f00 */
[----:B------:R-:W-:Y:S01]  /*39a80*/  LEA.HI.X.SX32 R5, R7, R2, 0x1, P0 ;  /* 0x0000000207057211 */ /* 0x000fe200000f0eff */
[----:B------:R-:W-:Y:S01]  /*39a90*/  IMAD.MOV.U32 R13, RZ, RZ, R26 ;  /* 0x000000ffff0d7224 */ /* 0x000fe200078e001a */
[----:B------:R-:W3:Y:S01]  /*39aa0*/  LDL.LU R15, [R1+0x140] ;  /* 0x00014000010f7983 */ /* 0x000ee20000300800 */
[----:B-1----:R-:W-:-:S05]  /*39ab0*/  LEA R25, R12, R25, 0x1 ;  /* 0x000000190c197211 */ /* 0x002fca00078e08ff */
[C---:B------:R-:W-:Y:S01]  /*39ac0*/  IMAD R26, R12.reuse, 0x2, R25 ;  /* 0x000000020c1a7824 */ /* 0x040fe200078e0219 */
[----:B------:R0:W-:Y:S04]  /*39ad0*/  STG.E.U16 [R4.64], R28 ;  /* 0x0000001c04007986 */ /* 0x0001e8000c101506 */
[----:B------:R-:W-:-:S05]  /*39ae0*/  LEA R26, R12, R26, 0x1 ;  /* 0x0000001a0c1a7211 */ /* 0x000fca00078e08ff */
[----:B0-----:R-:W-:Y:S01]  /*39af0*/  IMAD R28, R12, 0x2, R26 ;  /* 0x000000020c1c7824 */ /* 0x001fe200078e021a */
[----:B------:R-:W-:Y:S01]  /*39b00*/  STL [R1+0x1440], R26 ;  /* 0x0014401a01007387 */ /* 0x000fe20000100800 */
[----:B----4-:R-:W-:-:S04]  /*39b10*/  LEA R6, P0, R8, R0, 0x1 ;  /* 0x0000000008067211 */ /* 0x010fc800078008ff */
[----:B------:R-:W-:-:S05]  /*39b20*/  LEA.HI.X.SX32 R7, R8, R2, 0x1, P0 ;  /* 0x0000000208077211 */ /* 0x000fca00000f0eff */
[----:B------:R-:W-:Y:S01]  /*39b30*/  STG.E.U16 [R6.64], R13 ;  /* 0x0000000d06007986 */ /* 0x000fe2000c101506 */
[----:B--2---:R-:W-:-:S04]  /*39b40*/  LEA R8, P0, R9, R0, 0x1 ;  /* 0x0000000009087211 */ /* 0x004fc800078008ff */
[----:B------:R-:W-:Y:S01]  /*39b50*/  LEA.HI.X.SX32 R9, R9, R2, 0x1, P0 ;  /* 0x0000000209097211 */ /* 0x000fe200000f0eff */
[----:B-----5:R-:W-:-:S04]  /*39b60*/  LEA R4, P0, R10, R0, 0x1 ;  /* 0x000000000a047211 */ /* 0x020fc800078008ff */
[----:B------:R-:W-:Y:S01]  /*39b70*/  LEA.HI.X.SX32 R5, R10, R2, 0x1, P0 ;  /* 0x000000020a057211 */ /* 0x000fe200000f0eff */
[----:B------:R0:W-:Y:S01]  /*39b80*/  STG.E.U16 [R8.64], R19 ;  /* 0x0000001308007986 */ /* 0x0001e2000c101506 */
[----:B------:R-:W-:-:S03]  /*39b90*/  LEA R10, R12, R28, 0x1 ;  /* 0x0000001c0c0a7211 */ /* 0x000fc600078e08ff */
[----:B------:R1:W-:Y:S04]  /*39ba0*/  STG.E.U16 [R4.64], R24 ;  /* 0x0000001804007986 */ /* 0x0003e8000c101506 */
[----:B0-----:R-:W2:Y:S01]  /*39bb0*/  LDL.LU R19, [R1+0x145c] ;  /* 0x00145c0001137983 */ /* 0x001ea20000300800 */
[----:B------:R-:W-:Y:S03]  /*39bc0*/  STL [R1+0xc], R10 ;  /* 0x00000c0a01007387 */ /* 0x000fe60000100800 */
[----:B-1----:R-:W4:Y:S01]  /*39bd0*/  LDL.LU R24, [R1+0x1458] ;  /* 0x0014580001187983 */ /* 0x002f220000300800 */
[----:B------:R-:W-:Y:S01]  /*39be0*/  LEA R6, P0, R11, R0, 0x1 ;  /* 0x000000000b067211 */ /* 0x000fe200078008ff */
[----:B------:R-:W-:-:S03]  /*39bf0*/  IMAD R28, R12, 0x2, R10 ;  /* 0x000000020c1c7824 */ /* 0x000fc600078e020a */
[----:B------:R-:W-:Y:S02]  /*39c00*/  LEA.HI.X.SX32 R7, R11, R2, 0x1, P0 ;  /* 0x000000020b077211 */ /* 0x000fe400000f0eff */
[----:B------:R-:W-:Y:S01]  /*39c10*/  PRMT R5, R29, 0x7632, R5 ;  /* 0x000076321d057816 */ /* 0x000fe20000000005 */
[----:B------:R-:W-:Y:S02]  /*39c20*/  LEA R29, R12, R28, 0x1 ;  /* 0x0000001c0c1d7211 */ /* 0x000fe400078e08ff */
[----:B------:R0:W-:Y:S04]  /*39c30*/  STG.E.U16 [R6.64], R27 ;  /* 0x0000001b06007986 */ /* 0x0001e8000c101506 */
[----:B0-----:R-:W5:Y:S01]  /*39c40*/  LDL.LU R27, [R1+0x1454] ;  /* 0x00145400011b7983 */ /* 0x001f620000300800 */
[----:B------:R0:W-:Y:S03]  /*39c50*/  STL.64 [R1+0x1438], R28 ;  /* 0x0014381c01007387 */ /* 0x0001e60000100a00 */
[----:B0-----:R-:W5:Y:S01]  /*39c60*/  LDL.LU R28, [R1+0x130] ;  /* 0x00013000011c7983 */ /* 0x001f620000300800 */
[----:B------:R-:W-:-:S04]  /*39c70*/  LEA R8, P0, R18, R0, 0x1 ;  /* 0x0000000012087211 */ /* 0x000fc800078008ff */
[----:B------:R-:W-:-:S05]  /*39c80*/  LEA.HI.X.SX32 R9, R18, R2, 0x1, P0 ;  /* 0x0000000212097211 */ /* 0x000fca00000f0eff */
[----:B------:R0:W-:Y:S01]  /*39c90*/  STG.E.U16 [R8.64], R5 ;  /* 0x0000000508007986 */ /* 0x0001e2000c101506 */
[----:B--2---:R-:W-:-:S04]  /*39ca0*/  LEA R4, P0, R19, R0, 0x1 ;  /* 0x0000000013047211 */ /* 0x004fc800078008ff */
[----:B0-----:R-:W-:Y:S01]  /*39cb0*/  LEA.HI.X.SX32 R5, R19, R2, 0x1, P0 ;  /* 0x0000000213057211 */ /* 0x001fe200000f0eff */
[----:B----4-:R-:W-:-:S04]  /*39cc0*/  LEA R8, P0, R24, R0, 0x1 ;  /* 0x0000000018087211 */ /* 0x010fc800078008ff */
[----:B------:R-:W-:Y:S02]  /*39cd0*/  LEA.HI.X.SX32 R9, R24, R2, 0x1, P0 ;  /* 0x0000000218097211 */ /* 0x000fe400000f0eff */
[----:B------:R-:W2:Y:S01]  /*39ce0*/  LDL.LU R24, [R1+0x100] ;  /* 0x0001000001187983 */ /* 0x000ea20000300800 */
[----:B------:R-:W-:Y:S01]  /*39cf0*/  IMAD R10, R12, 0x2, R29 ;  /* 0x000000020c0a7824 */ /* 0x000fe200078e021d */
[----:B------:R-:W-:-:S05]  /*39d00*/  MOV R29, c[0x0][0x1c8] ;  /* 0x00007200001d7a02 */ /* 0x000fca0000000f00 */
[----:B------:R-:W-:-:S04]  /*39d10*/  IMAD R10, R29, 0x2, R10 ;  /* 0x000000021d0a7824 */ /* 0x000fc800078e020a */
[----:B------:R-:W-:Y:S01]  /*39d20*/  IMAD R7, R29, 0x2, R10 ;  /* 0x000000021d077824 */ /* 0x000fe200078e020a */
[----:B---3--:R-:W-:Y:S02]  /*39d30*/  PRMT R6, R14, 0x7632, R6 ;  /* 0x000076320e067816 */ /* 0x008fe40000000006 */
[----:B-----5:R-:W-:Y:S02]  /*39d40*/  LEA R14, P0, R27, R0, 0x1 ;  /* 0x000000001b0e7211 */ /* 0x020fe400078008ff */
[----:B------:R-:W-:Y:S02]  /*39d50*/  LEA R12, R29, R7, 0x1 ;  /* 0x000000071d0c7211 */ /* 0x000fe400078e08ff */
[----:B------:R-:W-:Y:S01]  /*39d60*/  PRMT R11, R15, 0x7632, R11 ;  /* 0x000076320f0b7816 */ /* 0x000fe2000000000b */
[----:B------:R0:W-:Y:S01]  /*39d70*/  STG.E.U16 [R4.64], R6 ;  /* 0x0000000604007986 */ /* 0x0001e2000c101506 */
[----:B------:R-:W-:Y:S02]  /*39d80*/  LEA.HI.X.SX32 R15, R27, R2, 0x1, P0 ;  /* 0x000000021b0f7211 */ /* 0x000fe400000f0eff */
[----:B------:R-:W-:Y:S01]  /*39d90*/  MOV R26, R13 ;  /* 0x0000000d001a7202 */ /* 0x000fe20000000f00 */
[----:B------:R1:W-:Y:S01]  /*39da0*/  STG.E.U16 [R8.64], R11 ;  /* 0x0000000b08007986 */ /* 0x0003e2000c101506 */
[----:B------:R-:W-:Y:S01]  /*39db0*/  MOV R27, c[0x0][0x1c8] ;  /* 0x00007200001b7a02 */ /* 0x000fe20000000f00 */
[----:B0-----:R-:W-:Y:S01]  /*39dc0*/  IMAD R5, R29, 0x2, R12 ;  /* 0x000000021d057824 */ /* 0x001fe200078e020c */
[----:B------:R-:W-:-:S02]  /*39dd0*/  LEA R12, P0, R23, R0, 0x1 ;  /* 0x00000000170c7211 */ /* 0x000fc400078008ff */
[----:B------:R-:W-:Y:S02]  /*39de0*/  PRMT R4, R28, 0x7632, R4 ;  /* 0x000076321c047816 */ /* 0x000fe40000000004 */
[----:B-1----:R-:W-:Y:S02]  /*39df0*/  PRMT R9, R16, 0x7632, R9 ;  /* 0x0000763210097816 */ /* 0x002fe40000000009 */
[----:B------:R-:W-:Y:S01]  /*39e00*/  LEA.HI.X.SX32 R13, R23, R2, 0x1, P0 ;  /* 0x00000002170d7211 */ /* 0x000fe200000f0eff */
[----:B------:R-:W3:Y:S04]  /*39e10*/  LDL.LU R28, [R1+0xf0] ;  /* 0x0000f000011c7983 */ /* 0x000ee80000300800 */
[----:B------:R-:W-:Y:S01]  /*39e20*/  STG.E.U16 [R14.64], R4 ;  /* 0x000000040e007986 */ /* 0x000fe2000c101506 */
[----:B------:R0:W-:Y:S02]  /*39e30*/  STG.E.U16 [R12.64], R9 ;  /* 0x000000090c007986 */ /* 0x0001e4000c101506 */
[----:B------:R-:W-:-:S05]  /*39e40*/  IMAD R8, R27, 0x2, R5 ;  /* 0x000000021b087824 */ /* 0x000fca00078e0205 */
[C---:B------:R-:W-:Y:S01]  /*39e50*/  LEA R6, R27.reuse, R8, 0x1 ;  /* 0x000000081b067211 */ /* 0x040fe200078e08ff */
[----:B0-----:R-:W4:Y:S04]  /*39e60*/  LDL.LU R13, [R1+0x110] ;  /* 0x00011000010d7983 */ /* 0x001f280000300800 */
[----:B------:R-:W-:Y:S02]  /*39e70*/  IMAD R6, R27, 0x2, R6 ;  /* 0x000000021b067824 */ /* 0x000fe400078e0206 */
[----:B------:R-:W5:Y:S03]  /*39e80*/  LDL.LU R12, [R1+0xe0] ;  /* 0x0000e000010c7983 */ /* 0x000f660000300800 */
[----:B------:R0:W-:Y:S04]  /*39e90*/  STL.64 [R1+0x1430], R6 ;  /* 0x0014300601007387 */ /* 0x0001e80000100a00 */
[----:B0-----:R-:W5:Y:S01]  /*39ea0*/  LDL.LU R7, [R1+0x1c] ;  /* 0x00001c0001077983 */ /* 0x001f620000300800 */
[----:B--2---:R-:W-:-:S03]  /*39eb0*/  PRMT R11, R24, 0x7632, R11 ;  /* 0x00007632180b7816 */ /* 0x004fc6000000000b */
[----:B------:R-:W2:Y:S01]  /*39ec0*/  LDL.LU R24, [R1+0xd0] ;  /* 0x0000d00001187983 */ /* 0x000ea20000300800 */
[C---:B------:R-:W-:Y:S02]  /*39ed0*/  LEA R14, P0, R22.reuse, R0, 0x1 ;  /* 0x00000000160e7211 */ /* 0x040fe400078008ff */
[----:B------:R-:W-:Y:S02]  /*39ee0*/  LEA R9, R27, R6, 0x1 ;  /* 0x000000061b097211 */ /* 0x000fe400078e08ff */
[----:B------:R-:W-:Y:S01]  /*39ef0*/  LEA.HI.X.SX32 R15, R22, R2, 0x1, P0 ;  /* 0x00000002160f7211 */ /* 0x000fe200000f0eff */
[----:B------:R-:W-:Y:S01]  /*39f00*/  LEA R16, P0, R17, R0, 0x1 ;  /* 0x0000000011107211 */ /* 0x000fe200078008ff */
[----:B------:R-:W-:-:S03]  /*39f10*/  MOV R6, c[0x0][0x1c8] ;  /* 0x0000720000067a02 */ /* 0x000fc60000000f00 */
[----:B------:R-:W-:Y:S01]  /*39f20*/  LEA.HI.X.SX32 R17, R17, R2, 0x1, P0 ;  /* 0x0000000211117211 */ /* 0x000fe200000f0eff */
[----:B------:R0:W-:Y:S01]  /*39f30*/  STL.64 [R1+0x1428], R8 ;  /* 0x0014280801007387 */ /* 0x0001e20000100a00 */
[----:B------:R-:W-:-:S03]  /*39f40*/  IMAD R29, R29, 0x2, R20 ;  /* 0x000000021d1d7824 */ /* 0x000fc600078e0214 */
[----:B0-----:R-:W2:Y:S01]  /*39f50*/  LDL R8, [R1+0xb0] ;  /* 0x0000b00001087983 */ /* 0x001ea20000100800 */
[----:B---3--:R-:W-:Y:S01]  /*39f60*/  PRMT R18, R28, 0x7632, R18 ;  /* 0x000076321c127816 */ /* 0x008fe20000000012 */
[----:B------:R-:W-:Y:S01]  /*39f70*/  IMAD R28, R6, 0x2, R20 ;  /* 0x00000002061c7824 */ /* 0x000fe200078e0214 */
[----:B----4-:R-:W-:Y:S01]  /*39f80*/  PRMT R4, R13, 0x7632, R4 ;  /* 0x000076320d047816 */ /* 0x010fe20000000004 */
[----:B------:R-:W-:-:S04]  /*39f90*/  IMAD R13, R27, 0x2, R9 ;  /* 0x000000021b0d7824 */ /* 0x000fc800078e0209 */
[----:B------:R0:W-:Y:S01]  /*39fa0*/  STG.E.U16 [R14.64], R4 ;  /* 0x000000040e007986 */ /* 0x0001e2000c101506 */
[----:B------:R1:W-:Y:S01]  /*39fb0*/  STG.E.U16 [R16.64], R11 ;  /* 0x0000000b10007986 */ /* 0x0003e2000c101506 */
[----:B------:R-:W-:Y:S02]  /*39fc0*/  LEA R28, R6, R28, 0x1 ;  /* 0x0000001c061c7211 */ /* 0x000fe400078e08ff */
[----:B0-----:R-:W-:Y:S02]  /*39fd0*/  LEA R4, R27, R13, 0x1 ;  /* 0x0000000d1b047211 */ /* 0x001fe400078e08ff */
[----:B------:R-:W-:-:S03]  /*39fe0*/  LEA R14, P0, R21, R0, 0x1 ;  /* 0x00000000150e7211 */ /* 0x000fc600078008ff */
[----:B-1----:R-:W-:Y:S01]  /*39ff0*/  IMAD R11, R27, 0x2, R4 ;  /* 0x000000021b0b7824 */ /* 0x002fe200078e0204 */
[----:B------:R0:W-:Y:S01]  /*3a000*/  STL.64 [R1+0x1448], R4 ;  /* 0x0014480401007387 */ /* 0x0001e20000100a00 */
[----:B------:R-:W-:Y:S01]  /*3a010*/  LEA.HI.X.SX32 R15, R21, R2, 0x1, P0 ;  /* 0x00000002150f7211 */ /* 0x000fe200000f0eff */
[C---:B-----5:R-:W-:Y:S01]  /*3a020*/  LEA R16, P0, R7.reuse, R0, 0x1 ;  /* 0x0000000007107211 */ /* 0x060fe200078008ff */
[----:B------:R-:W-:Y:S01]  /*3a030*/  PRMT R19, R12, 0x7632, R19 ;  /* 0x000076320c137816 */ /* 0x000fe20000000013 */
[----:B0-----:R-:W3:Y:S01]  /*3a040*/  LDL.LU R4, [R1+0x3c] ;  /* 0x00003c0001047983 */ /* 0x001ee20000300800 */
[----:B------:R-:W4:Y:S01]  /*3a050*/  LDL.LU R9, [R1+0x74c] ;  /* 0x00074c0001097983 */ /* 0x000f220000300800 */
[----:B------:R-:W-:Y:S02]  /*3a060*/  LEA.HI.X.SX32 R17, R7, R2, 0x1, P0 ;  /* 0x0000000207117211 */ /* 0x000fe400000f0eff */
[----:B------:R0:W-:Y:S01]  /*3a070*/  STG.E.U16 [R14.64], R18 ;  /* 0x000000120e007986 */ /* 0x0001e2000c101506 */
[----:B------:R-:W-:-:S02]  /*3a080*/  IMAD R28, R6, 0x2, R28 ;  /* 0x00000002061c7824 */ /* 0x000fc400078e021c */
[----:B------:R-:W5:Y:S02]  /*3a090*/  LDL.LU R6, [R1+0x34] ;  /* 0x0000340001067983 */ /* 0x000f640000300800 */
[----:B------:R-:W5:Y:S01]  /*3a0a0*/  LDL.LU R7, [R1+0x30] ;  /* 0x0000300001077983 */ /* 0x000f620000300800 */
[----:B------:R1:W-:Y:S01]  /*3a0b0*/  STG.E.U16 [R16.64], R19 ;  /* 0x0000001310007986 */ /* 0x0003e2000c101506 */
[----:B------:R-:W-:Y:S02]  /*3a0c0*/  IMAD.MOV.U32 R5, RZ, RZ, R28 ;  /* 0x000000ffff057224 */ /* 0x000fe400078e001c */
[----:B------:R-:W5:Y:S01]  /*3a0d0*/  LDL.LU R28, [R1+0x28] ;  /* 0x00002800011c7983 */ /* 0x000f620000300800 */
[C---:B0-----:R-:W-:Y:S02]  /*3a0e0*/  LEA R14, P0, R20.reuse, R0, 0x1 ;  /* 0x00000000140e7211 */ /* 0x041fe400078008ff */
[----:B------:R-:W-:Y:S02]  /*3a0f0*/  PRMT R23, R3, 0x7632, R23 ;  /* 0x0000763203177816 */ /* 0x000fe40000000017 */
[----:B------:R-:W5:Y:S01]  /*3a100*/  LDL.LU R3, [R1+0x1450] ;  /* 0x0014500001037983 */ /* 0x000f620000300800 */
[----:B------:R-:W-:Y:S01]  /*3a110*/  LEA.HI.X.SX32 R15, R20, R2, 0x1, P0 ;  /* 0x00000002140f7211 */ /* 0x000fe200000f0eff */
[----:B-1----:R-:W-:-:S04]  /*3a120*/  LEA R16, P0, R29, R0, 0x1 ;  /* 0x000000001d107211 */ /* 0x002fc800078008ff */
[----:B------:R-:W-:Y:S01]  /*3a130*/  LEA.HI.X.SX32 R17, R29, R2, 0x1, P0 ;  /* 0x000000021d117211 */ /* 0x000fe200000f0eff */
[----:B------:R-:W-:Y:S02]  /*3a140*/  MOV R29, R26 ;  /* 0x0000001a001d7202 */ /* 0x000fe40000000f00 */
[----:B------:R-:W5:Y:S01]  /*3a150*/  LDL.LU R26, [R1+0x20] ;  /* 0x00002000011a7983 */ /* 0x000f620000300800 */
[----:B--2---:R-:W-:-:S03]  /*3a160*/  PRMT R22, R24, 0x7632, R22 ;  /* 0x0000763218167816 */ /* 0x004fc60000000016 */
[----:B------:R-:W2:Y:S04]  /*3a170*/  LDL.LU R24, [R1+0x18] ;  /* 0x0000180001187983 */ /* 0x000ea80000300800 */
[----:B------:R-:W-:Y:S01]  /*3a180*/  STG.E.U16 [R14.64], R22 ;  /* 0x000000160e007986 */ /* 0x000fe2000c101506 */
[----:B------:R0:W-:Y:S03]  /*3a190*/  STG.E.U16 [R16.64], R23 ;  /* 0x0000001710007986 */ /* 0x0001e6000c101506 */
[----:B0-----:R-:W2:Y:S01]  /*3a1a0*/  LDL.LU R23, [R1+0x24] ;  /* 0x0000240001177983 */ /* 0x001ea20000300800 */
[----:B------:R-:W-:-:S04]  /*3a1b0*/  LEA R12, R27, R11, 0x1 ;  /* 0x0000000b1b0c7211 */ /* 0x000fc800078e08ff */
[----:B------:R-:W-:-:S04]  /*3a1c0*/  LEA R18, R27, R12, 0x1 ;  /* 0x0000000c1b127211 */ /* 0x000fc800078e08ff */
[----:B------:R-:W-:-:S05]  /*3a1d0*/  LEA R21, R27, R18, 0x1 ;  /* 0x000000121b157211 */ /* 0x000fca00078e08ff */
[----:B------:R-:W-:-:S04]  /*3a1e0*/  IMAD R19, R27, 0x2, R21 ;  /* 0x000000021b137824 */ /* 0x000fc800078e0215 */
[----:B------:R-:W-:Y:S01]  /*3a1f0*/  IMAD R20, R27, 0x2, R19 ;  /* 0x000000021b147824 */ /* 0x000fe200078e0213 */
[----:B------:R-:W-:-:S04]  /*3a200*/  PRMT R17, R8, 0x7632, R17 ;  /* 0x0000763208117816 */ /* 0x000fc80000000011 */
[----:B------:R-:W-:-:S05]  /*3a210*/  LEA R22, R27, R20, 0x1 ;  /* 0x000000141b167211 */ /* 0x000fca00078e08ff */
[----:B------:R-:W-:Y:S01]  /*3a220*/  IMAD R16, R27, 0x2, R22 ;  /* 0x000000021b107824 */ /* 0x000fe200078e0216 */
[----:B---3--:R-:W-:-:S04]  /*3a230*/  LEA R14, P0, R4, R0, 0x1 ;  /* 0x00000000040e7211 */ /* 0x008fc800078008ff */
[----:B------:R-:W-:Y:S01]  /*3a240*/  LEA.HI.X.SX32 R15, R4, R2, 0x1, P0 ;  /* 0x00000002040f7211 */ /* 0x000fe200000f0eff */
[----:B----4-:R-:W-:Y:S01]  /*3a250*/  FSEL R4, R9, -INF , P2 ;  /* 0xff80000009047808 */ /* 0x010fe20001000000 */
[----:B------:R-:W-:Y:S02]  /*3a260*/  LEA R8, P0, R5, R0, 0x1 ;  /* 0x0000000005087211 */ /* 0x000fe400078008ff */
[----:B------:R-:W-:Y:S02]  /*3a270*/  MOV R9, R5 ;  /* 0x0000000500097202 */ /* 0x000fe40000000f00 */
[----:B------:R5:W-:Y:S02]  /*3a280*/  STL [R1+0xc0], R4 ;  /* 0x0000c00401007387 */ /* 0x000be40000100800 */
[----:B------:R-:W-:Y:S02]  /*3a290*/  LEA.HI.X.SX32 R9, R9, R2, 0x1, P0 ;  /* 0x0000000209097211 */ /* 0x000fe400000f0eff */
[----:B-----5:R-:W-:-:S02]  /*3a2a0*/  LEA R4, P2, R6, R0, 0x1 ;  /* 0x0000000006047211 */ /* 0x020fc400078408ff */
[C---:B------:R-:W-:Y:S02]  /*3a2b0*/  LOP3.LUT P6, RZ, R3.reuse, 0x40, RZ, 0xc0, !PT ;  /* 0x0000004003ff7812 */ /* 0x040fe400078cc0ff */
[C---:B------:R-:W-:Y:S02]  /*3a2c0*/  LOP3.LUT P5, RZ, R3.reuse, 0x80, RZ, 0xc0, !PT ;  /* 0x0000008003ff7812 */ /* 0x040fe400078ac0ff */
[C---:B------:R-:W-:Y:S02]  /*3a2d0*/  LOP3.LUT P4, RZ, R3.reuse, 0x100, RZ, 0xc0, !PT ;  /* 0x0000010003ff7812 */ /* 0x040fe4000788c0ff */
[----:B------:R-:W-:Y:S02]  /*3a2e0*/  LEA.HI.X.SX32 R5, R6, R2, 0x1, P2 ;  /* 0x0000000206057211 */ /* 0x000fe400010f0eff */
[----:B------:R-:W-:Y:S01]  /*3a2f0*/  LOP3.LUT P3, RZ, R3, 0x200, RZ, 0xc0, !PT ;  /* 0x0000020003ff7812 */ /* 0x000fe2000786c0ff */
[----:B------:R-:W-:Y:S01]  /*3a300*/  IMAD R3, R27, 0x2, R16 ;  /* 0x000000021b037824 */ /* 0x000fe200078e0210 */
[----:B------:R0:W-:Y:S01]  /*3a310*/  STL.64 [R1+0x3b0], R8 ;  /* 0x0003b00801007387 */ /* 0x0001e20000100a00 */
[----:B------:R1:W-:Y:S03]  /*3a320*/  STL.64 [R1+0x3a8], R4 ;  /* 0x0003a80401007387 */ /* 0x0003e60000100a00 */
[----:B------:R3:W-:Y:S01]  /*3a330*/  STG.E.U16 [R14.64], R17 ;  /* 0x000000110e007986 */ /* 0x0007e2000c101506 */
[----:B0-----:R-:W-:-:S02]  /*3a340*/  LEA R8, P0, R7, R0, 0x1 ;  /* 0x0000000007087211 */ /* 0x001fc400078008ff */
[C---:B-1----:R-:W-:Y:S02]  /*3a350*/  LEA R4, P2, R28.reuse, R0, 0x1 ;  /* 0x000000001c047211 */ /* 0x042fe400078408ff */
[----:B---3--:R-:W-:Y:S02]  /*3a360*/  LEA R14, R27, R3, 0x1 ;  /* 0x000000031b0e7211 */ /* 0x008fe400078e08ff */
[-C--:B------:R-:W-:Y:S02]  /*3a370*/  LEA.HI.X.SX32 R9, R7, R2.reuse, 0x1, P0 ;  /* 0x0000000207097211 */ /* 0x080fe400000f0eff */
[----:B------:R-:W-:Y:S01]  /*3a380*/  LEA.HI.X.SX32 R5, R28, R2, 0x1, P2 ;  /* 0x000000021c057211 */ /* 0x000fe200010f0eff */
[----:B------:R-:W-:-:S04]  /*3a390*/  IMAD R15, R27, 0x2, R14 ;  /* 0x000000021b0f7824 */ /* 0x000fc800078e020e */
[----:B------:R0:W-:Y:S01]  /*3a3a0*/  STL.64 [R1+0x398], R4 ;  /* 0x0003980401007387 */ /* 0x0001e20000100a00 */
[----:B------:R-:W-:Y:S02]  /*3a3b0*/  LEA R17, R27, R15, 0x1 ;  /* 0x0000000f1b117211 */ /* 0x000fe400078e08ff */
[C---:B------:R-:W-:Y:S01]  /*3a3c0*/  LEA R28, P2, R26.reuse, R0, 0x1 ;  /* 0x000000001a1c7211 */ /* 0x040fe200078408ff */
[----:B0-----:R-:W3:Y:S01]  /*3a3d0*/  LDL.LU.64 R4, [R1+0x1448] ;  /* 0x0014480001047983 */ /* 0x001ee20000300a00 */
[----:B------:R0:W-:Y:S02]  /*3a3e0*/  STL.64 [R1+0x1418], R14 ;  /* 0x0014180e01007387 */ /* 0x0001e40000100a00 */
[----:B0-----:R-:W-:Y:S01]  /*3a3f0*/  MOV R15, c[0x0][0x1c8] ;  /* 0x00007200000f7a02 */ /* 0x001fe20000000f00 */
[----:B------:R-:W-:Y:S01]  /*3a400*/  IMAD.MOV.U32 R14, RZ, RZ, R29 ;  /* 0x000000ffff0e7224 */ /* 0x000fe200078e001d */
[----:B------:R-:W-:Y:S02]  /*3a410*/  LEA.HI.X.SX32 R29, R26, R2, 0x1, P2 ;  /* 0x000000021a1d7211 */ /* 0x000fe400010f0eff */
[----:B--2---:R-:W-:-:S04]  /*3a420*/  LEA R6, P0, R23, R0, 0x1 ;  /* 0x0000000017067211 */ /* 0x004fc800078008ff */
[----:B------:R-:W-:-:S05]  /*3a430*/  LEA.HI.X.SX32 R7, R23, R2, 0x1, P0 ;  /* 0x0000000217077211 */ /* 0x000fca00000f0eff */
[----:B------:R0:W-:Y:S01]  /*3a440*/  STL.64 [R1+0x390], R6 ;  /* 0x0003900601007387 */ /* 0x0001e20000100a00 */
[----:B------:R-:W-:Y:S02]  /*3a450*/  IMAD R23, R15, 0x2, R17 ;  /* 0x000000020f177824 */ /* 0x000fe400078e0211 */
[----:B------:R1:W-:Y:S02]  /*3a460*/  STL.64 [R1+0x1420], R16 ;  /* 0x0014201001007387 */ /* 0x0003e40000100a00 */
[----:B------:R-:W2:Y:S01]  /*3a470*/  LDL.LU R26, [R1+0x1440] ;  /* 0x00144000011a7983 */ /* 0x000ea20000300800 */
[----:B0-----:R-:W-:Y:S02]  /*3a480*/  MOV R7, c[0x0][0x1c8] ;  /* 0x0000720000077a02 */ /* 0x001fe40000000f00 */
[----:B------:R-:W-:-:S03]  /*3a490*/  LEA R6, P0, R24, R0, 0x1 ;  /* 0x0000000018067211 */ /* 0x000fc600078008ff */
[----:B-1----:R-:W-:Y:S01]  /*3a4a0*/  IMAD R17, R7, 0x2, R25 ;  /* 0x0000000207117824 */ /* 0x002fe200078e0219 */
[----:B------:R-:W-:Y:S01]  /*3a4b0*/  LEA.HI.X.SX32 R7, R24, R2, 0x1, P0 ;  /* 0x0000000218077211 */ /* 0x000fe200000f0eff */
[----:B------:R0:W-:Y:S01]  /*3a4c0*/  STL.64 [R1+0x388], R28 ;  /* 0x0003881c01007387 */ /* 0x0001e20000100a00 */
[-C--:B------:R-:W-:Y:S02]  /*3a4d0*/  LEA R16, P2, R25, R0.reuse, 0x1 ;  /* 0x0000000019107211 */ /* 0x080fe400078408ff */
[----:B------:R-:W-:Y:S01]  /*3a4e0*/  LEA R24, R15, R23, 0x1 ;  /* 0x000000170f187211 */ /* 0x000fe200078e08ff */
[----:B0-----:R-:W4:Y:S01]  /*3a4f0*/  LDL.LU.64 R28, [R1+0x1438] ;  /* 0x00143800011c7983 */ /* 0x001f220000300a00 */
[----:B------:R0:W-:Y:S02]  /*3a500*/  STL.64 [R1+0x380], R6 ;  /* 0x0003800601007387 */ /* 0x0001e40000100a00 */
[----:B0-----:R-:W-:Y:S01]  /*3a510*/  IMAD.MOV.U32 R7, RZ, RZ, R17 ;  /* 0x000000ffff077224 */ /* 0x001fe200078e0011 */
[----:B------:R-:W-:Y:S01]  /*3a520*/  LEA R6, P0, R17, R0, 0x1 ;  /* 0x0000000011067211 */ /* 0x000fe200078008ff */
[----:B------:R-:W-:-:S02]  /*3a530*/  LEA.HI.X.SX32 R17, R25, R2, 0x1, P2 ;  /* 0x0000000219117211 */ /* 0x000fc400010f0eff */
[----:B------:R-:W-:Y:S01]  /*3a540*/  IMAD R25, R15, 0x2, R24 ;  /* 0x000000020f197824 */ /* 0x000fe200078e0218 */
[----:B------:R-:W-:Y:S02]  /*3a550*/  LEA.HI.X.SX32 R7, R7, R2, 0x1, P0 ;  /* 0x0000000207077211 */ /* 0x000fe400000f0eff */
[----:B------:R-:W-:Y:S03]  /*3a560*/  STL.64 [R1+0x378], R16 ;  /* 0x0003781001007387 */ /* 0x000fe60000100a00 */
[----:B------:R-:W-:Y:S02]  /*3a570*/  STL.64 [R1+0x370], R6 ;  /* 0x0003700601007387 */ /* 0x000fe40000100a00 */
[----:B------:R0:W-:Y:S02]  /*3a580*/  STL.64 [R1+0x1408], R24 ;  /* 0x0014081801007387 */ /* 0x0001e40000100a00 */
[----:B0-----:R-:W5:Y:S01]  /*3a590*/  LDL.LU R24, [R1+0xc] ;  /* 0x00000c0001187983 */ /* 0x001f620000300800 */
[----:B--2---:R-:W-:-:S02]  /*3a5a0*/  LEA R16, P2, R26, R0, 0x1 ;  /* 0x000000001a107211 */ /* 0x004fc400078408ff */
[----:B------:R-:W-:Y:S02]  /*3a5b0*/  LEA R27, R27, R26, 0x1 ;  /* 0x0000001a1b1b7211 */ /* 0x000fe400078e08ff */
[----:B------:R-:W-:Y:S02]  /*3a5c0*/  LEA.HI.X.SX32 R17, R26, R2, 0x1, P2 ;  /* 0x000000021a117211 */ /* 0x000fe400010f0eff */
[----:B------:R-:W-:-:S03]  /*3a5d0*/  LEA R6, P0, R27, R0, 0x1 ;  /* 0x000000001b067211 */ /* 0x000fc600078008ff */
[----:B------:R-:W-:Y:S01]  /*3a5e0*/  STL.64 [R1+0x368], R16 ;  /* 0x0003681001007387 */ /* 0x000fe20000100a00 */
[----:B------:R-:W-:Y:S02]  /*3a5f0*/  LEA.HI.X.SX32 R7, R27, R2, 0x1, P0 ;  /* 0x000000021b077211 */ /* 0x000fe400000f0eff */
[C---:B------:R-:W-:Y:S01]  /*3a600*/  LEA R26, R15.reuse, R25, 0x1 ;  /* 0x000000190f1a7211 */ /* 0x040fe200078e08ff */
[----:B------:R-:W-:Y:S02]  /*3a610*/  MOV R25, c[0x0][0x1c8] ;  /* 0x0000720000197a02 */ /* 0x000fe40000000f00 */
[----:B------:R4:W-:Y:S02]  /*3a620*/  STL.64 [R1+0x360], R6 ;  /* 0x0003600601007387 */ /* 0x0009e40000100a00 */
[----:B------:R-:W-:Y:S01]  /*3a630*/  IMAD R27, R15, 0x2, R26 ;  /* 0x000000020f1b7824 */ /* 0x000fe200078e021a */
[----:B----4-:R-:W-:-:S04]  /*3a640*/  LEA R6, P0, R28, R0, 0x1 ;  /* 0x000000001c067211 */ /* 0x010fc800078008ff */
[----:B------:R-:W-:Y:S02]  /*3a650*/  LEA.HI.X.SX32 R7, R28, R2, 0x1, P0 ;  /* 0x000000021c077211 */ /* 0x000fe400000f0eff */
[----:B-----5:R-:W-:-:S04]  /*3a660*/  LEA R16, P2, R24, R0, 0x1 ;  /* 0x0000000018107211 */ /* 0x020fc800078408ff */
[----:B------:R-:W-:-:S05]  /*3a670*/  LEA.HI.X.SX32 R17, R24, R2, 0x1, P2 ;  /* 0x0000000218117211 */ /* 0x000fca00010f0eff */
[----:B------:R0:W-:Y:S01]  /*3a680*/  STL.64 [R1+0x358], R16 ;  /* 0x0003581001007387 */ /* 0x0001e20000100a00 */
[----:B------:R1:W-:Y:S02]  /*3a690*/  STL.64 [R1+0x350], R6 ;  /* 0x0003500601007387 */ /* 0x0003e40000100a00 */
[----:B0-----:R-:W-:Y:S01]  /*3a6a0*/  IMAD R17, R25, 0x2, R29 ;  /* 0x0000000219117824 */ /* 0x001fe200078e021d */
[-C--:B------:R-:W-:Y:S01]  /*3a6b0*/  LEA R16, P2, R29, R0.reuse, 0x1 ;  /* 0x000000001d107211 */ /* 0x080fe200078408ff */
[----:B-1----:R-:W2:Y:S02]  /*3a6c0*/  LDL.LU.64 R6, [R1+0x1430] ;  /* 0x0014300001067983 */ /* 0x002ea40000300a00 */
[----:B------:R-:W-:Y:S01]  /*3a6d0*/  IMAD.MOV.U32 R25, RZ, RZ, R17 ;  /* 0x000000ffff197224 */ /* 0x000fe200078e0011 */
[----:B------:R-:W-:Y:S01]  /*3a6e0*/  LEA R24, P0, R17, R0, 0x1 ;  /* 0x0000000011187211 */ /* 0x000fe200078008ff */
[-C--:B------:R-:W-:Y:S01]  /*3a6f0*/  LEA.HI.X.SX32 R17, R29, R2.reuse, 0x1, P2 ;  /* 0x000000021d117211 */ /* 0x080fe200010f0eff */
[----:B------:R-:W-:Y:S01]  /*3a700*/  STL.64 [R1+0x1400], R26 ;  /* 0x0014001a01007387 */ /* 0x000fe20000100a00 */
[----:B------:R-:W-:Y:S03]  /*3a710*/  STL [R1+0x1410], R27 ;  /* 0x0014101b01007387 */ /* 0x000fe60000100800 */
[----:B------:R0:W-:Y:S01]  /*3a720*/  STL.64 [R1+0x348], R16 ;  /* 0x0003481001007387 */ /* 0x0001e20000100a00 */
[----:B------:R-:W-:-:S02]  /*3a730*/  LEA.HI.X.SX32 R25, R25, R2, 0x1, P0 ;  /* 0x0000000219197211 */ /* 0x000fc400000f0eff */
[----:B0-----:R-:W-:Y:S01]  /*3a740*/  MOV R16, R8 ;  /* 0x0000000800107202 */ /* 0x001fe20000000f00 */
[C---:B------:R-:W-:Y:S02]  /*3a750*/  LEA R8, P2, R10.reuse, R0, 0x1 ;  /* 0x000000000a087211 */ /* 0x040fe400078408ff */
[----:B------:R-:W-:Y:S02]  /*3a760*/  IMAD.MOV.U32 R17, RZ, RZ, R9 ;  /* 0x000000ffff117224 */ /* 0x000fe400078e0009 */
[----:B------:R-:W-:Y:S01]  /*3a770*/  LEA.HI.X.SX32 R9, R10, R2, 0x1, P2 ;  /* 0x000000020a097211 */ /* 0x000fe200010f0eff */
[----:B------:R-:W-:Y:S04]  /*3a780*/  STL.64 [R1+0x340], R24 ;  /* 0x0003401801007387 */ /* 0x000fe80000100a00 */
[----:B------:R0:W-:Y:S04]  /*3a790*/  STL.64 [R1+0x338], R8 ;  /* 0x0003380801007387 */ /* 0x0001e80000100a00 */
[----:B0-----:R-:W4:Y:S01]  /*3a7a0*/  LDL.LU.64 R8, [R1+0x1428] ;  /* 0x0014280001087983 */ /* 0x001f220000300a00 */
[----:B------:R-:W-:-:S02]  /*3a7b0*/  LEA R28, R15, R27, 0x1 ;  /* 0x0000001b0f1c7211 */ /* 0x000fc400078e08ff */
[----:B------:R-:W-:-:S03]  /*3a7c0*/  MOV R26, c[0x0][0x1c8] ;  /* 0x00007200001a7a02 */ /* 0x000fc60000000f00 */
[----:B------:R-:W-:-:S04]  /*3a7d0*/  IMAD R29, R15, 0x2, R28 ;  /* 0x000000020f1d7824 */ /* 0x000fc800078e021c */
[----:B------:R-:W-:Y:S01]  /*3a7e0*/  IMAD R10, R15, 0x2, R29 ;  /* 0x000000020f0a7824 */ /* 0x000fe200078e021d */
[----:B------:R0:W-:Y:S01]  /*3a7f0*/  STL.64 [R1+0x13f8], R28 ;  /* 0x0013f81c01007387 */ /* 0x0001e20000100a00 */
[C---:B--2---:R-:W-:Y:S02]  /*3a800*/  LEA R24, P0, R7.reuse, R0, 0x1 ;  /* 0x0000000007187211 */ /* 0x044fe400078008ff */
[----:B------:R-:W-:Y:S02]  /*3a810*/  LEA R26, R26, R7, 0x1 ;  /* 0x000000071a1a7211 */ /* 0x000fe400078e08ff */
[----:B------:R-:W-:Y:S02]  /*3a820*/  LEA.HI.X.SX32 R25, R7, R2, 0x1, P0 ;  /* 0x0000000207197211 */ /* 0x000fe400000f0eff */
[----:B0-----:R-:W-:Y:S02]  /*3a830*/  LEA R28, P2, R26, R0, 0x1 ;  /* 0x000000001a1c7211 */ /* 0x001fe400078408ff */
[----:B------:R-:W-:Y:S01]  /*3a840*/  MOV R29, R26 ;  /* 0x0000001a001d7202 */ /* 0x000fe20000000f00 */
[----:B------:R-:W-:Y:S01]  /*3a850*/  IMAD.MOV.U32 R26, RZ, RZ, c[0x0][0x1c8] ;  /* 0x00007200ff1a7624 */ /* 0x000fe200078e00ff */
[----:B------:R3:W-:Y:S02]  /*3a860*/  STL.64 [R1+0x330], R24 ;  /* 0x0003301801007387 */ /* 0x0007e40000100a00 */
[----:B------:R-:W-:-:S02]  /*3a870*/  LEA.HI.X.SX32 R29, R29, R2, 0x1, P2 ;  /* 0x000000021d1d7211 */ /* 0x000fc400010f0eff */
[----:B---3--:R-:W-:-:S04]  /*3a880*/  LEA R24, P0, R5, R0, 0x1 ;  /* 0x0000000005187211 */ /* 0x008fc800078008ff */
[----:B------:R-:W-:Y:S01]  /*3a890*/  LEA.HI.X.SX32 R25, R5, R2, 0x1, P0 ;  /* 0x0000000205197211 */ /* 0x000fe200000f0eff */
[----:B------:R0:W-:Y:S04]  /*3a8a0*/  STL.64 [R1+0x328], R28 ;  /* 0x0003281c01007387 */ /* 0x0001e80000100a00 */
[----:B------:R1:W-:Y:S01]  /*3a8b0*/  STL.64 [R1+0x320], R24 ;  /* 0x0003201801007387 */ /* 0x0003e20000100a00 */
[----:B----4-:R-:W-:Y:S01]  /*3a8c0*/  IMAD R26, R26, 0x2, R8 ;  /* 0x000000021a1a7824 */ /* 0x010fe200078e0208 */
[----:B0-----:R-:W-:-:S04]  /*3a8d0*/  LEA R28, P2, R8, R0, 0x1 ;  /* 0x00000000081c7211 */ /* 0x001fc800078408ff */
[----:B-1----:R-:W-:Y:S02]  /*3a8e0*/  LEA R24, P0, R26, R0, 0x1 ;  /* 0x000000001a187211 */ /* 0x002fe400078008ff */
[-C--:B------:R-:W-:Y:S02]  /*3a8f0*/  LEA.HI.X.SX32 R29, R8, R2.reuse, 0x1, P2 ;  /* 0x00000002081d7211 */ /* 0x080fe400010f0eff */
[----:B------:R-:W-:Y:S02]  /*3a900*/  LEA.HI.X.SX32 R25, R26, R2, 0x1, P0 ;  /* 0x000000021a197211 */ /* 0x000fe400000f0eff */
[C---:B------:R-:W-:Y:S01]  /*3a910*/  LEA R7, R15.reuse, R10, 0x1 ;  /* 0x0000000a0f077211 */ /* 0x040fe200078e08ff */
[----:B------:R0:W-:Y:S02]  /*3a920*/  STL.64 [R1+0x318], R28 ;  /* 0x0003181c01007387 */ /* 0x0001e40000100a00 */
[----:B------:R1:W-:Y:S01]  /*3a930*/  STL.64 [R1+0x310], R24 ;  /* 0x0003101801007387 */ /* 0x0003e20000100a00 */
[----:B------:R-:W-:-:S02]  /*3a940*/  LEA R5, R15, R7, 0x1 ;  /* 0x000000070f057211 */ /* 0x000fc400078e08ff */
[CC--:B0-----:R-:W-:Y:S02]  /*3a950*/  LEA R28, P2, R6.reuse, R0.reuse, 0x1 ;  /* 0x00000000061c7211 */ /* 0x0c1fe400078408ff */
[C---:B-1----:R-:W-:Y:S02]  /*3a960*/  LEA R24, P0, R9.reuse, R0, 0x1 ;  /* 0x0000000009187211 */ /* 0x042fe400078008ff */
[-C--:B------:R-:W-:Y:S02]  /*3a970*/  LEA.HI.X.SX32 R29, R6, R2.reuse, 0x1, P2 ;  /* 0x00000002061d7211 */ /* 0x080fe400010f0eff */
[----:B------:R-:W-:Y:S01]  /*3a980*/  LEA.HI.X.SX32 R25, R9, R2, 0x1, P0 ;  /* 0x0000000209197211 */ /* 0x000fe200000f0eff */
[C---:B------:R-:W-:Y:S02]  /*3a990*/  IMAD R8, R15.reuse, 0x2, R5 ;  /* 0x000000020f087824 */ /* 0x040fe400078e0205 */
[----:B------:R0:W-:Y:S02]  /*3a9a0*/  STL.64 [R1+0x308], R28 ;  /* 0x0003081c01007387 */ /* 0x0001e40000100a00 */
[----:B------:R1:W-:Y:S01]  /*3a9b0*/  STL.64 [R1+0x300], R24 ;  /* 0x0003001801007387 */ /* 0x0003e20000100a00 */
[----:B------:R-:W-:-:S02]  /*3a9c0*/  LEA R6, R15, R8, 0x1 ;  /* 0x000000080f067211 */ /* 0x000fc400078e08ff */
[CC--:B0-----:R-:W-:Y:S02]  /*3a9d0*/  LEA R28, P2, R13.reuse, R0.reuse, 0x1 ;  /* 0x000000000d1c7211 */ /* 0x0c1fe400078408ff */
[C---:B-1----:R-:W-:Y:S02]  /*3a9e0*/  LEA R24, P0, R4.reuse, R0, 0x1 ;  /* 0x0000000004187211 */ /* 0x042fe400078008ff */
[-C--:B------:R-:W-:Y:S02]  /*3a9f0*/  LEA.HI.X.SX32 R29, R13, R2.reuse, 0x1, P2 ;  /* 0x000000020d1d7211 */ /* 0x080fe400010f0eff */
[----:B------:R-:W-:Y:S01]  /*3aa00*/  LEA.HI.X.SX32 R25, R4, R2, 0x1, P0 ;  /* 0x0000000204197211 */ /* 0x000fe200000f0eff */
[----:B------:R-:W-:Y:S02]  /*3aa10*/  STL.64 [R1+0x13f0], R6 ;  /* 0x0013f00601007387 */ /* 0x000fe40000100a00 */
[----:B------:R0:W-:Y:S02]  /*3aa20*/  STL.64 [R1+0x2f8], R28 ;  /* 0x0002f81c01007387 */ /* 0x0001e40000100a00 */
[----:B------:R1:W-:Y:S01]  /*3aa30*/  STL.64 [R1+0x2f0], R24 ;  /* 0x0002f01801007387 */ /* 0x0003e20000100a00 */
[----:B0-----:R-:W-:-:S02]  /*3aa40*/  LEA R28, P2, R11, R0, 0x1 ;  /* 0x000000000b1c7211 */ /* 0x001fc400078408ff */
[----:B-1----:R-:W-:Y:S01]  /*3aa50*/  MOV R24, R16 ;  /* 0x0000001000187202 */ /* 0x002fe20000000f00 */
[C---:B------:R-:W-:Y:S02]  /*3aa60*/  LEA R16, P0, R12.reuse, R0, 0x1 ;  /* 0x000000000c107211 */ /* 0x040fe400078008ff */
[----:B------:R-:W-:Y:S01]  /*3aa70*/  IMAD.MOV.U32 R25, RZ, RZ, R17 ;  /* 0x000000ffff197224 */ /* 0x000fe200078e0011 */
        /* <DEDUP_REMOVED lines=12> */
[----:B------:R1:W-:Y:S02]  /*3ab40*/  STL.64 [R1+0x2d0], R16 ;  /* 0x0002d01001007387 */ /* 0x0003e40000100a00 */
[----:B------:R-:W-:Y:S01]  /*3ab50*/  IMAD R12, R15, 0x2, R11 ;  /* 0x000000020f0c7824 */ /* 0x000fe200078e020b */
[----:B0-----:R-:W-:Y:S01]  /*3ab60*/  MOV R29, R14 ;  /* 0x0000000e001d7202 */ /* 0x001fe20000000f00 */
[C---:B------:R-:W-:Y:S01]  /*3ab70*/  LEA R14, P2, R19.reuse, R0, 0x1 ;  /* 0x00000000130e7211 */ /* 0x040fe200078408ff */
[----:B-1----:R-:W2:Y:S03]  /*3ab80*/  LDL.LU.64 R16, [R1+0x1420] ;  /* 0x0014200001107983 */ /* 0x002ea60000300a00 */
[----:B------:R-:W-:-:S05]  /*3ab90*/  LEA.HI.X.SX32 R15, R19, R2, 0x1, P2 ;  /* 0x00000002130f7211 */ /* 0x000fca00010f0eff */
[----:B------:R0:W-:Y:S04]  /*3aba0*/  STL.64 [R1+0x2c8], R14 ;  /* 0x0002c80e01007387 */ /* 0x0001e80000100a00 */
[----:B0-----:R-:W3:Y:S01]  /*3abb0*/  LDL.LU.64 R14, [R1+0x1418] ;  /* 0x00141800010e7983 */ /* 0x001ee20000300a00 */
[----:B------:R-:W-:Y:S02]  /*3abc0*/  MOV R21, c[0x0][0x1c8] ;  /* 0x0000720000157a02 */ /* 0x000fe40000000f00 */
[----:B------:R-:W-:Y:S01]  /*3abd0*/  LEA R26, P0, R20, R0, 0x1 ;  /* 0x00000000141a7211 */ /* 0x000fe200078008ff */
[----:B------:R-:W-:-:S03]  /*3abe0*/  IMAD.MOV.U32 R19, RZ, RZ, R27 ;  /* 0x000000ffff137224 */ /* 0x000fc600078e001b */
[----:B------:R-:W-:Y:S01]  /*3abf0*/  LEA.HI.X.SX32 R19, R20, R2, 0x1, P0 ;  /* 0x0000000214137211 */ /* 0x000fe200000f0eff */
[C---:B------:R-:W-:Y:S01]  /*3ac00*/  IMAD R13, R21.reuse, 0x2, R12 ;  /* 0x00000002150d7824 */ /* 0x040fe200078e020c */
[----:B------:R0:W-:Y:S01]  /*3ac10*/  STL [R1+0x2c0], R26 ;  /* 0x0002c01a01007387 */ /* 0x0001e20000100800 */
[----:B------:R-:W-:Y:S02]  /*3ac20*/  MOV R18, R26 ;  /* 0x0000001a00127202 */ /* 0x000fe40000000f00 */
[----:B------:R-:W-:Y:S01]  /*3ac30*/  STL [R1+0x2c4], R19 ;  /* 0x0002c41301007387 */ /* 0x000fe20000100800 */
[----:B------:R-:W-:Y:S01]  /*3ac40*/  STL.64 [R1+0x13e8], R12 ;  /* 0x0013e80c01007387 */ /* 0x000fe20000100a00 */
[----:B------:R-:W-:Y:S02]  /*3ac50*/  LEA R18, R21, R13, 0x1 ;  /* 0x0000000d15127211 */ /* 0x000fe400078e08ff */
[----:B0-----:R-:W-:-:S04]  /*3ac60*/  LEA R26, P2, R22, R0, 0x1 ;  /* 0x00000000161a7211 */ /* 0x001fc800078408ff */
[----:B------:R-:W-:-:S05]  /*3ac70*/  LEA.HI.X.SX32 R27, R22, R2, 0x1, P2 ;  /* 0x00000002161b7211 */ /* 0x000fca00010f0eff */
[----:B------:R0:W-:Y:S02]  /*3ac80*/  STL.64 [R1+0x2b8], R26 ;  /* 0x0002b81a01007387 */ /* 0x0001e40000100a00 */
[----:B0-----:R-:W-:-:S04]  /*3ac90*/  LEA R26, P2, R3, R0, 0x1 ;  /* 0x00000000031a7211 */ /* 0x001fc800078408ff */
[----:B------:R-:W-:Y:S02]  /*3aca0*/  LEA.HI.X.SX32 R27, R3, R2, 0x1, P2 ;  /* 0x00000002031b7211 */ /* 0x000fe400010f0eff */
[----:B--2---:R-:W-:-:S04]  /*3acb0*/  LEA R12, P0, R16, R0, 0x1 ;  /* 0x00000000100c7211 */ /* 0x004fc800078008ff */
[----:B------:R-:W-:-:S05]  /*3acc0*/  LEA.HI.X.SX32 R13, R16, R2, 0x1, P0 ;  /* 0x00000002100d7211 */ /* 0x000fca00000f0eff */
[----:B------:R3:W-:Y:S01]  /*3acd0*/  STL.64 [R1+0x2b0], R12 ;  /* 0x0002b00c01007387 */ /* 0x0007e20000100a00 */
[----:B------:R0:W-:Y:S01]  /*3ace0*/  STL.64 [R1+0x2a8], R26 ;  /* 0x0002a81a01007387 */ /* 0x0001e20000100a00 */
[----:B---3--:R-:W-:-:S04]  /*3acf0*/  LEA R12, P0, R14, R0, 0x1 ;  /* 0x000000000e0c7211 */ /* 0x008fc800078008ff */
[----:B------:R-:W-:Y:S02]  /*3ad00*/  LEA.HI.X.SX32 R13, R14, R2, 0x1, P0 ;  /* 0x000000020e0d7211 */ /* 0x000fe400000f0eff */
[----:B0-----:R-:W-:-:S03]  /*3ad10*/  LEA R26, P2, R15, R0, 0x1 ;  /* 0x000000000f1a7211 */ /* 0x001fc600078408ff */
[----:B------:R0:W-:Y:S01]  /*3ad20*/  STL.64 [R1+0x2a0], R12 ;  /* 0x0002a00c01007387 */ /* 0x0001e20000100a00 */
[----:B------:R-:W-:Y:S01]  /*3ad30*/  LEA.HI.X.SX32 R27, R15, R2, 0x1, P2 ;  /* 0x000000020f1b7211 */ /* 0x000fe200010f0eff */
[----:B0-----:R-:W-:Y:S01]  /*3ad40*/  IMAD.MOV.U32 R12, RZ, RZ, R24 ;  /* 0x000000ffff0c7224 */ /* 0x001fe200078e0018 */
[C---:B------:R-:W-:Y:S02]  /*3ad50*/  LEA R24, P0, R17.reuse, R0, 0x1 ;  /* 0x0000000011187211 */ /* 0x040fe400078008ff */
[----:B------:R-:W-:Y:S02]  /*3ad60*/  MOV R13, R25 ;  /* 0x00000019000d7202 */ /* 0x000fe40000000f00 */
[----:B------:R-:W-:Y:S01]  /*3ad70*/  LEA.HI.X.SX32 R25, R17, R2, 0x1, P0 ;  /* 0x0000000211197211 */ /* 0x000fe200000f0eff */
[----:B------:R0:W-:Y:S04]  /*3ad80*/  STL.64 [R1+0x298], R26 ;  /* 0x0002981a01007387 */ /* 0x0001e80000100a00 */
[----:B0-----:R-:W2:Y:S01]  /*3ad90*/  LDL.LU R27, [R1+0x1410] ;  /* 0x00141000011b7983 */ /* 0x001ea20000300800 */
[----:B------:R0:W-:Y:S03]  /*3ada0*/  STL.64 [R1+0x290], R24 ;  /* 0x0002901801007387 */ /* 0x0001e60000100a00 */
[----:B0-----:R-:W3:Y:S01]  /*3adb0*/  LDL.LU.64 R24, [R1+0x1408] ;  /* 0x0014080001187983 */ /* 0x001ee20000300a00 */
[----:B------:R-:W-:-:S04]  /*3adc0*/  LEA R26, P2, R23, R0, 0x1 ;  /* 0x00000000171a7211 */ /* 0x000fc800078408ff */
[----:B------:R-:W-:Y:S01]  /*3add0*/  MOV R16, R26 ;  /* 0x0000001a00107202 */ /* 0x000fe20000000f00 */
[----:B------:R3:W-:Y:S01]  /*3ade0*/  STL [R1+0x288], R26 ;  /* 0x0002881a01007387 */ /* 0x0007e20000100800 */
[----:B--2---:R-:W-:Y:S01]  /*3adf0*/  IMAD.MOV.U32 R17, RZ, RZ, R27 ;  /* 0x000000ffff117224 */ /* 0x004fe200078e001b */
[----:B------:R-:W-:Y:S02]  /*3ae00*/  LEA.HI.X.SX32 R17, R23, R2, 0x1, P2 ;  /* 0x0000000217117211 */ /* 0x000fe400010f0eff */
[----:B---3--:R-:W-:-:S04]  /*3ae10*/  LEA R26, P0, R24, R0, 0x1 ;  /* 0x00000000181a7211 */ /* 0x008fc800078008ff */
[----:B------:R-:W-:Y:S01]  /*3ae20*/  LEA.HI.X.SX32 R27, R24, R2, 0x1, P0 ;  /* 0x00000002181b7211 */ /* 0x000fe200000f0eff */
[----:B------:R-:W-:Y:S04]  /*3ae30*/  STL [R1+0x28c], R17 ;  /* 0x00028c1101007387 */ /* 0x000fe80000100800 */
[----:B------:R0:W-:Y:S04]  /*3ae40*/  STL.64 [R1+0x280], R26 ;  /* 0x0002801a01007387 */ /* 0x0001e80000100a00 */
[----:B0-----:R-:W2:Y:S01]  /*3ae50*/  LDL.LU.64 R26, [R1+0x1400] ;  /* 0x00140000011a7983 */ /* 0x001ea20000300a00 */
[----:B------:R-:W-:Y:S01]  /*3ae60*/  LEA R28, P2, R25, R0, 0x1 ;  /* 0x00000000191c7211 */ /* 0x000fe200078408ff */
[----:B------:R-:W-:-:S03]  /*3ae70*/  IMAD.MOV.U32 R23, RZ, RZ, R29 ;  /* 0x000000ffff177224 */ /* 0x000fc600078e001d */
[----:B------:R-:W-:-:S05]  /*3ae80*/  LEA.HI.X.SX32 R29, R25, R2, 0x1, P2 ;  /* 0x00000002191d7211 */ /* 0x000fca00010f0eff */
[----:B------:R0:W-:Y:S04]  /*3ae90*/  STL.64 [R1+0x278], R28 ;  /* 0x0002781c01007387 */ /* 0x0001e80000100a00 */
[----:B0-----:R-:W3:Y:S01]  /*3aea0*/  LDL.LU.64 R28, [R1+0x13f8] ;  /* 0x0013f800011c7983 */ /* 0x001ee20000300a00 */
[----:B------:R-:W-:Y:S02]  /*3aeb0*/  MOV R25, R7 ;  /* 0x0000000700197202 */ /* 0x000fe40000000f00 */
[----:B--2---:R-:W-:-:S05]  /*3aec0*/  LEA R6, P0, R26, R0, 0x1 ;  /* 0x000000001a067211 */ /* 0x004fca00078008ff */
[----:B------:R0:W-:Y:S01]  /*3aed0*/  STL [R1+0x270], R6 ;  /* 0x0002700601007387 */ /* 0x0001e20000100800 */
[----:B------:R-:W-:Y:S01]  /*3aee0*/  IMAD.MOV.U32 R24, RZ, RZ, R6 ;  /* 0x000000ffff187224 */ /* 0x000fe200078e0006 */
[----:B------:R-:W-:Y:S02]  /*3aef0*/  LEA.HI.X.SX32 R25, R26, R2, 0x1, P0 ;  /* 0x000000021a197211 */ /* 0x000fe400000f0eff */
[----:B0-----:R-:W-:-:S04]  /*3af00*/  LEA R6, P2, R27, R0, 0x1 ;  /* 0x000000001b067211 */ /* 0x001fc800078408ff */
[----:B------:R-:W-:Y:S01]  /*3af10*/  LEA.HI.X.SX32 R7, R27, R2, 0x1, P2 ;  /* 0x000000021b077211 */ /* 0x000fe200010f0eff */
[----:B------:R-:W-:Y:S04]  /*3af20*/  STL [R1+0x274], R25 ;  /* 0x0002741901007387 */ /* 0x000fe80000100800 */
[----:B------:R0:W-:Y:S04]  /*3af30*/  STL.64 [R1+0x268], R6 ;  /* 0x0002680601007387 */ /* 0x0001e80000100a00 */
[----:B0-----:R-:W2:Y:S01]  /*3af40*/  LDL.LU.64 R6, [R1+0x13f0] ;  /* 0x0013f00001067983 */ /* 0x001ea20000300a00 */
[----:B---3--:R-:W-:-:S04]  /*3af50*/  LEA R24, P0, R28, R0, 0x1 ;  /* 0x000000001c187211 */ /* 0x008fc800078008ff */
[----:B------:R-:W-:Y:S01]  /*3af60*/  LEA.HI.X.SX32 R25, R28, R2, 0x1, P0 ;  /* 0x000000021c197211 */ /* 0x000fe200000f0eff */
[----:B------:R0:W-:Y:S01]  /*3af70*/  STL [R1+0x13e4], R27 ;  /* 0x0013e41b01007387 */ /* 0x0001e20000100800 */
[----:B------:R-:W-:-:S03]  /*3af80*/  LEA R26, P2, R29, R0, 0x1 ;  /* 0x000000001d1a7211 */ /* 0x000fc600078408ff */
[----:B------:R1:W-:Y:S01]  /*3af90*/  STL.64 [R1+0x260], R24 ;  /* 0x0002601801007387 */ /* 0x0003e20000100a00 */
[----:B0-----:R-:W-:Y:S02]  /*3afa0*/  LEA.HI.X.SX32 R27, R29, R2, 0x1, P2 ;  /* 0x000000021d1b7211 */ /* 0x001fe400010f0eff */
[----:B-1----:R-:W-:-:S04]  /*3afb0*/  LEA R24, P0, R10, R0, 0x1 ;  /* 0x000000000a187211 */ /* 0x002fc800078008ff */
[----:B------:R-:W-:Y:S01]  /*3afc0*/  LEA.HI.X.SX32 R25, R10, R2, 0x1, P0 ;  /* 0x000000020a197211 */ /* 0x000fe200000f0eff */
[----:B------:R-:W-:Y:S04]  /*3afd0*/  STL.64 [R1+0x258], R26 ;  /* 0x0002581a01007387 */ /* 0x000fe80000100a00 */
[----:B------:R0:W-:Y:S02]  /*3afe0*/  STL.64 [R1+0x250], R24 ;  /* 0x0002501801007387 */ /* 0x0001e40000100a00 */
[----:B0-----:R-:W-:Y:S01]  /*3aff0*/  MOV R24, R12 ;  /* 0x0000000c00187202 */ /* 0x001fe20000000f00 */
[----:B------:R-:W-:Y:S02]  /*3b000*/  LEA R12, P0, R5, R0, 0x1 ;  /* 0x00000000050c7211 */ /* 0x000fe400078008ff */
[----:B------:R-:W-:-:S02]  /*3b010*/  IMAD.MOV.U32 R25, RZ, RZ, R13 ;  /* 0x000000ffff197224 */ /* 0x000fc400078e000d */
[----:B------:R-:W-:Y:S02]  /*3b020*/  LEA.HI.X.SX32 R13, R5, R2, 0x1, P0 ;  /* 0x00000002050d7211 */ /* 0x000fe400000f0eff */
[----:B--2---:R-:W-:-:S04]  /*3b030*/  LEA R26, P2, R7, R0, 0x1 ;  /* 0x00000000071a7211 */ /* 0x004fc800078408ff */
[----:B------:R-:W-:-:S05]  /*3b040*/  LEA.HI.X.SX32 R27, R7, R2, 0x1, P2 ;  /* 0x00000002071b7211 */ /* 0x000fca00010f0eff */
[----:B------:R0:W-:Y:S01]  /*3b050*/  STL.64 [R1+0x248], R26 ;  /* 0x0002481a01007387 */ /* 0x0001e20000100a00 */
[----:B------:R1:W-:Y:S01]  /*3b060*/  STL.64 [R1+0x240], R12 ;  /* 0x0002400c01007387 */ /* 0x0003e20000100a00 */
[-C--:B0-----:R-:W-:Y:S02]  /*3b070*/  LEA R26, P2, R8, R0.reuse, 0x1 ;  /* 0x00000000081a7211 */ /* 0x081fe400078408ff */
[----:B-1----:R-:W-:Y:S02]  /*3b080*/  LEA R12, P0, R6, R0, 0x1 ;  /* 0x00000000060c7211 */ /* 0x002fe400078008ff */
[-C--:B------:R-:W-:Y:S02]  /*3b090*/  LEA.HI.X.SX32 R27, R8, R2.reuse, 0x1, P2 ;  /* 0x00000002081b7211 */ /* 0x080fe400010f0eff */
[----:B------:R-:W-:-:S03]  /*3b0a0*/  LEA.HI.X.SX32 R13, R6, R2, 0x1, P0 ;  /* 0x00000002060d7211 */ /* 0x000fc600000f0eff */
[----:B------:R0:W-:Y:S02]  /*3b0b0*/  STL.64 [R1+0x238], R26 ;  /* 0x0002381a01007387 */ /* 0x0001e40000100a00 */
[----:B------:R1:W-:Y:S01]  /*3b0c0*/  STL.64 [R1+0x230], R12 ;  /* 0x0002300c01007387 */ /* 0x0003e20000100a00 */
[CC--:B0-----:R-:W-:Y:S02]  /*3b0d0*/  LEA R26, P2, R9.reuse, R0.reuse, 0x1 ;  /* 0x00000000091a7211 */ /* 0x0c1fe400078408ff */
[C---:B-1----:R-:W-:Y:S02]  /*3b0e0*/  LEA R12, P0, R4.reuse, R0, 0x1 ;  /* 0x00000000040c7211 */ /* 0x042fe400078008ff */
[-C--:B------:R-:W-:Y:S02]  /*3b0f0*/  LEA.HI.X.SX32 R27, R9, R2.reuse, 0x1, P2 ;  /* 0x00000002091b7211 */ /* 0x080fe400010f0eff */
[----:B------:R-:W-:-:S03]  /*3b100*/  LEA.HI.X.SX32 R13, R4, R2, 0x1, P0 ;  /* 0x00000002040d7211 */ /* 0x000fc600000f0eff */
[----:B------:R-:W-:Y:S02]  /*3b110*/  STL.64 [R1+0x228], R26 ;  /* 0x0002281a01007387 */ /* 0x000fe40000100a00 */
[----:B------:R0:W-:Y:S02]  /*3b120*/  STL.64 [R1+0x220], R12 ;  /* 0x0002200c01007387 */ /* 0x0001e40000100a00 */
[----:B0-----:R-:W2:Y:S01]  /*3b130*/  LDL.LU.64 R12, [R1+0x13e8] ;  /* 0x0013e800010c7983 */ /* 0x001ea20000300a00 */
[----:B------:R-:W-:-:S05]  /*3b140*/  IMAD R19, R21, 0x2, R18 ;  /* 0x0000000215137824 */ /* 0x000fca00078e0212 */
[----:B------:R-:W-:-:S05]  /*3b150*/  LEA R3, R21, R19, 0x1 ;  /* 0x0000001315037211 */ /* 0x000fca00078e08ff */
[----:B------:R-:W-:-:S05]  /*3b160*/  IMAD R14, R21, 0x2, R3 ;  /* 0x00000002150e7824 */ /* 0x000fca00078e0203 */
[----:B------:R-:W-:-:S04]  /*3b170*/  LEA R15, R21, R14, 0x1 ;  /* 0x0000000e150f7211 */ /* 0x000fc800078e08ff */
[----:B------:R-:W-:Y:S01]  /*3b180*/  LEA R16, R21, R15, 0x1 ;  /* 0x0000000f15107211 */ /* 0x000fe200078e08ff */
[----:B------:R-:W-:-:S04]  /*3b190*/  IMAD.MOV.U32 R28, RZ, RZ, c[0x0][0x1c8] ;  /* 0x00007200ff1c7624 */ /* 0x000fc800078e00ff */
[----:B------:R-:W-:-:S05]  /*3b1a0*/  IMAD R17, R21, 0x2, R16 ;  /* 0x0000000215117824 */ /* 0x000fca00078e0210 */
[----:B------:R-:W-:-:S04]  /*3b1b0*/  LEA R20, R21, R17, 0x1 ;  /* 0x0000001115147211 */ /* 0x000fc800078e08ff */
[----:B------:R-:W-:-:S05]  /*3b1c0*/  LEA R21, R28, R20, 0x1 ;  /* 0x000000141c157211 */ /* 0x000fca00078e08ff */
[----:B------:R-:W-:-:S05]  /*3b1d0*/  IMAD R22, R28, 0x2, R21 ;  /* 0x000000021c167824 */ /* 0x000fca00078e0215 */
[----:B------:R-:W-:Y:S02]  /*3b1e0*/  LEA R7, R28, R22, 0x1 ;  /* 0x000000161c077211 */ /* 0x000fe400078e08ff */
[----:B------:R-:W-:-:S03]  /*3b1f0*/  LEA R26, P2, R11, R0, 0x1 ;  /* 0x000000000b1a7211 */ /* 0x000fc600078408ff */
[----:B------:R-:W-:Y:S01]  /*3b200*/  IMAD R5, R28, 0x2, R7 ;  /* 0x000000021c057824 */ /* 0x000fe200078e0207 */
[----:B------:R-:W-:-:S04]  /*3b210*/  LEA.HI.X.SX32 R27, R11, R2, 0x1, P2 ;  /* 0x000000020b1b7211 */ /* 0x000fc800010f0eff */
[----:B------:R-:W-:Y:S01]  /*3b220*/  LEA R8, R28, R5, 0x1 ;  /* 0x000000051c087211 */ /* 0x000fe200078e08ff */
[----:B------:R0:W-:Y:S01]  /*3b230*/  STL [R1+0x13e0], R5 ;  /* 0x0013e00501007387 */ /* 0x0001e20000100800 */
[----:B------:R1:W-:Y:S01]  /*3b240*/  STL.64 [R1+0x218], R26 ;  /* 0x0002181a01007387 */ /* 0x0003e20000100a00 */
[----:B--2---:R-:W-:-:S04]  /*3b250*/  LEA R4, P0, R12, R0, 0x1 ;  /* 0x000000000c047211 */ /* 0x004fc800078008ff */
[----:B0-----:R-:W-:Y:S02]  /*3b260*/  LEA.HI.X.SX32 R5, R12, R2, 0x1, P0 ;  /* 0x000000020c057211 */ /* 0x001fe400000f0eff */
[----:B-1----:R-:W-:-:S03]  /*3b270*/  LEA R26, P2, R13, R0, 0x1 ;  /* 0x000000000d1a7211 */ /* 0x002fc600078408ff */
[----:B------:R0:W-:Y:S01]  /*3b280*/  STL.64 [R1+0x210], R4 ;  /* 0x0002100401007387 */ /* 0x0001e20000100a00 */
[----:B------:R-:W-:Y:S02]  /*3b290*/  LEA.HI.X.SX32 R27, R13, R2, 0x1, P2 ;  /* 0x000000020d1b7211 */ /* 0x000fe400010f0eff */
[----:B0-----:R-:W-:-:S04]  /*3b2a0*/  LEA R4, P0, R18, R0, 0x1 ;  /* 0x0000000012047211 */ /* 0x001fc800078008ff */
[----:B------:R-:W-:Y:S01]  /*3b2b0*/  LEA.HI.X.SX32 R5, R18, R2, 0x1, P0 ;  /* 0x0000000212057211 */ /* 0x000fe200000f0eff */
[----:B------:R0:W-:Y:S04]  /*3b2c0*/  STL.64 [R1+0x208], R26 ;  /* 0x0002081a01007387 */ /* 0x0001e80000100a00 */
[----:B------:R1:W-:Y:S01]  /*3b2d0*/  STL.64 [R1+0x200], R4 ;  /* 0x0002000401007387 */ /* 0x0003e20000100a00 */
[-C--:B0-----:R-:W-:Y:S02]  /*3b2e0*/  LEA R26, P2, R19, R0.reuse, 0x1 ;  /* 0x00000000131a7211 */ /* 0x081fe400078408ff */
[----:B-1----:R-:W-:Y:S02]  /*3b2f0*/  LEA R4, P0, R3, R0, 0x1 ;  /* 0x0000000003047211 */ /* 0x002fe400078008ff */
[----:B------:R-:W-:Y:S01]  /*3b300*/  LEA.HI.X.SX32 R27, R19, R2, 0x1, P2 ;  /* 0x00000002131b7211 */ /* 0x000fe200010f0eff */
[----:B------:R-:W-:Y:S01]  /*3b310*/  LEA R12, P2, R14, R0, 0x1 ;  /* 0x000000000e0c7211 */ /* 0x000fe200078408ff */
[----:B------:R-:W-:-:S03]  /*3b320*/  LEA.HI.X.SX32 R5, R3, R2, 0x1, P0 ;  /* 0x0000000203057211 */ /* 0x000fc600000f0eff */
[----:B------:R0:W-:Y:S02]  /*3b330*/  STL.64 [R1+0x1f8], R26 ;  /* 0x0001f81a01007387 */ /* 0x0001e40000100a00 */
[----:B------:R1:W-:Y:S01]  /*3b340*/  STL.64 [R1+0x1f0], R4 ;  /* 0x0001f00401007387 */ /* 0x0003e20000100a00 */
[----:B------:R-:W-:Y:S02]  /*3b350*/  LEA.HI.X.SX32 R13, R14, R2, 0x1, P2 ;  /* 0x000000020e0d7211 */ /* 0x000fe400010f0eff */
[CC--:B0-----:R-:W-:Y:S02]  /*3b360*/  LEA R26, P2, R16.reuse, R0.reuse, 0x1 ;  /* 0x00000000101a7211 */ /* 0x0c1fe400078408ff */
[C---:B-1----:R-:W-:Y:S02]  /*3b370*/  LEA R4, P0, R15.reuse, R0, 0x1 ;  /* 0x000000000f047211 */ /* 0x042fe400078008ff */
[-C--:B------:R-:W-:Y:S02]  /*3b380*/  LEA.HI.X.SX32 R27, R16, R2.reuse, 0x1, P2 ;  /* 0x00000002101b7211 */ /* 0x080fe400010f0eff */
[----:B------:R-:W-:Y:S01]  /*3b390*/  LEA.HI.X.SX32 R5, R15, R2, 0x1, P0 ;  /* 0x000000020f057211 */ /* 0x000fe200000f0eff */
[----:B------:R-:W-:Y:S04]  /*3b3a0*/  STL.64 [R1+0x1e8], R12 ;  /* 0x0001e80c01007387 */ /* 0x000fe80000100a00 */
[----:B------:R-:W-:Y:S01]  /*3b3b0*/  STL.64 [R1+0x1e0], R4 ;  /* 0x0001e00401007387 */ /* 0x000fe20000100a00 */
[----:B------:R0:W-:Y:S03]  /*3b3c0*/  STL.64 [R1+0x1d8], R26 ;  /* 0x0001d81a01007387 */ /* 0x0001e60000100a00 */
[----:B0-----:R-:W2:Y:S01]  /*3b3d0*/  LDL.LU R27, [R1+0x13e4] ;  /* 0x0013e400011b7983 */ /* 0x001ea20000300800 */
[----:B------:R-:W-:-:S04]  /*3b3e0*/  LEA R4, P0, R17, R0, 0x1 ;  /* 0x0000000011047211 */ /* 0x000fc800078008ff */
[----:B------:R-:W-:-:S05]  /*3b3f0*/  LEA.HI.X.SX32 R5, R17, R2, 0x1, P0 ;  /* 0x0000000211057211 */ /* 0x000fca00000f0eff */
[----:B------:R0:W-:Y:S04]  /*3b400*/  STL.64 [R1+0x1d0], R4 ;  /* 0x0001d00401007387 */ /* 0x0001e80000100a00 */
[----:B0-----:R-:W3:Y:S01]  /*3b410*/  LDL.LU R5, [R1+0x13e0] ;  /* 0x0013e00001057983 */ /* 0x001ee20000300800 */
[----:B------:R-:W-:Y:S01]  /*3b420*/  LEA R26, P2, R20, R0, 0x1 ;  /* 0x00000000141a7211 */ /* 0x000fe200078408ff */
[----:B------:R-:W-:-:S03]  /*3b430*/  IMAD R6, R28, 0x2, R8 ;  /* 0x000000021c067824 */ /* 0x000fc600078e0208 */
[----:B------:R-:W-:Y:S01]  /*3b440*/  MOV R16, R26 ;  /* 0x0000001a00107202 */ /* 0x000fe20000000f00 */
[----:B------:R0:W-:Y:S01]  /*3b450*/  STL [R1+0x1c8], R26 ;  /* 0x0001c81a01007387 */ /* 0x0001e20000100800 */
[----:B------:R-:W-:Y:S02]  /*3b460*/  LEA R9, R28, R6, 0x1 ;  /* 0x000000061c097211 */ /* 0x000fe400078e08ff */
[----:B0-----:R-:W-:-:S03]  /*3b470*/  LEA R26, P0, R21, R0, 0x1 ;  /* 0x00000000151a7211 */ /* 0x001fc600078008ff */
[----:B------:R-:W-:-:S05]  /*3b480*/  IMAD R10, R28, 0x2, R9 ;  /* 0x000000021c0a7824 */ /* 0x000fca00078e0209 */
[----:B------:R-:W-:-:S05]  /*3b490*/  LEA R18, R28, R10, 0x1 ;  /* 0x0000000a1c127211 */ /* 0x000fca00078e08ff */
[----:B------:R-:W-:-:S05]  /*3b4a0*/  IMAD R19, R28, 0x2, R18 ;  /* 0x000000021c137824 */ /* 0x000fca00078e0212 */
[----:B------:R-:W-:-:S05]  /*3b4b0*/  LEA R14, R28, R19, 0x1 ;  /* 0x000000131c0e7211 */ /* 0x000fca00078e08ff */
[----:B------:R-:W-:-:S05]  /*3b4c0*/  IMAD R13, R28, 0x2, R14 ;  /* 0x000000021c0d7824 */ /* 0x000fca00078e020e */
[----:B------:R-:W-:-:S05]  /*3b4d0*/  LEA R12, R28, R13, 0x1 ;  /* 0x0000000d1c0c7211 */ /* 0x000fca00078e08ff */
[----:B------:R-:W-:-:S05]  /*3b4e0*/  IMAD R4, R28, 0x2, R12 ;  /* 0x000000021c047824 */ /* 0x000fca00078e020c */
[----:B------:R-:W-:-:S05]  /*3b4f0*/  LEA R3, R28, R4, 0x1 ;  /* 0x000000041c037211 */ /* 0x000fca00078e08ff */
[----:B------:R-:W-:Y:S01]  /*3b500*/  IMAD R11, R28, 0x2, R3 ;  /* 0x000000021c0b7824 */ /* 0x000fe200078e0203 */
[----:B------:R-:W-:Y:S01]  /*3b510*/  MOV R29, R23 ;  /* 0x00000017001d7202 */ /* 0x000fe20000000f00 */
[----:B--2---:R-:W-:Y:S01]  /*3b520*/  IMAD.MOV.U32 R17, RZ, RZ, R27 ;  /* 0x000000ffff117224 */ /* 0x004fe200078e001b */
[----:B------:R-:W-:Y:S01]  /*3b530*/  LEA.HI.X.SX32 R17, R20, R2, 0x1, P2 ;  /* 0x0000000214117211 */ /* 0x000fe200010f0eff */
[----:B------:R-:W-:Y:S01]  /*3b540*/  LEA R16, P2, R22, R0, 0x1 ;  /* 0x0000000016107211 */ /* 0x000fe200078408ff */
[----:B------:R-:W-:-:S03]  /*3b550*/  LEA.HI.X.SX32 R27, R21, R2, 0x1, P0 ;  /* 0x00000002151b7211 */ /* 0x000fc600000f0eff */
[----:B------:R0:W-:Y:S02]  /*3b560*/  STL [R1+0x1cc], R17 ;  /* 0x0001cc1101007387 */ /* 0x0001e40000100800 */
[----:B------:R1:W-:Y:S01]  /*3b570*/  STL.64 [R1+0x1c0], R26 ;  /* 0x0001c01a01007387 */ /* 0x0003e20000100a00 */
[----:B0-----:R-:W-:Y:S02]  /*3b580*/  LEA.HI.X.SX32 R17, R22, R2, 0x1, P2 ;  /* 0x0000000216117211 */ /* 0x001fe400010f0eff */
[----:B-1----:R-:W-:-:S03]  /*3b590*/  LEA R26, P0, R7, R0, 0x1 ;  /* 0x00000000071a7211 */ /* 0x002fc600078008ff */
[----:B------:R3:W-:Y:S01]  /*3b5a0*/  STL.64 [R1+0x1b8], R16 ;  /* 0x0001b81001007387 */ /* 0x0007e20000100a00 */
[----:B------:R-:W-:Y:S01]  /*3b5b0*/  LEA.HI.X.SX32 R27, R7, R2, 0x1, P0 ;  /* 0x00000002071b7211 */ /* 0x000fe200000f0eff */
[-C--:B------:R-:W-:Y:S01]  /*3b5c0*/  LEA R20, P0, R8, R0.reuse, 0x1 ;  /* 0x0000000008147211 */ /* 0x080fe200078008ff */
[----:B---3--:R-:W-:-:S04]  /*3b5d0*/  LEA R16, P2, R5, R0, 0x1 ;  /* 0x0000000005107211 */ /* 0x008fc800078408ff */
[-C--:B------:R-:W-:Y:S01]  /*3b5e0*/  LEA.HI.X.SX32 R17, R5, R2.reuse, 0x1, P2 ;  /* 0x0000000205117211 */ /* 0x080fe200010f0eff */
[----:B------:R-:W-:Y:S04]  /*3b5f0*/  STL.64 [R1+0x1b0], R26 ;  /* 0x0001b01a01007387 */ /* 0x000fe80000100a00 */
[----:B------:R0:W-:Y:S01]  /*3b600*/  STL.64 [R1+0x1a8], R16 ;  /* 0x0001a81001007387 */ /* 0x0001e20000100a00 */
[----:B------:R-:W-:Y:S02]  /*3b610*/  LEA.HI.X.SX32 R21, R8, R2, 0x1, P0 ;  /* 0x0000000208157211 */ /* 0x000fe400000f0eff */
[----:B0-----:R-:W-:-:S04]  /*3b620*/  LEA R16, P2, R6, R0, 0x1 ;  /* 0x0000000006107211 */ /* 0x001fc800078408ff */
[----:B------:R-:W-:Y:S01]  /*3b630*/  LEA.HI.X.SX32 R17, R6, R2, 0x1, P2 ;  /* 0x0000000206117211 */ /* 0x000fe200010f0eff */
[----:B------:R0:W-:Y:S04]  /*3b640*/  STL.64 [R1+0x1a0], R20 ;  /* 0x0001a01401007387 */ /* 0x0001e80000100a00 */
[----:B------:R1:W-:Y:S01]  /*3b650*/  STL.64 [R1+0x198], R16 ;  /* 0x0001981001007387 */ /* 0x0003e20000100a00 */
[CC--:B0-----:R-:W-:Y:S02]  /*3b660*/  LEA R20, P0, R9.reuse, R0.reuse, 0x1 ;  /* 0x0000000009147211 */ /* 0x0c1fe400078008ff */
[----:B-1----:R-:W-:Y:S02]  /*3b670*/  LEA R16, P2, R10, R0, 0x1 ;  /* 0x000000000a107211 */ /* 0x002fe400078408ff */
[----:B------:R-:W-:-:S02]  /*3b680*/  LEA.HI.X.SX32 R21, R9, R2, 0x1, P0 ;  /* 0x0000000209157211 */ /* 0x000fc400000f0eff */
[----:B------:R-:W-:-:S03]  /*3b690*/  LEA.HI.X.SX32 R17, R10, R2, 0x1, P2 ;  /* 0x000000020a117211 */ /* 0x000fc600010f0eff */
[----:B------:R0:W-:Y:S02]  /*3b6a0*/  STL.64 [R1+0x190], R20 ;  /* 0x0001901401007387 */ /* 0x0001e40000100a00 */
[----:B------:R1:W-:Y:S01]  /*3b6b0*/  STL.64 [R1+0x188], R16 ;  /* 0x0001881001007387 */ /* 0x0003e20000100a00 */
[CC--:B0-----:R-:W-:Y:S02]  /*3b6c0*/  LEA R20, P0, R18.reuse, R0.reuse, 0x1 ;  /* 0x0000000012147211 */ /* 0x0c1fe400078008ff */
[C---:B-1----:R-:W-:Y:S02]  /*3b6d0*/  LEA R16, P2, R19.reuse, R0, 0x1 ;  /* 0x0000000013107211 */ /* 0x042fe400078408ff */
[-C--:B------:R-:W-:Y:S02]  /*3b6e0*/  LEA.HI.X.SX32 R21, R18, R2.reuse, 0x1, P0 ;  /* 0x0000000212157211 */ /* 0x080fe400000f0eff */
[----:B------:R-:W-:-:S03]  /*3b6f0*/  LEA.HI.X.SX32 R17, R19, R2, 0x1, P2 ;  /* 0x0000000213117211 */ /* 0x000fc600010f0eff */
[----:B------:R0:W-:Y:S02]  /*3b700*/  STL.64 [R1+0x180], R20 ;  /* 0x0001801401007387 */ /* 0x0001e40000100a00 */
[----:B------:R1:W-:Y:S01]  /*3b710*/  STL.64 [R1+0x178], R16 ;  /* 0x0001781001007387 */ /* 0x0003e20000100a00 */
[----:B------:R-:W-:Y:S02]  /*3b720*/  LEA R8, R28, R11, 0x1 ;  /* 0x0000000b1c087211 */ /* 0x000fe400078e08ff */
[CC--:B0-----:R-:W-:Y:S02]  /*3b730*/  LEA R20, P0, R14.reuse, R0.reuse, 0x1 ;  /* 0x000000000e147211 */ /* 0x0c1fe400078008ff */
[C---:B-1----:R-:W-:Y:S02]  /*3b740*/  LEA R16, P2, R13.reuse, R0, 0x1 ;  /* 0x000000000d107211 */ /* 0x042fe400078408ff */
[-C--:B------:R-:W-:Y:S02]  /*3b750*/  LEA.HI.X.SX32 R21, R14, R2.reuse, 0x1, P0 ;  /* 0x000000020e157211 */ /* 0x080fe400000f0eff */
[----:B------:R-:W-:Y:S01]  /*3b760*/  LEA.HI.X.SX32 R17, R13, R2, 0x1, P2 ;  /* 0x000000020d117211 */ /* 0x000fe200010f0eff */
[----:B------:R-:W-:-:S02]  /*3b770*/  LEA R18, P0, R12, R0, 0x1 ;  /* 0x000000000c127211 */ /* 0x000fc400078008ff */
[----:B------:R-:W-:Y:S01]  /*3b780*/  IMAD R6, R28, 0x2, R8 ;  /* 0x000000021c067824 */ /* 0x000fe200078e0208 */
[----:B------:R-:W-:Y:S01]  /*3b790*/  STL.64 [R1+0x170], R20 ;  /* 0x0001701401007387 */ /* 0x000fe20000100a00 */
[----:B------:R0:W-:Y:S01]  /*3b7a0*/  STL.64 [R1+0x68], R16 ;  /* 0x0000681001007387 */ /* 0x0001e20000100a00 */
[----:B------:R-:W-:Y:S01]  /*3b7b0*/  LEA.HI.X.SX32 R19, R12, R2, 0x1, P0 ;  /* 0x000000020c137211 */ /* 0x000fe200000f0eff */
[----:B------:R-:W-:Y:S01]  /*3b7c0*/  LEA R14, P0, R3, R0, 0x1 ;  /* 0x00000000030e7211 */ /* 0x000fe200078008ff */
[----:B------:R-:W-:-:S03]  /*3b7d0*/  LEA R10, R28, R6, 0x1 ;  /* 0x000000061c0a7211 */ /* 0x000fc600078e08ff */
[----:B------:R-:W-:Y:S02]  /*3b7e0*/  LEA.HI.X.SX32 R15, R3, R2, 0x1, P0 ;  /* 0x00000002030f7211 */ /* 0x000fe400000f0eff */
[----:B0-----:R-:W-:-:S04]  /*3b7f0*/  LEA R16, P2, R4, R0, 0x1 ;  /* 0x0000000004107211 */ /* 0x001fc800078408ff */
[----:B------:R-:W-:Y:S01]  /*3b800*/  LEA.HI.X.SX32 R17, R4, R2, 0x1, P2 ;  /* 0x0000000204117211 */ /* 0x000fe200010f0eff */
[C---:B------:R-:W-:Y:S02]  /*3b810*/  LEA R12, P2, R11.reuse, R0, 0x1 ;  /* 0x000000000b0c7211 */ /* 0x040fe400078408ff */
[C---:B------:R-:W-:Y:S01]  /*3b820*/  IMAD R7, R28.reuse, 0x2, R10 ;  /* 0x000000021c077824 */ /* 0x040fe200078e020a */
[----:B------:R-:W-:Y:S01]  /*3b830*/  STL.64 [R1+0x60], R18 ;  /* 0x0000601201007387 */ /* 0x000fe20000100a00 */
[----:B------:R-:W-:Y:S01]  /*3b840*/  STL.64 [R1+0x58], R16 ;  /* 0x0000581001007387 */ /* 0x000fe20000100a00 */
[----:B------:R-:W-:Y:S01]  /*3b850*/  LEA.HI.X.SX32 R13, R11, R2, 0x1, P2 ;  /* 0x000000020b0d7211 */ /* 0x000fe200010f0eff */
[----:B------:R0:W-:Y:S01]  /*3b860*/  STL.64 [R1+0x50], R14 ;  /* 0x0000500e01007387 */ /* 0x0001e20000100a00 */
[----:B------:R-:W-:-:S03]  /*3b870*/  LEA R5, R28, R7, 0x1 ;  /* 0x000000071c057211 */ /* 0x000fc600078e08ff */
[----:B------:R1:W-:Y:S01]  /*3b880*/  STL.64 [R1+0x48], R12 ;  /* 0x0000480c01007387 */ /* 0x0003e20000100a00 */
[-C--:B0-----:R-:W-:Y:S01]  /*3b890*/  LEA R14, P0, R8, R0.reuse, 0x1 ;  /* 0x00000000080e7211 */ /* 0x081fe200078008ff */
[----:B------:R-:W-:Y:S01]  /*3b8a0*/  IMAD R9, R28, 0x2, R5 ;  /* 0x000000021c097824 */ /* 0x000fe200078e0205 */
[----:B-1----:R-:W-:Y:S02]  /*3b8b0*/  LEA R12, P2, R6, R0, 0x1 ;  /* 0x00000000060c7211 */ /* 0x002fe400078408ff */
[-C--:B------:R-:W-:Y:S02]  /*3b8c0*/  LEA.HI.X.SX32 R15, R8, R2.reuse, 0x1, P0 ;  /* 0x00000002080f7211 */ /* 0x080fe400000f0eff */
[----:B------:R-:W-:-:S03]  /*3b8d0*/  LEA.HI.X.SX32 R13, R6, R2, 0x1, P2 ;  /* 0x00000002060d7211 */ /* 0x000fc600010f0eff */
[----:B------:R0:W-:Y:S01]  /*3b8e0*/  STL.64 [R1+0x40], R14 ;  /* 0x0000400e01007387 */ /* 0x0001e20000100a00 */
[----:B------:R-:W-:Y:S01]  /*3b8f0*/  LEA R4, R28, R9, 0x1 ;  /* 0x000000091c047211 */ /* 0x000fe200078e08ff */
[----:B------:R1:W-:Y:S01]  /*3b900*/  STL.64 [R1+0x38], R12 ;  /* 0x0000380c01007387 */ /* 0x0003e20000100a00 */
[CC--:B0-----:R-:W-:Y:S02]  /*3b910*/  LEA R14, P0, R10.reuse, R0.reuse, 0x1 ;  /* 0x000000000a0e7211 */ /* 0x0c1fe400078008ff */
[C---:B-1----:R-:W-:Y:S02]  /*3b920*/  LEA R12, P2, R7.reuse, R0, 0x1 ;  /* 0x00000000070c7211 */ /* 0x042fe400078408ff */
[-C--:B------:R-:W-:Y:S01]  /*3b930*/  LEA.HI.X.SX32 R15, R10, R2.reuse, 0x1, P0 ;  /* 0x000000020a0f7211 */ /* 0x080fe200000f0eff */
[----:B------:R-:W-:Y:S01]  /*3b940*/  IMAD R3, R28, 0x2, R4 ;  /* 0x000000021c037824 */ /* 0x000fe200078e0204 */
[----:B------:R-:W-:-:S03]  /*3b950*/  LEA.HI.X.SX32 R13, R7, R2, 0x1, P2 ;  /* 0x00000002070d7211 */ /* 0x000fc600010f0eff */
[----:B------:R0:W-:Y:S01]  /*3b960*/  STL.64 [R1+0x30], R14 ;  /* 0x0000300e01007387 */ /* 0x0001e20000100a00 */
[----:B------:R-:W-:Y:S01]  /*3b970*/  LEA R8, R28, R3, 0x1 ;  /* 0x000000031c087211 */ /* 0x000fe200078e08ff */
[----:B------:R1:W-:Y:S01]  /*3b980*/  STL.64 [R1+0x28], R12 ;  /* 0x0000280c01007387 */ /* 0x0003e20000100a00 */
[-C--:B0-----:R-:W-:Y:S02]  /*3b990*/  LEA R14, P0, R5, R0.reuse, 0x1 ;  /* 0x00000000050e7211 */ /* 0x081fe400078008ff */
[----:B-1----:R-:W-:Y:S02]  /*3b9a0*/  LEA R12, P2, R9, R0, 0x1 ;  /* 0x00000000090c7211 */ /* 0x002fe400078408ff */
[----:B------:R-:W-:Y:S01]  /*3b9b0*/  LEA.HI.X.SX32 R15, R5, R2, 0x1, P0 ;  /* 0x00000002050f7211 */ /* 0x000fe200000f0eff */
[----:B------:R-:W-:Y:S02]  /*3b9c0*/  LEA R10, P0, R4, R0, 0x1 ;  /* 0x00000000040a7211 */ /* 0x000fe400078008ff */
[----:B------:R-:W-:Y:S01]  /*3b9d0*/  IMAD R6, R28, 0x2, R8 ;  /* 0x000000021c067824 */ /* 0x000fe200078e0208 */
[----:B------:R-:W-:-:S02]  /*3b9e0*/  LEA.HI.X.SX32 R13, R9, R2, 0x1, P2 ;  /* 0x00000002090d7211 */ /* 0x000fc400010f0eff */
[----:B------:R-:W-:Y:S01]  /*3b9f0*/  LEA.HI.X.SX32 R11, R4, R2, 0x1, P0 ;  /* 0x00000002040b7211 */ /* 0x000fe200000f0eff */
[----:B------:R-:W-:Y:S01]  /*3ba00*/  STL.64 [R1+0x20], R14 ;  /* 0x0000200e01007387 */ /* 0x000fe20000100a00 */
[C---:B------:R-:W-:Y:S01]  /*3ba10*/  LEA R7, R28.reuse, R6, 0x1 ;  /* 0x000000061c077211 */ /* 0x040fe200078e08ff */
[----:B------:R-:W-:Y:S02]  /*3ba20*/  STL.64 [R1+0x18], R12 ;  /* 0x0000180c01007387 */ /* 0x000fe40000100a00 */
[----:B------:R0:W-:Y:S02]  /*3ba30*/  STL.64 [R1+0x10], R10 ;  /* 0x0000100a01007387 */ /* 0x0001e40000100a00 */
[----:B------:R-:W-:Y:S01]  /*3ba40*/  IMAD R5, R28, 0x2, R7 ;  /* 0x000000021c057824 */ /* 0x000fe200078e0207 */
[-C--:B0-----:R-:W-:Y:S02]  /*3ba50*/  LEA R10, P0, R8, R0.reuse, 0x1 ;  /* 0x00000000080a7211 */ /* 0x081fe400078008ff */
[----:B------:R-:W-:-:S02]  /*3ba60*/  LEA R12, P2, R3, R0, 0x1 ;  /* 0x00000000030c7211 */ /* 0x000fc400078408ff */
[-C--:B------:R-:W-:Y:S02]  /*3ba70*/  LEA.HI.X.SX32 R11, R8, R2.reuse, 0x1, P0 ;  /* 0x00000002080b7211 */ /* 0x080fe400000f0eff */
[----:B------:R-:W0:Y:S01]  /*3ba80*/  S2R R8, SR_TID.X ;  /* 0x0000000000087919 */ /* 0x000e220000002100 */
[----:B------:R-:W-:Y:S02]  /*3ba90*/  LEA R4, R28, R5, 0x1 ;  /* 0x000000051c047211 */ /* 0x000fe400078e08ff */
[----:B------:R-:W-:Y:S01]  /*3baa0*/  LEA.HI.X.SX32 R13, R3, R2, 0x1, P2 ;  /* 0x00000002030d7211 */ /* 0x000fe200010f0eff */
[----:B------:R-:W-:Y:S02]  /*3bab0*/  LEA R26, P2, R6, R0, 0x1 ;  /* 0x00000000061a7211 */ /* 0x000fe400078408ff */
[----:B------:R-:W-:Y:S01]  /*3bac0*/  IMAD R3, R28, 0x2, R4 ;  /* 0x000000021c037824 */ /* 0x000fe200078e0204 */
[----:B------:R-:W-:Y:S02]  /*3bad0*/  MOV R16, R24 ;  /* 0x0000001800107202 */ /* 0x000fe40000000f00 */
[----:B------:R-:W-:Y:S01]  /*3bae0*/  LEA.HI.X.SX32 R27, R6, R2, 0x1, P2 ;  /* 0x00000002061b7211 */ /* 0x000fe200010f0eff */
[----:B------:R-:W-:-:S02]  /*3baf0*/  LEA R24, P0, R7, R0, 0x1 ;  /* 0x0000000007187211 */ /* 0x000fc400078008ff */
[C---:B------:R-:W-:Y:S01]  /*3bb00*/  IMAD R6, R28.reuse, 0x2, R3 ;  /* 0x000000021c067824 */ /* 0x040fe200078e0203 */
[----:B------:R-:W-:Y:S01]  /*3bb10*/  STL.64 [R1+0x8], R12 ;  /* 0x0000080c01007387 */ /* 0x000fe20000100a00 */
[----:B------:R-:W-:Y:S02]  /*3bb20*/  IMAD.MOV.U32 R17, RZ, RZ, R25 ;  /* 0x000000ffff117224 */ /* 0x000fe400078e0019 */
[----:B------:R-:W-:Y:S02]  /*3bb30*/  STL [R1+0x1148], R26 ;  /* 0x0011481a01007387 */ /* 0x000fe40000100800 */
[----:B------:R-:W-:Y:S01]  /*3bb40*/  STL.64 [R1], R10 ;  /* 0x0000000a01007387 */ /* 0x000fe20000100a00 */
[----:B------:R-:W-:Y:S01]  /*3bb50*/  LEA.HI.X.SX32 R25, R7, R2, 0x1, P0 ;  /* 0x0000000207197211 */ /* 0x000fe200000f0eff */
[----:B------:R1:W-:Y:S01]  /*3bb60*/  STL [R1+0x1248], R26 ;  /* 0x0012481a01007387 */ /* 0x0003e20000100800 */
[C---:B------:R-:W-:Y:S02]  /*3bb70*/  LEA R22, P2, R5.reuse, R0, 0x1 ;  /* 0x0000000005167211 */ /* 0x040fe400078408ff */
[----:B------:R-:W-:Y:S01]  /*3bb80*/  LEA R7, R28, R6, 0x1 ;  /* 0x000000061c077211 */ /* 0x000fe200078e08ff */
[----:B------:R-:W-:Y:S01]  /*3bb90*/  STL [R1+0x1138], R27 ;  /* 0x0011381b01007387 */ /* 0x000fe20000100800 */
[----:B------:R-:W-:Y:S01]  /*3bba0*/  STL [R1+0x12c8], R27 ;  /* 0x0012c81b01007387 */ /* 0x000fe20000100800 */
[----:B------:R-:W-:Y:S01]  /*3bbb0*/  STL [R1+0x1158], R24 ;  /* 0x0011581801007387 */ /* 0x000fe20000100800 */
[----:B------:R-:W-:Y:S01]  /*3bbc0*/  LEA R20, P0, R4, R0, 0x1 ;  /* 0x0000000004147211 */ /* 0x000fe200078008ff */
[----:B------:R2:W-:Y:S01]  /*3bbd0*/  STL [R1+0x1258], R24 ;  /* 0x0012581801007387 */ /* 0x0005e20000100800 */
[----:B------:R-:W-:Y:S01]  /*3bbe0*/  LEA.HI.X.SX32 R23, R5, R2, 0x1, P2 ;  /* 0x0000000205177211 */ /* 0x000fe200010f0eff */
[----:B------:R-:W-:-:S02]  /*3bbf0*/  LEA R18, P2, R3, R0, 0x1 ;  /* 0x0000000003127211 */ /* 0x000fc400078408ff */
[----:B------:R-:W-:Y:S01]  /*3bc00*/  IMAD R5, R28, 0x2, R7 ;  /* 0x000000021c057824 */ /* 0x000fe200078e0207 */
[----:B------:R-:W-:Y:S02]  /*3bc10*/  LEA.HI.X.SX32 R21, R4, R2, 0x1, P0 ;  /* 0x0000000204157211 */ /* 0x000fe400000f0eff */
[----:B-1----:R-:W-:Y:S02]  /*3bc20*/  MOV R26, R16 ;  /* 0x00000010001a7202 */ /* 0x002fe40000000f00 */
[----:B0-----:R-:W-:Y:S01]  /*3bc30*/  SHF.L.U32 R9, R8, 0x4, RZ ;  /* 0x0000000408097819 */ /* 0x001fe200000006ff */
[----:B--2---:R-:W2:Y:S01]  /*3bc40*/  LDL.LU R24, [R1+0x748] ;  /* 0x0007480001187983 */ /* 0x004ea20000300800 */
[----:B------:R-:W-:Y:S02]  /*3bc50*/  STL [R1+0x1134], R25 ;  /* 0x0011341901007387 */ /* 0x000fe40000100800 */
[----:B------:R0:W-:Y:S02]  /*3bc60*/  STL [R1+0x1238], R25 ;  /* 0x0012381901007387 */ /* 0x0001e40000100800 */
[----:B------:R-:W-:Y:S01]  /*3bc70*/  STL [R1+0x1168], R22 ;  /* 0x0011681601007387 */ /* 0x000fe20000100800 */
[----:B------:R-:W-:Y:S01]  /*3bc80*/  STL [R1+0x1130], R23 ;  /* 0x0011301701007387 */ /* 0x000fe20000100800 */
[----:B------:R-:W-:-:S02]  /*3bc90*/  LEA R16, P0, R6, R0, 0x1 ;  /* 0x0000000006107211 */ /* 0x000fc400078008ff */
[----:B------:R-:W-:Y:S01]  /*3bca0*/  LEA.HI.X.SX32 R19, R3, R2, 0x1, P2 ;  /* 0x0000000203137211 */ /* 0x000fe200010f0eff */
[----:B------:R-:W-:Y:S01]  /*3bcb0*/  IMAD.SHL.U32 R8, R8, 0x4, RZ ;  /* 0x0000000408087824 */ /* 0x000fe200078e00ff */
[----:B------:R-:W-:Y:S01]  /*3bcc0*/  STL [R1+0x1228], R23 ;  /* 0x0012281701007387 */ /* 0x000fe20000100800 */
[C---:B------:R-:W-:Y:S02]  /*3bcd0*/  LEA R14, P2, R7.reuse, R0, 0x1 ;  /* 0x00000000070e7211 */ /* 0x040fe400078408ff */
[----:B------:R-:W-:Y:S01]  /*3bce0*/  LEA R3, R28, R5, 0x1 ;  /* 0x000000051c037211 */ /* 0x000fe200078e08ff */
[----:B------:R-:W-:Y:S02]  /*3bcf0*/  STL [R1+0x1178], R20 ;  /* 0x0011781401007387 */ /* 0x000fe40000100800 */
[----:B------:R-:W-:Y:S01]  /*3bd00*/  IMAD.MOV.U32 R27, RZ, RZ, R17 ;  /* 0x000000ffff1b7224 */ /* 0x000fe200078e0011 */
[----:B------:R-:W-:Y:S01]  /*3bd10*/  STL [R1+0x112c], R21 ;  /* 0x00112c1501007387 */ /* 0x000fe20000100800 */
[----:B------:R-:W-:Y:S01]  /*3bd20*/  STL [R1+0x1218], R21 ;  /* 0x0012181501007387 */ /* 0x000fe20000100800 */
[-C--:B------:R-:W-:Y:S01]  /*3bd30*/  LEA.HI.X.SX32 R17, R6, R2.reuse, 0x1, P0 ;  /* 0x0000000206117211 */ /* 0x080fe200000f0eff */
[----:B------:R-:W-:Y:S01]  /*3bd40*/  STL [R1+0x1188], R18 ;  /* 0x0011881201007387 */ /* 0x000fe20000100800 */
[----:B------:R-:W-:-:S02]  /*3bd50*/  LEA.HI.X.SX32 R15, R7, R2, 0x1, P2 ;  /* 0x00000002070f7211 */ /* 0x000fc400010f0eff */
[----:B------:R-:W-:Y:S02]  /*3bd60*/  LOP3.LUT R9, R9, 0x70, RZ, 0xc0, !PT ;  /* 0x0000007009097812 */ /* 0x000fe400078ec0ff */
[----:B------:R-:W-:Y:S01]  /*3bd70*/  LOP3.LUT R8, R8, 0x80, RZ, 0xc0, !PT ;  /* 0x0000008008087812 */ /* 0x000fe200078ec0ff */
[----:B------:R-:W-:Y:S01]  /*3bd80*/  STL [R1+0x1128], R19 ;  /* 0x0011281301007387 */ /* 0x000fe20000100800 */
[-C--:B------:R-:W-:Y:S01]  /*3bd90*/  LEA R12, P0, R5, R0.reuse, 0x1 ;  /* 0x00000000050c7211 */ /* 0x080fe200078008ff */
[----:B------:R-:W-:Y:S01]  /*3bda0*/  IMAD R4, R28, 0x2, R3 ;  /* 0x000000021c047824 */ /* 0x000fe200078e0203 */
[----:B------:R-:W-:Y:S01]  /*3bdb0*/  LEA R10, P2, R3, R0, 0x1 ;  /* 0x00000000030a7211 */ /* 0x000fe200078408ff */
[----:B------:R-:W-:Y:S01]  /*3bdc0*/  STL [R1+0x1208], R19 ;  /* 0x0012081301007387 */ /* 0x000fe20000100800 */
[----:B------:R-:W-:Y:S02]  /*3bdd0*/  STL [R1+0x1198], R16 ;  /* 0x0011981001007387 */ /* 0x000fe40000100800 */
[----:B------:R-:W-:Y:S02]  /*3bde0*/  STL [R1+0x1124], R17 ;  /* 0x0011241101007387 */ /* 0x000fe40000100800 */
[----:B------:R-:W-:Y:S01]  /*3bdf0*/  STL [R1+0x11f8], R17 ;  /* 0x0011f81101007387 */ /* 0x000fe20000100800 */
[----:B------:R-:W-:-:S02]  /*3be00*/  LEA.HI.X.SX32 R13, R5, R2, 0x1, P0 ;  /* 0x00000002050d7211 */ /* 0x000fc400000f0eff */
[----:B------:R-:W-:Y:S01]  /*3be10*/  LEA.HI.X.SX32 R11, R3, R2, 0x1, P2 ;  /* 0x00000002030b7211 */ /* 0x000fe200010f0eff */
[----:B0-----:R-:W-:Y:S01]  /*3be20*/  IMAD.IADD R25, R9, 0x1, R8 ;  /* 0x0000000109197824 */ /* 0x001fe200078e0208 */
[----:B------:R-:W-:Y:S01]  /*3be30*/  STL [R1+0x11a8], R14 ;  /* 0x0011a80e01007387 */ /* 0x000fe20000100800 */
[C---:B------:R-:W-:Y:S01]  /*3be40*/  LEA R8, P2, R4.reuse, R0, 0x1 ;  /* 0x0000000004087211 */ /* 0x040fe200078408ff */
[----:B------:R-:W-:Y:S02]  /*3be50*/  STL [R1+0x1120], R15 ;  /* 0x0011200f01007387 */ /* 0x000fe40000100800 */
[----:B------:R-:W-:Y:S01]  /*3be60*/  STL [R1+0x11e8], R15 ;  /* 0x0011e80f01007387 */ /* 0x000fe20000100800 */
[----:B------:R0:W-:Y:S01]  /*3be70*/  STL [R1+0x11b8], R12 ;  /* 0x0011b80c01007387 */ /* 0x0001e20000100800 */
[----:B------:R-:W-:Y:S01]  /*3be80*/  STL [R1+0x111c], R13 ;  /* 0x00111c0d01007387 */ /* 0x000fe20000100800 */
[----:B------:R-:W-:Y:S01]  /*3be90*/  LEA.HI.X.SX32 R9, R4, R2, 0x1, P2 ;  /* 0x0000000204097211 */ /* 0x000fe200010f0eff */
[----:B------:R-:W-:Y:S01]  /*3bea0*/  STL [R1+0x11d8], R13 ;  /* 0x0011d80d01007387 */ /* 0x000fe20000100800 */
[----:B------:R-:W-:Y:S01]  /*3beb0*/  STL [R1+0x11c8], R10 ;  /* 0x0011c80a01007387 */ /* 0x000fe20000100800 */
[----:B------:R-:W-:Y:S02]  /*3bec0*/  STL [R1+0x1118], R11 ;  /* 0x0011180b01007387 */ /* 0x000fe40000100800 */
[----:B------:R-:W-:Y:S02]  /*3bed0*/  STL [R1+0x1268], R11 ;  /* 0x0012680b01007387 */ /* 0x000fe40000100800 */
[----:B------:R-:W-:Y:S01]  /*3bee0*/  STL [R1+0x1114], R9 ;  /* 0x0011140901007387 */ /* 0x000fe20000100800 */
[----:B------:R1:W-:Y:S01]  /*3bef0*/  STL.64 [R1+0x11c0], R8 ;  /* 0x0011c00801007387 */ /* 0x0003e20000100a00 */
[----:B0-----:R-:W3:Y:S02]  /*3bf00*/  LDL.LU R12, [R1+0x90] ;  /* 0x00009000010c7983 */ /* 0x001ee40000300800 */
[----:B------:R-:W4:Y:S01]  /*3bf10*/  LDL.LU.64 R16, [R1+0x3b0] ;  /* 0x0003b00001107983 */ /* 0x000f220000300a00 */
[----:B------:R-:W5:Y:S04]  /*3bf20*/  LDL.LU R19, [R1+0x80] ;  /* 0x0000800001137983 */ /* 0x000f680000300800 */
[----:B------:R-:W3:Y:S01]  /*3bf30*/  LDL.LU R18, [R1+0x70] ;  /* 0x0000700001127983 */ /* 0x000ee20000300800 */
[----:B------:R-:W3:Y:S02]  /*3bf40*/  LDL.LU.64 R20, [R1+0x3a8] ;  /* 0x0003a80001147983 */ /* 0x000ee40000300a00 */
[----:B------:R-:W3:Y:S02]  /*3bf50*/  LDL.LU R15, [R1+0x124] ;  /* 0x00012400010f7983 */ /* 0x000ee40000300800 */
[----:B------:R-:W3:Y:S01]  /*3bf60*/  LDL.LU R14, [R1+0x114] ;  /* 0x00011400010e7983 */ /* 0x000ee20000300800 */
[----:B--2---:R-:W-:-:S02]  /*3bf70*/  FSETP.NEU.AND P0, PT, R24, RZ, PT ;  /* 0x000000ff1800720b */ /* 0x004fc40003f0d000 */
[----:B------:R-:W0:Y:S02]  /*3bf80*/  S2R R24, SR_TID.X ;  /* 0x0000000000187919 */ /* 0x000e240000002100 */
[----:B0-----:R-:W-:-:S04]  /*3bf90*/  LOP3.LUT R24, R24, 0x18, RZ, 0xc0, !PT ;  /* 0x0000001818187812 */ /* 0x001fc800078ec0ff */
[----:B------:R-:W-:Y:S01]  /*3bfa0*/  LEA.HI R6, R24, R25, RZ, 0x1f ;  /* 0x0000001918067211 */ /* 0x000fe200078ff8ff */
[----:B---3--:R-:W-:Y:S01]  /*3bfb0*/  STL.64 [R1+0x13c0], R14 ;  /* 0x0013c00e01007387 */ /* 0x008fe20000100a00 */
[----:B------:R-:W2:Y:S02]  /*3bfc0*/  LDL.LU R25, [R1+0x104] ;  /* 0x0001040001197983 */ /* 0x000ea40000300800 */
[----:B------:R-:W2:Y:S02]  /*3bfd0*/  LDL.LU R24, [R1+0xf4] ;  /* 0x0000f40001187983 */ /* 0x000ea40000300800 */
[----:B------:R-:W-:Y:S01]  /*3bfe0*/  IMAD.MOV.U32 R22, RZ, RZ, R26 ;  /* 0x000000ffff167224 */ /* 0x000fe200078e001a */
[----:B------:R-:W-:Y:S01]  /*3bff0*/  MOV R23, R27 ;  /* 0x0000001b00177202 */ /* 0x000fe20000000f00 */
[----:B--2---:R-:W-:Y:S01]  /*3c000*/  STL.64 [R1+0x13b8], R24 ;  /* 0x0013b81801007387 */ /* 0x004fe20000100a00 */
[----:B------:R-:W2:Y:S02]  /*3c010*/  LDL.LU R26, [R1+0xe4] ;  /* 0x0000e400011a7983 */ /* 0x000ea40000300800 */
[----:B------:R-:W2:Y:S01]  /*3c020*/  LDL.LU R27, [R1+0xd4] ;  /* 0x0000d400011b7983 */ /* 0x000ea20000300800 */
[----:B------:R-:W-:-:S04]  /*3c030*/  LEA R5, R28, R4, 0x1 ;  /* 0x000000041c057211 */ /* 0x000fc800078e08ff */
[C---:B------:R-:W-:Y:S01]  /*3c040*/  LEA R6, P2, R5.reuse, R0, 0x1 ;  /* 0x0000000005067211 */ /* 0x040fe200078408ff */
[----:B--2---:R-:W-:Y:S01]  /*3c050*/  STL.64 [R1+0x13b0], R26 ;  /* 0x0013b01a01007387 */ /* 0x004fe20000100a00 */
[----:B-1----:R-:W2:Y:S02]  /*3c060*/  LDL.LU R8, [R1+0xc4] ;  /* 0x0000c40001087983 */ /* 0x002ea40000300800 */
[----:B------:R-:W2:Y:S01]  /*3c070*/  LDL.LU R9, [R1+0xb4] ;  /* 0x0000b40001097983 */ /* 0x000ea20000300800 */
[----:B------:R-:W-:Y:S01]  /*3c080*/  LEA.HI.X.SX32 R7, R5, R2, 0x1, P2 ;  /* 0x0000000205077211 */ /* 0x000fe200010f0eff */
[----:B------:R-:W-:-:S05]  /*3c090*/  IMAD R3, R28, 0x2, R5 ;  /* 0x000000021c037824 */ /* 0x000fca00078e0205 */
[----:B------:R-:W-:Y:S01]  /*3c0a0*/  LEA R28, R28, R3, 0x1 ;  /* 0x000000031c1c7211 */ /* 0x000fe200078e08ff */
[----:B--2---:R-:W-:Y:S01]  /*3c0b0*/  STL.64 [R1+0x13a0], R8 ;  /* 0x0013a00801007387 */ /* 0x004fe20000100a00 */
[----:B------:R0:W-:Y:S03]  /*3c0c0*/  STL.64 [R1+0x1140], R6 ;  /* 0x0011400601007387 */ /* 0x0001e60000100a00 */
[----:B0-----:R-:W2:Y:S01]  /*3c0d0*/  LDL.LU R6, [R1+0x144] ;  /* 0x0001440001067983 */ /* 0x001ea20000300800 */
[----:B------:R-:W2:Y:S01]  /*3c0e0*/  LDL.LU R7, [R1+0x134] ;  /* 0x0001340001077983 */ /* 0x000ea20000300800 */
[----:B------:R-:W-:-:S04]  /*3c0f0*/  LEA R4, P2, R28, R0, 0x1 ;  /* 0x000000001c047211 */ /* 0x000fc800078408ff */
[----:B------:R-:W-:Y:S01]  /*3c100*/  LEA.HI.X.SX32 R5, R28, R2, 0x1, P2 ;  /* 0x000000021c057211 */ /* 0x000fe200010f0eff */
[----:B------:R-:W-:Y:S01]  /*3c110*/  LEA R28, P2, R3, R0, 0x1 ;  /* 0x00000000031c7211 */ /* 0x000fe200078408ff */
[----:B------:R-:W-:-:S03]  /*3c120*/  MOV R13, R29 ;  /* 0x0000001d000d7202 */ /* 0x000fc60000000f00 */
[----:B------:R-:W-:Y:S01]  /*3c130*/  LEA.HI.X.SX32 R29, R3, R2, 0x1, P2 ;  /* 0x00000002031d7211 */ /* 0x000fe200010f0eff */
[----:B--2---:R-:W-:Y:S01]  /*3c140*/  STL.64 [R1+0x13d0], R6 ;  /* 0x0013d00601007387 */ /* 0x004fe20000100a00 */
[----:B------:R-:W-:Y:S02]  /*3c150*/  STL [R1+0x1110], R5 ;  /* 0x0011100501007387 */ /* 0x000fe40000100800 */
[----:B------:R-:W-:Y:S02]  /*3c160*/  STL.64 [R1+0x11b0], R4 ;  /* 0x0011b00401007387 */ /* 0x000fe40000100a00 */
[----:B------:R0:W-:Y:S02]  /*3c170*/  STL.64 [R1+0x1150], R28 ;  /* 0x0011501c01007387 */ /* 0x0001e40000100a00 */
[----:B0-----:R-:W2:Y:S01]  /*3c180*/  LDL.LU.64 R28, [R1+0x310] ;  /* 0x00031000011c7983 */ /* 0x001ea20000300a00 */
[----:B------:R-:W-:Y:S02]  /*3c190*/  PRMT R0, R13, 0x7632, R0 ;  /* 0x000076320d007816 */ /* 0x000fe40000000000 */
[----:B------:R-:W-:Y:S01]  /*3c1a0*/  PRMT R3, R12, 0x7632, R3 ;  /* 0x000076320c037816 */ /* 0x000fe20000000003 */
[----:B--2---:R0:W-:Y:S04]  /*3c1b0*/  STL [R1+0x135c], R28 ;  /* 0x00135c1c01007387 */ /* 0x0041e80000100800 */
[----:B0-----:R-:W2:Y:S04]  /*3c1c0*/  LDL R28, [R1+0x74] ;  /* 0x00007400011c7983 */ /* 0x001ea80000100800 */
[----:B----4-:R-:W-:Y:S01]  /*3c1d0*/  STG.E.U16 [R16.64], R0 ;  /* 0x0000000010007986 */ /* 0x010fe2000c101506 */
[----:B------:R0:W-:Y:S02]  /*3c1e0*/  STG.E.U16 [R20.64], R3 ;  /* 0x0000000314007986 */ /* 0x0001e4000c101506 */
[----:B0-----:R-:W-:Y:S01]  /*3c1f0*/  IMAD.MOV.U32 R20, RZ, RZ, R22 ;  /* 0x000000ffff147224 */ /* 0x001fe200078e0016 */
[----:B------:R-:W-:Y:S01]  /*3c200*/  MOV R21, R23 ;  /* 0x0000001700157202 */ /* 0x000fe20000000f00 */
[----:B--2---:R0:W-:Y:S04]  /*3c210*/  STL [R1+0x1368], R28 ;  /* 0x0013681c01007387 */ /* 0x0041e80000100800 */
[----:B0-----:R-:W2:Y:S01]  /*3c220*/  LDL.LU R28, [R1+0x164] ;  /* 0x00016400011c7983 */ /* 0x001ea20000300800 */
[----:B------:R0:W-:Y:S03]  /*3c230*/  STL [R1+0x1358], R29 ;  /* 0x0013581d01007387 */ /* 0x0001e60000100800 */
[----:B0-----:R-:W3:Y:S01]  /*3c240*/  LDL.LU R29, [R1+0x154] ;  /* 0x00015400011d7983 */ /* 0x001ee20000300800 */
[----:B------:R-:W4:Y:S02]  /*3c250*/  LDL.LU.64 R22, [R1+0x398] ;  /* 0x0003980001167983 */ /* 0x000f240000300a00 */
[----:B------:R-:W2:Y:S02]  /*3c260*/  LDL.LU.64 R6, [R1+0x388] ;  /* 0x0003880001067983 */ /* 0x000ea40000300a00 */
[----:B--2---:R0:W-:Y:S04]  /*3c270*/  STL.64 [R1+0x13d8], R6 ;  /* 0x0013d80601007387 */ /* 0x0041e80000100a00 */
[----:B0-----:R-:W2:Y:S01]  /*3c280*/  LDL.LU.64 R6, [R1+0x390] ;  /* 0x0003900001067983 */ /* 0x001ea20000300a00 */
[----:B------:R-:W2:Y:S01]  /*3c290*/  LDL.LU.64 R14, [R1+0x378] ;  /* 0x00037800010e7983 */ /* 0x000ea20000300a00 */
[----:B-----5:R-:W-:-:S02]  /*3c2a0*/  PRMT R2, R19, 0x7632, R2 ;  /* 0x0000763213027816 */ /* 0x020fc40000000002 */
[----:B------:R-:W-:Y:S01]  /*3c2b0*/  PRMT R0, R18, 0x7632, R0 ;  /* 0x0000763212007816 */ /* 0x000fe20000000000 */
[----:B--2---:R0:W-:Y:S04]  /*3c2c0*/  STL.64 [R1+0x13c8], R14 ;  /* 0x0013c80e01007387 */ /* 0x0041e80000100a00 */
[----:B0-----:R-:W2:Y:S01]  /*3c2d0*/  LDL.LU.64 R14, [R1+0x380] ;  /* 0x00038000010e7983 */ /* 0x001ea20000300a00 */
[----:B------:R-:W5:Y:S02]  /*3c2e0*/  LDL.LU.64 R24, [R1+0x370] ;  /* 0x0003700001187983 */ /* 0x000f640000300a00 */
[----:B------:R-:W2:Y:S02]  /*3c2f0*/  LDL.LU.64 R16, [R1+0x368] ;  /* 0x0003680001107983 */ /* 0x000ea40000300a00 */
[----:B------:R-:W2:Y:S01]  /*3c300*/  LDL.LU.64 R18, [R1+0x360] ;  /* 0x0003600001127983 */ /* 0x000ea20000300a00 */
[----:B------:R-:W2:Y:S01]  /*3c310*/  LDL.LU.64 R26, [R1+0x358] ;  /* 0x00035800011a7983 */ /* 0x000ea20000300a00 */
[----:B------:R-:W2:Y:S03]  /*3c320*/  LDL.LU.64 R8, [R1+0x348] ;  /* 0x0003480001087983 */ /* 0x000ea60000300a00 */
[----:B--2---:R0:W-:Y:S04]  /*3c330*/  STL.64 [R1+0x13a8], R8 ;  /* 0x0013a80801007387 */ /* 0x0041e80000100a00 */
[----:B0-----:R-:W2:Y:S01]  /*3c340*/  LDL.LU.64 R8, [R1+0x350] ;  /* 0x0003500001087983 */ /* 0x001ea20000300a00 */
[----:B------:R-:W2:Y:S03]  /*3c350*/  LDL.LU.64 R4, [R1+0x308] ;  /* 0x0003080001047983 */ /* 0x000ea60000300a00 */
[----:B--2---:R0:W-:Y:S04]  /*3c360*/  STL.64 [R1+0x1360], R4 ;  /* 0x0013600401007387 */ /* 0x0041e80000100a00 */
[----:B0-----:R-:W2:Y:S04]  /*3c370*/  LDL.LU.64 R4, [R1+0x318] ;  /* 0x0003180001047983 */ /* 0x001ea80000300a00 */
[----:B--2---:R0:W-:Y:S04]  /*3c380*/  STL [R1+0x1378], R4 ;  /* 0x0013780401007387 */ /* 0x0041e80000100800 */
[----:B0-----:R-:W2:Y:S01]  /*3c390*/  LDL R4, [R1+0x94] ;  /* 0x0000940001047983 */ /* 0x001ea20000100800 */
[----:B------:R0:W-:Y:S03]  /*3c3a0*/  STL [R1+0x136c], R5 ;  /* 0x00136c0501007387 */ /* 0x0001e60000100800 */
[----:B0-----:R-:W2:Y:S04]  /*3c3b0*/  LDL R5, [R1+0x84] ;  /* 0x0000840001057983 */ /* 0x001ea80000100800 */
[----:B--2---:R0:W-:Y:S04]  /*3c3c0*/  STL.64 [R1+0x1388], R4 ;  /* 0x0013880401007387 */ /* 0x0041e80000100a00 */
[----:B0-----:R-:W2:Y:S04]  /*3c3d0*/  LDL.LU.64 R4, [R1+0x330] ;  /* 0x0003300001047983 */ /* 0x001ea80000300a00 */
[----:B--2---:R0:W-:Y:S04]  /*3c3e0*/  STL.64 [R1+0x1390], R4 ;  /* 0x0013900401007387 */ /* 0x0041e80000100a00 */
[----:B0-----:R-:W2:Y:S04]  /*3c3f0*/  LDL.LU.64 R4, [R1+0x338] ;  /* 0x0003380001047983 */ /* 0x001ea80000300a00 */
[----:B--2---:R0:W-:Y:S04]  /*3c400*/  STL.64 [R1+0x1398], R4 ;  /* 0x0013980401007387 */ /* 0x0041e80000100a00 */
[----:B0-----:R-:W2:Y:S01]  /*3c410*/  LDL.LU.64 R4, [R1+0x340] ;  /* 0x0003400001047983 */ /* 0x001ea20000300a00 */
[----:B------:R-:W2:Y:S03]  /*3c420*/  LDL.LU.64 R10, [R1+0x300] ;  /* 0x00030000010a7983 */ /* 0x000ea60000300a00 */
[----:B--2---:R0:W-:Y:S04]  /*3c430*/  STL.64 [R1+0x1370], R10 ;  /* 0x0013700a01007387 */ /* 0x0041e80000100a00 */
[----:B0-----:R-:W2:Y:S04]  /*3c440*/  LDL.LU.64 R10, [R1+0x320] ;  /* 0x00032000010a7983 */ /* 0x001ea80000300a00 */
[----:B------:R-:W-:Y:S01]  /*3c450*/  STG.E.U16 [R20.64], R2 ;  /* 0x0000000214007986 */ /* 0x000fe2000c101506 */
[----:B----4-:R-:W-:Y:S02]  /*3c460*/  STG.E.U16 [R22.64], R0 ;  /* 0x0000000016007986 */ /* 0x010fe4000c101506 */
[----:B------:R-:W-:Y:S01]  /*3c470*/  STG.E.U16 [R6.64], R28 ;  /* 0x0000001c06007986 */ /* 0x000fe2000c101506 */
[----:B--2---:R0:W-:Y:S04]  /*3c480*/  STL.64 [R1+0x1380], R10 ;  /* 0x0013800a01007387 */ /* 0x0041e80000100a00 */
[----:B0-----:R-:W2:Y:S01]  /*3c490*/  LDL.LU.64 R10, [R1+0x328] ;  /* 0x00032800010a7983 */ /* 0x001ea20000300a00 */
[----:B------:R-:W4:Y:S02]  /*3c4a0*/  LDL.LU.64 R12, [R1+0x2f8] ;  /* 0x0002f800010c7983 */ /* 0x000f240000300a00 */
[----:B------:R0:W-:Y:S02]  /*3c4b0*/  STL [R1+0x1354], R3 ;  /* 0x0013540301007387 */ /* 0x0001e40000100800 */
[----:B0-----:R-:W2:Y:S01]  /*3c4c0*/  LDL.LU R3, [R1+0xa4] ;  /* 0x0000a40001037983 */ /* 0x001ea20000300800 */
[----:B------:R-:W2:Y:S02]  /*3c4d0*/  LDL.LU.64 R20, [R1+0x2f0] ;  /* 0x0002f00001147983 */ /* 0x000ea40000300a00 */
[----:B------:R-:W2:Y:S02]  /*3c4e0*/  LDL.LU.64 R22, [R1+0x2e8] ;  /* 0x0002e80001167983 */ /* 0x000ea40000300a00 */
[----:B------:R-:W3:Y:S02]  /*3c4f0*/  LDL.LU.64 R6, [R1+0x13d8] ;  /* 0x0013d80001067983 */ /* 0x000ee40000300a00 */
[----:B---3--:R0:W-:Y:S04]  /*3c500*/  STG.E.U16 [R6.64], R29 ;  /* 0x0000001d06007986 */ /* 0x0081e8000c101506 */
[----:B0-----:R-:W3:Y:S04]  /*3c510*/  LDL.LU.64 R6, [R1+0x13d0] ;  /* 0x0013d00001067983 */ /* 0x001ee80000300a00 */
[----:B---3--:R0:W-:Y:S04]  /*3c520*/  STG.E.U16 [R14.64], R6 ;  /* 0x000000060e007986 */ /* 0x0081e8000c101506 */
[----:B0-----:R-:W3:Y:S04]  /*3c530*/  LDL.LU.64 R14, [R1+0x13c8] ;  /* 0x0013c800010e7983 */ /* 0x001ee80000300a00 */
[----:B---3--:R0:W-:Y:S04]  /*3c540*/  STG.E.U16 [R14.64], R7 ;  /* 0x000000070e007986 */ /* 0x0081e8000c101506 */
[----:B0-----:R-:W5:Y:S04]  /*3c550*/  LDL.LU.64 R14, [R1+0x13c0] ;  /* 0x0013c000010e7983 */ /* 0x001f680000300a00 */
[----:B-----5:R0:W-:Y:S04]  /*3c560*/  STG.E.U16 [R24.64], R15 ;  /* 0x0000000f18007986 */ /* 0x0201e8000c101506 */
[----:B0-----:R-:W3:Y:S01]  /*3c570*/  LDL.LU.64 R24, [R1+0x13b8] ;  /* 0x0013b80001187983 */ /* 0x001ee20000300a00 */
[----:B------:R0:W-:Y:S03]  /*3c580*/  STG.E.U16 [R16.64], R14 ;  /* 0x0000000e10007986 */ /* 0x0001e6000c101506 */
[----:B0-----:R-:W5:Y:S04]  /*3c590*/  LDL.LU.64 R16, [R1+0x2e0] ;  /* 0x0002e00001107983 */ /* 0x001f680000300a00 */
[----:B---3--:R0:W-:Y:S01]  /*3c5a0*/  STG.E.U16 [R18.64], R25 ;  /* 0x0000001912007986 */ /* 0x0081e2000c101506 */
[----:B------:R1:W-:Y:S03]  /*3c5b0*/  STG.E.U16 [R26.64], R24 ;  /* 0x000000181a007986 */ /* 0x0003e6000c101506 */
[----:B0-----:R-:W3:Y:S01]  /*3c5c0*/  LDL.LU.64 R18, [R1+0x2d8] ;  /* 0x0002d80001127983 */ /* 0x001ee20000300a00 */
[----:B-1----:R-:W2:Y:S03]  /*3c5d0*/  LDL.LU.64 R26, [R1+0x13b0] ;  /* 0x0013b000011a7983 */ /* 0x002ea60000300a00 */
[----:B--2---:R0:W-:Y:S04]  /*3c5e0*/  STG.E.U16 [R8.64], R26 ;  /* 0x0000001a08007986 */ /* 0x0041e8000c101506 */
[----:B0-----:R-:W2:Y:S04]  /*3c5f0*/  LDL.LU.64 R8, [R1+0x13a8] ;  /* 0x0013a80001087983 */ /* 0x001ea80000300a00 */
        /* <DEDUP_REMOVED lines=9> */
[----:B0-----:R-:W2:Y:S01]  /*3c690*/  LDL.LU.64 R10, [R1+0x1380] ;  /* 0x00138000010a7983 */ /* 0x001ea20000300a00 */
[----:B------:R-:W3:Y:S01]  /*3c6a0*/  LDL.LU R4, [R1+0x1378] ;  /* 0x0013780001047983 */ /* 0x000ee20000300800 */
[----:B------:R-:W-:-:S02]  /*3c6b0*/  PRMT R0, R28, 0x7632, R0 ;  /* 0x000076321c007816 */ /* 0x000fc40000000000 */
[----:B--2---:R0:W-:Y:S04]  /*3c6c0*/  STG.E.U16 [R10.64], R5 ;  /* 0x000000050a007986 */ /* 0x0041e8000c101506 */
[----:B0-----:R-:W2:Y:S01]  /*3c6d0*/  LDL.LU.64 R10, [R1+0x1370] ;  /* 0x00137000010a7983 */ /* 0x001ea20000300a00 */
[----:B------:R-:W3:Y:S02]  /*3c6e0*/  LDL.LU R5, [R1+0x136c] ;  /* 0x00136c0001057983 */ /* 0x000ee40000300800 */
[----:B------:R-:W3:Y:S01]  /*3c6f0*/  LDL.LU R28, [R1+0x1368] ;  /* 0x00136800011c7983 */ /* 0x000ee20000300800 */
[----:B------:R-:W-:Y:S01]  /*3c700*/  PRMT R2, R29, 0x7632, R2 ;  /* 0x000076321d027816 */ /* 0x000fe20000000002 */
[----:B---3--:R0:W-:Y:S04]  /*3c710*/  STG.E.U16 [R4.64], R28 ;  /* 0x0000001c04007986 */ /* 0x0081e8000c101506 */
[----:B0-----:R-:W3:Y:S01]  /*3c720*/  LDL.LU.64 R4, [R1+0x1360] ;  /* 0x0013600001047983 */ /* 0x001ee20000300a00 */
[----:B------:R-:W2:Y:S02]  /*3c730*/  LDL.LU R28, [R1+0x135c] ;  /* 0x00135c00011c7983 */ /* 0x000ea40000300800 */
[----:B------:R-:W2:Y:S02]  /*3c740*/  LDL.LU R29, [R1+0x1358] ;  /* 0x00135800011d7983 */ /* 0x000ea40000300800 */
[----:B--2---:R0:W-:Y:S01]  /*3c750*/  STG.E.U16 [R28.64], R0 ;  /* 0x000000001c007986 */ /* 0x0041e2000c101506 */
[----:B---3--:R1:W-:Y:S01]  /*3c760*/  STG.E.U16 [R4.64], R2 ;  /* 0x0000000204007986 */ /* 0x0083e2000c101506 */
[----:B0-----:R-:W-:-:S02]  /*3c770*/  PRMT R0, R6, 0x7632, R0 ;  /* 0x0000763206007816 */ /* 0x001fc40000000000 */
[----:B-1----:R-:W-:-:S03]  /*3c780*/  PRMT R2, R7, 0x7632, R2 ;  /* 0x0000763207027816 */ /* 0x002fc60000000002 */
[----:B------:R0:W-:Y:S02]  /*3c790*/  STG.E.U16 [R10.64], R0 ;  /* 0x000000000a007986 */ /* 0x0001e4000c101506 */
[----:B----4-:R1:W-:Y:S01]  /*3c7a0*/  STG.E.U16 [R12.64], R2 ;  /* 0x000000020c007986 */ /* 0x0103e2000c101506 */
[----:B0-----:R-:W-:Y:S02]  /*3c7b0*/  PRMT R0, R15, 0x7632, R0 ;  /* 0x000076320f007816 */ /* 0x001fe40000000000 */
[----:B-1----:R-:W-:-:S03]  /*3c7c0*/  PRMT R2, R14, 0x7632, R2 ;  /* 0x000076320e027816 */ /* 0x002fc60000000002 */
[----:B------:R0:W-:Y:S02]  /*3c7d0*/  STG.E.U16 [R20.64], R0 ;  /* 0x0000000014007986 */ /* 0x0001e4000c101506 */
[----:B------:R1:W-:Y:S02]  /*3c7e0*/  STG.E.U16 [R22.64], R2 ;  /* 0x0000000216007986 */ /* 0x0003e4000c101506 */
[----:B0-----:R-:W2:Y:S01]  /*3c7f0*/  LDL.LU R20, [R1+0x168] ;  /* 0x0001680001147983 */ /* 0x001ea20000300800 */
[----:B------:R-:W-:Y:S01]  /*3c800*/  PRMT R0, R25, 0x7632, R0 ;  /* 0x0000763219007816 */ /* 0x000fe20000000000 */
[----:B-1----:R-:W3:Y:S02]  /*3c810*/  LDL.LU R23, [R1+0x158] ;  /* 0x0001580001177983 */ /* 0x002ee40000300800 */
[----:B------:R-:W4:Y:S01]  /*3c820*/  LDL.LU R25, [R1+0x148] ;  /* 0x0001480001197983 */ /* 0x000f220000300800 */
[----:B------:R-:W3:Y:S04]  /*3c830*/  LDL.LU R22, [R1+0x138] ;  /* 0x0001380001167983 */ /* 0x000ee80000300800 */
[----:B---3--:R-:W-:Y:S01]  /*3c840*/  STL.64 [R1+0x1320], R22 ;  /* 0x0013201601007387 */ /* 0x008fe20000100a00 */
[----:B------:R-:W3:Y:S01]  /*3c850*/  LDL.LU R11, [R1+0xd8] ;  /* 0x0000d800010b7983 */ /* 0x000ee20000300800 */
[----:B------:R-:W-:-:S02]  /*3c860*/  PRMT R2, R24, 0x7632, R2 ;  /* 0x0000763218027816 */ /* 0x000fc40000000002 */
[----:B---3--:R-:W-:Y:S01]  /*3c870*/  STL [R1+0x12d8], R11 ;  /* 0x0012d80b01007387 */ /* 0x008fe20000100800 */
[----:B------:R-:W3:Y:S03]  /*3c880*/  LDL.LU R24, [R1+0xc8] ;  /* 0x0000c80001187983 */ /* 0x000ee60000300800 */
[----:B-----5:R0:W-:Y:S02]  /*3c890*/  STG.E.U16 [R16.64], R0 ;  /* 0x0000000010007986 */ /* 0x0201e4000c101506 */
[----:B0-----:R-:W-:Y:S02]  /*3c8a0*/  PRMT R0, R26, 0x7632, R0 ;  /* 0x000076321a007816 */ /* 0x001fe40000000000 */
[----:B---3--:R-:W-:Y:S01]  /*3c8b0*/  STL [R1+0x12e8], R24 ;  /* 0x0012e81801007387 */ /* 0x008fe20000100800 */
[----:B------:R-:W3:Y:S03]  /*3c8c0*/  LDL.LU R26, [R1+0xb8] ;  /* 0x0000b800011a7983 */ /* 0x000ee60000300800 */
[----:B---3--:R-:W-:Y:S01]  /*3c8d0*/  STL [R1+0x12f8], R26 ;  /* 0x0012f81a01007387 */ /* 0x008fe20000100800 */
[----:B------:R-:W3:Y:S02]  /*3c8e0*/  LDL.LU R6, [R1+0xa8] ;  /* 0x0000a80001067983 */ /* 0x000ee40000300800 */
[----:B------:R-:W3:Y:S02]  /*3c8f0*/  LDL.LU R7, [R1+0x98] ;  /* 0x0000980001077983 */ /* 0x000ee40000300800 */
[----:B---3--:R-:W-:Y:S01]  /*3c900*/  STL.64 [R1+0x12d0], R6 ;  /* 0x0012d00601007387 */ /* 0x008fe20000100a00 */
[----:B------:R-:W3:Y:S02]  /*3c910*/  LDL.LU R10, [R1+0x88] ;  /* 0x00008800010a7983 */ /* 0x000ee40000300800 */
[----:B------:R-:W2:Y:S01]  /*3c920*/  LDL.LU R21, [R1+0x78] ;  /* 0x0000780001157983 */ /* 0x000ea20000300800 */
[----:B------:R0:W-:Y:S04]  /*3c930*/  STG.E.U16 [R18.64], R2 ;  /* 0x0000000212007986 */ /* 0x0001e8000c101506 */
[----:B--2---:R1:W-:Y:S01]  /*3c940*/  STL.64 [R1+0x1328], R20 ;  /* 0x0013281401007387 */ /* 0x0043e20000100a00 */
[----:B------:R-:W2:Y:S02]  /*3c950*/  LDL.LU.64 R14, [R1+0x2d0] ;  /* 0x0002d000010e7983 */ /* 0x000ea40000300a00 */
[----:B------:R-:W5:Y:S02]  /*3c960*/  LDL.LU.64 R16, [R1+0x2c8] ;  /* 0x0002c80001107983 */ /* 0x000f640000300a00 */
[----:B0-----:R-:W2:Y:S01]  /*3c970*/  LDL.LU.64 R18, [R1+0x2c0] ;  /* 0x0002c00001127983 */ /* 0x001ea20000300a00 */
[----:B------:R-:W2:Y:S04]  /*3c980*/  LDL.LU.64 R12, [R1+0x2b8] ;  /* 0x0002b800010c7983 */ /* 0x000ea80000300a00 */
[----:B-1----:R-:W2:Y:S04]  /*3c990*/  LDL.LU.64 R20, [R1+0x298] ;  /* 0x0002980001147983 */ /* 0x002ea80000300a00 */
[----:B--2---:R0:W-:Y:S04]  /*3c9a0*/  STL.64 [R1+0x1330], R20 ;  /* 0x0013301401007387 */ /* 0x0041e80000100a00 */
[----:B0-----:R-:W2:Y:S04]  /*3c9b0*/  LDL.LU.64 R20, [R1+0x2a0] ;  /* 0x0002a00001147983 */ /* 0x001ea80000300a00 */
[----:B--2---:R0:W-:Y:S04]  /*3c9c0*/  STL.64 [R1+0x1338], R20 ;  /* 0x0013381401007387 */ /* 0x0041e80000100a00 */
[----:B0-----:R-:W2:Y:S04]  /*3c9d0*/  LDL.LU.64 R20, [R1+0x2a8] ;  /* 0x0002a80001147983 */ /* 0x001ea80000300a00 */
[----:B--2---:R0:W-:Y:S04]  /*3c9e0*/  STL [R1+0x1344], R20 ;  /* 0x0013441401007387 */ /* 0x0041e80000100800 */
[----:B0-----:R-:W2:Y:S01]  /*3c9f0*/  LDL.LU R20, [R1+0x84] ;  /* 0x0000840001147983 */ /* 0x001ea20000300800 */
[----:B------:R0:W-:Y:S03]  /*3ca00*/  STL [R1+0x1340], R21 ;  /* 0x0013401501007387 */ /* 0x0001e60000100800 */
[----:B0-----:R-:W2:Y:S04]  /*3ca10*/  LDL.LU R21, [R1+0x74] ;  /* 0x0000740001157983 */ /* 0x001ea80000300800 */
[----:B--2---:R0:W-:Y:S04]  /*3ca20*/  STL.64 [R1+0x1348], R20 ;  /* 0x0013481401007387 */ /* 0x0041e80000100a00 */
[----:B0-----:R-:W2:Y:S04]  /*3ca30*/  LDL.LU.64 R20, [R1+0x2b0] ;  /* 0x0002b00001147983 */ /* 0x001ea80000300a00 */
[----:B--2---:R0:W-:Y:S04]  /*3ca40*/  STL [R1+0x1350], R21 ;  /* 0x0013501501007387 */ /* 0x0041e80000100800 */
[----:B0-----:R-:W2:Y:S01]  /*3ca50*/  LDL.LU R21, [R1+0x94] ;  /* 0x0000940001157983 */ /* 0x001ea20000300800 */
[----:B------:R-:W2:Y:S02]  /*3ca60*/  LDL.LU.64 R22, [R1+0x290] ;  /* 0x0002900001167983 */ /* 0x000ea40000300a00 */
[----:B------:R-:W4:Y:S02]  /*3ca70*/  LDL R24, [R1+0x118] ;  /* 0x0001180001187983 */ /* 0x000f240000100800 */
[----:B------:R-:W2:Y:S01]  /*3ca80*/  LDL R26, [R1+0x128] ;  /* 0x00012800011a7983 */ /* 0x000ea20000100800 */
[----:B----4-:R0:W-:Y:S04]  /*3ca90*/  STL.64 [R1+0x1318], R24 ;  /* 0x0013181801007387 */ /* 0x0101e80000100a00 */
[----:B0-----:R-:W4:Y:S01]  /*3caa0*/  LDL.LU.64 R24, [R1+0x288] ;  /* 0x0002880001187983 */ /* 0x001f220000300a00 */
[----:B------:R-:W3:Y:S03]  /*3cab0*/  LDL R11, [R1+0x108] ;  /* 0x00010800010b7983 */ /* 0x000ee60000100800 */
[----:B---3--:R0:W-:Y:S04]  /*3cac0*/  STL.64 [R1+0x12f0], R10 ;  /* 0x0012f00a01007387 */ /* 0x0081e80000100a00 */
[----:B0-----:R-:W3:Y:S04]  /*3cad0*/  LDL.LU.64 R10, [R1+0x268] ;  /* 0x00026800010a7983 */ /* 0x001ee80000300a00 */
[----:B---3--:R0:W-:Y:S04]  /*3cae0*/  STL.64 [R1+0x1300], R10 ;  /* 0x0013000a01007387 */ /* 0x0081e80000100a00 */
[----:B0-----:R-:W3:Y:S04]  /*3caf0*/  LDL.LU.64 R10, [R1+0x270] ;  /* 0x00027000010a7983 */ /* 0x001ee80000300a00 */
[----:B---3--:R0:W-:Y:S04]  /*3cb00*/  STL.64 [R1+0x1308], R10 ;  /* 0x0013080a01007387 */ /* 0x0081e80000100a00 */
[----:B0-----:R-:W3:Y:S04]  /*3cb10*/  LDL.LU.64 R10, [R1+0x278] ;  /* 0x00027800010a7983 */ /* 0x001ee80000300a00 */
[----:B---3--:R0:W-:Y:S04]  /*3cb20*/  STL.64 [R1+0x1310], R10 ;  /* 0x0013100a01007387 */ /* 0x0081e80000100a00 */
[----:B0-----:R-:W3:Y:S01]  /*3cb30*/  LDL.LU.64 R10, [R1+0x280] ;  /* 0x00028000010a7983 */ /* 0x001ee20000300a00 */
[----:B------:R-:W2:Y:S01]  /*3cb40*/  LDL.LU.64 R6, [R1+0x258] ;  /* 0x0002580001067983 */ /* 0x000ea20000300a00 */
[----:B------:R-:W-:-:S02]  /*3cb50*/  PRMT R2, R27, 0x7632, R2 ;  /* 0x000076321b027816 */ /* 0x000fc40000000002 */
[----:B------:R0:W-:Y:S04]  /*3cb60*/  STG.E.U16 [R14.64], R0 ;  /* 0x000000000e007986 */ /* 0x0001e8000c101506 */
[----:B-----5:R1:W-:Y:S01]  /*3cb70*/  STG.E.U16 [R16.64], R2 ;  /* 0x0000000210007986 */ /* 0x0203e2000c101506 */
[----:B0-----:R-:W-:Y:S02]  /*3cb80*/  PRMT R0, R8, 0x7632, R0 ;  /* 0x0000763208007816 */ /* 0x001fe40000000000 */
[----:B-1----:R-:W-:-:S03]  /*3cb90*/  PRMT R2, R9, 0x7632, R2 ;  /* 0x0000763209027816 */ /* 0x002fc60000000002 */
[----:B------:R0:W-:Y:S02]  /*3cba0*/  STG.E.U16 [R18.64], R0 ;  /* 0x0000000012007986 */ /* 0x0001e4000c101506 */
[----:B0-----:R-:W-:Y:S02]  /*3cbb0*/  PRMT R0, R3, 0x7632, R0 ;  /* 0x0000763203007816 */ /* 0x001fe40000000000 */
[----:B--2---:R0:W-:Y:S04]  /*3cbc0*/  STL.64 [R1+0x12e0], R6 ;  /* 0x0012e00601007387 */ /* 0x0041e80000100a00 */
[----:B0-----:R-:W2:Y:S01]  /*3cbd0*/  LDL.LU.64 R6, [R1+0x260] ;  /* 0x0002600001067983 */ /* 0x001ea20000300a00 */
[----:B------:R-:W5:Y:S02]  /*3cbe0*/  LDL R27, [R1+0xf8] ;  /* 0x0000f800011b7983 */ /* 0x000f640000100800 */
[----:B------:R-:W2:Y:S02]  /*3cbf0*/  LDL.LU.64 R28, [R1+0x250] ;  /* 0x00025000011c7983 */ /* 0x000ea40000300a00 */
[----:B------:R-:W2:Y:S01]  /*3cc00*/  LDL.LU.64 R4, [R1+0x248] ;  /* 0x0002480001047983 */ /* 0x000ea20000300a00 */
[----:B------:R-:W2:Y:S01]  /*3cc10*/  LDL.LU.64 R14, [R1+0x240] ;  /* 0x00024000010e7983 */ /* 0x000ea20000300a00 */
[----:B------:R-:W2:Y:S02]  /*3cc20*/  LDL.LU.64 R16, [R1+0x238] ;  /* 0x0002380001107983 */ /* 0x000ea40000300a00 */
[----:B------:R-:W2:Y:S02]  /*3cc30*/  LDL.LU.64 R8, [R1+0x230] ;  /* 0x0002300001087983 */ /* 0x000ea40000300a00 */
[----:B------:R-:W2:Y:S01]  /*3cc40*/  LDL.LU.64 R18, [R1+0x228] ;  /* 0x0002280001127983 */ /* 0x000ea20000300a00 */
[----:B------:R-:W2:Y:S04]  /*3cc50*/  LDL.LU R3, [R1+0x1354] ;  /* 0x0013540001037983 */ /* 0x000ea80000300800 */
[----:B------:R0:W-:Y:S04]  /*3cc60*/  STG.E.U16 [R12.64], R2 ;  /* 0x000000020c007986 */ /* 0x0001e8000c101506 */
[----:B0-----:R-:W3:Y:S01]  /*3cc70*/  LDL.LU.64 R12, [R1+0x220] ;  /* 0x00022000010c7983 */ /* 0x001ee20000300a00 */
[----:B--2---:R-:W-:-:S03]  /*3cc80*/  PRMT R3, R21, 0x7632, R3 ;  /* 0x0000763215037816 */ /* 0x004fc60000000003 */
[----:B------:R-:W2:Y:S04]  /*3cc90*/  LDL.LU R21, [R1+0x1350] ;  /* 0x0013500001157983 */ /* 0x000ea80000300800 */
[----:B--2---:R0:W-:Y:S04]  /*3cca0*/  STG.E.U16 [R20.64], R0 ;  /* 0x0000000014007986 */ /* 0x0041e8000c101506 */
[----:B0-----:R-:W2:Y:S02]  /*3ccb0*/  LDL.LU.64 R20, [R1+0x1348] ;  /* 0x0013480001147983 */ /* 0x001ea40000300a00 */
[----:B--2---:R-:W-:-:S02]  /*3ccc0*/  PRMT R2, R20, 0x7632, R2 ;  /* 0x0000763214027816 */ /* 0x004fc40000000002 */
[----:B------:R-:W-:Y:S01]  /*3ccd0*/  PRMT R0, R21, 0x7632, R0 ;  /* 0x0000763215007816 */ /* 0x000fe20000000000 */
[----:B------:R-:W2:Y:S01]  /*3cce0*/  LDL.LU R20, [R1+0x1344] ;  /* 0x0013440001147983 */ /* 0x000ea20000300800 */
[----:B------:R-:W2:Y:S03]  /*3ccf0*/  LDL.LU R21, [R1+0x1340] ;  /* 0x0013400001157983 */ /* 0x000ea60000300800 */
[----:B--2---:R0:W-:Y:S04]  /*3cd00*/  STG.E.U16 [R20.64], R3 ;  /* 0x0000000314007986 */ /* 0x0041e8000c101506 */
[----:B0-----:R-:W2:Y:S01]  /*3cd10*/  LDL.LU.64 R20, [R1+0x1338] ;  /* 0x0013380001147983 */ /* 0x001ea20000300a00 */
[----:B------:R0:W-:Y:S03]  /*3cd20*/  STL [R1+0x1278], R3 ;  /* 0x0012780301007387 */ /* 0x0001e60000100800 */
[----:B0-----:R-:W3:Y:S04]  /*3cd30*/  LDL.LU R3, [R1+0xe8] ;  /* 0x0000e80001037983 */ /* 0x001ee80000300800 */
[----:B--2---:R0:W-:Y:S04]  /*3cd40*/  STG.E.U16 [R20.64], R2 ;  /* 0x0000000214007986 */ /* 0x0041e8000c101506 */
[----:B0-----:R-:W2:Y:S04]  /*3cd50*/  LDL.LU.64 R20, [R1+0x1330] ;  /* 0x0013300001147983 */ /* 0x001ea80000300a00 */
[----:B--2---:R0:W-:Y:S04]  /*3cd60*/  STG.E.U16 [R20.64], R0 ;  /* 0x0000000014007986 */ /* 0x0041e8000c101506 */
[----:B0-----:R-:W2:Y:S04]  /*3cd70*/  LDL.LU.64 R20, [R1+0x1328] ;  /* 0x0013280001147983 */ /* 0x001ea80000300a00 */
[----:B--2---:R0:W-:Y:S04]  /*3cd80*/  STG.E.U16 [R22.64], R20 ;  /* 0x0000001416007986 */ /* 0x0041e8000c101506 */
[----:B0-----:R-:W4:Y:S04]  /*3cd90*/  LDL.LU.64 R22, [R1+0x1320] ;  /* 0x0013200001167983 */ /* 0x001f280000300a00 */
[----:B----4-:R0:W-:Y:S04]  /*3cda0*/  STG.E.U16 [R24.64], R23 ;  /* 0x0000001718007986 */ /* 0x0101e8000c101506 */
[----:B0-----:R-:W3:Y:S04]  /*3cdb0*/  LDL.LU.64 R24, [R1+0x1318] ;  /* 0x0013180001187983 */ /* 0x001ee80000300a00 */
[----:B---3--:R0:W-:Y:S04]  /*3cdc0*/  STG.E.U16 [R10.64], R25 ;  /* 0x000000190a007986 */ /* 0x0081e8000c101506 */
[----:B0-----:R-:W2:Y:S04]  /*3cdd0*/  LDL.LU.64 R10, [R1+0x1310] ;  /* 0x00131000010a7983 */ /* 0x001ea80000300a00 */
[----:B--2---:R0:W-:Y:S04]  /*3cde0*/  STG.E.U16 [R10.64], R22 ;  /* 0x000000160a007986 */ /* 0x0041e8000c101506 */
[----:B0-----:R-:W2:Y:S04]  /*3cdf0*/  LDL.LU.64 R10, [R1+0x1308] ;  /* 0x00130800010a7983 */ /* 0x001ea80000300a00 */
[----:B--2---:R0:W-:Y:S04]  /*3ce00*/  STG.E.U16 [R10.64], R26 ;  /* 0x0000001a0a007986 */ /* 0x0041e8000c101506 */
[----:B0-----:R-:W2:Y:S01]  /*3ce10*/  LDL.LU.64 R10, [R1+0x1300] ;  /* 0x00130000010a7983 */ /* 0x001ea20000300a00 */
[----:B------:R-:W3:Y:S03]  /*3ce20*/  LDL.LU R26, [R1+0x12f8] ;  /* 0x0012f800011a7983 */ /* 0x000ee60000300800 */
[----:B--2---:R0:W-:Y:S04]  /*3ce30*/  STG.E.U16 [R10.64], R24 ;  /* 0x000000180a007986 */ /* 0x0041e8000c101506 */
[----:B0-----:R-:W2:Y:S01]  /*3ce40*/  LDL.LU.64 R10, [R1+0x12f0] ;  /* 0x0012f000010a7983 */ /* 0x001ea20000300a00 */
[----:B------:R-:W4:Y:S03]  /*3ce50*/  LDL.LU R24, [R1+0x12e8] ;  /* 0x0012e80001187983 */ /* 0x000f260000300800 */
[----:B--2---:R0:W-:Y:S04]  /*3ce60*/  STG.E.U16 [R6.64], R11 ;  /* 0x0000000b06007986 */ /* 0x0041e8000c101506 */
[----:B0-----:R-:W5:Y:S01]  /*3ce70*/  LDL.LU.64 R6, [R1+0x12e0] ;  /* 0x0012e00001067983 */ /* 0x001f620000300a00 */
[----:B------:R-:W2:Y:S03]  /*3ce80*/  LDL.LU R11, [R1+0x12d8] ;  /* 0x0012d800010b7983 */ /* 0x000ea60000300800 */
[----:B-----5:R0:W-:Y:S04]  /*3ce90*/  STG.E.U16 [R6.64], R27 ;  /* 0x0000001b06007986 */ /* 0x0201e8000c101506 */
[----:B0-----:R-:W5:Y:S01]  /*3cea0*/  LDL.LU.64 R6, [R1+0x12d0] ;  /* 0x0012d00001067983 */ /* 0x001f620000300a00 */
[----:B------:R-:W5:Y:S02]  /*3ceb0*/  LDL.LU R27, [R1+0x12c8] ;  /* 0x0012c800011b7983 */ /* 0x000f640000300800 */
[----:B------:R-:W-:Y:S02]  /*3cec0*/  STG.E.U16 [R28.64], R3 ;  /* 0x000000031c007986 */ /* 0x000fe4000c101506 */
[----:B--2---:R-:W-:Y:S01]  /*3ced0*/  STG.E.U16 [R4.64], R11 ;  /* 0x0000000b04007986 */ /* 0x004fe2000c101506 */
[----:B------:R-:W-:Y:S04]  /*3cee0*/  STL [R1+0x1288], R3 ;  /* 0x0012880301007387 */ /* 0x000fe80000100800 */
[----:B----4-:R0:W-:Y:S01]  /*3cef0*/  STG.E.U16 [R14.64], R24 ;  /* 0x000000180e007986 */ /* 0x0101e2000c101506 */
[----:B---3--:R1:W-:Y:S03]  /*3cf00*/  STG.E.U16 [R16.64], R26 ;  /* 0x0000001a10007986 */ /* 0x0083e6000c101506 */
[----:B0-----:R-:W2:Y:S01]  /*3cf10*/  LDL.LU.64 R14, [R1+0x218] ;  /* 0x00021800010e7983 */ /* 0x001ea20000300a00 */
[----:B------:R-:W-:Y:S02]  /*3cf20*/  STL [R1+0x1298], R24 ;  /* 0x0012981801007387 */ /* 0x000fe40000100800 */
[----:B-1----:R-:W3:Y:S01]  /*3cf30*/  LDL.LU.64 R16, [R1+0x210] ;  /* 0x0002100001107983 */ /* 0x002ee20000300a00 */
[----:B-----5:R-:W-:Y:S04]  /*3cf40*/  STG.E.U16 [R8.64], R6 ;  /* 0x0000000608007986 */ /* 0x020fe8000c101506 */
[----:B------:R-:W-:Y:S01]  /*3cf50*/  STL.64 [R1+0x1250], R26 ;  /* 0x0012501a01007387 */ /* 0x000fe20000100a00 */
[----:B------:R0:W-:Y:S03]  /*3cf60*/  STG.E.U16 [R18.64], R7 ;  /* 0x0000000712007986 */ /* 0x0001e6000c101506 */
[----:B0-----:R-:W4:Y:S01]  /*3cf70*/  LDL.LU.64 R18, [R1+0x208] ;  /* 0x0002080001127983 */ /* 0x001f220000300a00 */
[----:B------:R-:W-:Y:S02]  /*3cf80*/  STL.64 [R1+0x1260], R6 ;  /* 0x0012600601007387 */ /* 0x000fe40000100a00 */
[----:B------:R-:W5:Y:S02]  /*3cf90*/  LDL.LU R24, [R1+0x108] ;  /* 0x0001080001187983 */ /* 0x000f640000300800 */
[----:B-----5:R0:W-:Y:S04]  /*3cfa0*/  STL [R1+0x12a8], R24 ;  /* 0x0012a81801007387 */ /* 0x0201e80000100800 */
[----:B0-----:R-:W5:Y:S01]  /*3cfb0*/  LDL.LU R24, [R1+0x118] ;  /* 0x0001180001187983 */ /* 0x001f620000300800 */
[----:B------:R-:W-:Y:S03]  /*3cfc0*/  STG.E.U16 [R12.64], R10 ;  /* 0x0000000a0c007986 */ /* 0x000fe6000c101506 */
[----:B-----5:R0:W-:Y:S04]  /*3cfd0*/  STL [R1+0x12b8], R24 ;  /* 0x0012b81801007387 */ /* 0x0201e80000100800 */
[----:B0-----:R-:W5:Y:S01]  /*3cfe0*/  LDL.LU R24, [R1+0x128] ;  /* 0x0001280001187983 */ /* 0x001f620000300800 */
[----:B------:R-:W2:Y:S02]  /*3cff0*/  LDL.LU R3, [R1+0xf8] ;  /* 0x0000f80001037983 */ /* 0x000ea40000300800 */
[----:B------:R0:W-:Y:S02]  /*3d000*/  STL.64 [R1+0x1270], R10 ;  /* 0x0012700a01007387 */ /* 0x0001e40000100a00 */
[----:B0-----:R-:W2:Y:S04]  /*3d010*/  LDL.LU.64 R10, [R1+0x1d8] ;  /* 0x0001d800010a7983 */ /* 0x001ea80000300a00 */
[----:B--2---:R0:W-:Y:S04]  /*3d020*/  STL.64 [R1+0x1280], R10 ;  /* 0x0012800a01007387 */ /* 0x0041e80000100a00 */
[----:B0-----:R-:W2:Y:S04]  /*3d030*/  LDL.LU.64 R10, [R1+0x1e0] ;  /* 0x0001e000010a7983 */ /* 0x001ea80000300a00 */
[----:B--2---:R0:W-:Y:S04]  /*3d040*/  STL.64 [R1+0x1290], R10 ;  /* 0x0012900a01007387 */ /* 0x0041e80000100a00 */
[----:B0-----:R-:W2:Y:S04]  /*3d050*/  LDL.LU.64 R10, [R1+0x1e8] ;  /* 0x0001e800010a7983 */ /* 0x001ea80000300a00 */
[----:B--2---:R0:W-:Y:S04]  /*3d060*/  STL.64 [R1+0x12a0], R10 ;  /* 0x0012a00a01007387 */ /* 0x0041e80000100a00 */
[----:B0-----:R-:W2:Y:S04]  /*3d070*/  LDL.LU.64 R10, [R1+0x1f0] ;  /* 0x0001f000010a7983 */ /* 0x001ea80000300a00 */
[----:B--2---:R0:W-:Y:S04]  /*3d080*/  STL.64 [R1+0x12b0], R10 ;  /* 0x0012b00a01007387 */ /* 0x0041e80000100a00 */
[----:B0-----:R-:W2:Y:S01]  /*3d090*/  LDL.LU.64 R10, [R1+0x1f8] ;  /* 0x0001f800010a7983 */ /* 0x001ea20000300a00 */
[----:B------:R-:W-:-:S02]  /*3d0a0*/  PRMT R0, R20, 0x7632, R0 ;  /* 0x0000763214007816 */ /* 0x000fc40000000000 */
[----:B------:R-:W-:Y:S01]  /*3d0b0*/  PRMT R2, R23, 0x7632, R2 ;  /* 0x0000763217027816 */ /* 0x000fe20000000002 */
[----:B------:R-:W-:Y:S01]  /*3d0c0*/  STG.E.U16 [R14.64], R21 ;  /* 0x000000150e007986 */ /* 0x000fe2000c101506 */
[----:B--2---:R0:W-:Y:S04]  /*3d0d0*/  STL.64 [R1+0x12c0], R10 ;  /* 0x0012c00a01007387 */ /* 0x0041e80000100a00 */
[----:B0-----:R-:W2:Y:S01]  /*3d0e0*/  LDL.LU.64 R10, [R1+0x200] ;  /* 0x00020000010a7983 */ /* 0x001ea20000300a00 */
[----:B------:R-:W5:Y:S02]  /*3d0f0*/  LDL.LU.64 R6, [R1+0x1d0] ;  /* 0x0001d00001067983 */ /* 0x000f640000300a00 */
[----:B------:R-:W5:Y:S02]  /*3d100*/  LDL.LU.64 R26, [R1+0x1c8] ;  /* 0x0001c800011a7983 */ /* 0x000f640000300a00 */
[----:B------:R-:W5:Y:S01]  /*3d110*/  LDL.LU.64 R28, [R1+0x1c0] ;  /* 0x0001c000011c7983 */ /* 0x000f620000300a00 */
[----:B------:R-:W5:Y:S01]  /*3d120*/  LDL.LU.64 R4, [R1+0x1b8] ;  /* 0x0001b80001047983 */ /* 0x000f620000300a00 */
[----:B------:R-:W5:Y:S03]  /*3d130*/  LDL.LU.64 R8, [R1+0x1b0] ;  /* 0x0001b00001087983 */ /* 0x000f660000300a00 */
[----:B---3--:R0:W-:Y:S01]  /*3d140*/  STG.E.U16 [R16.64], R0 ;  /* 0x0000000010007986 */ /* 0x0081e2000c101506 */
[----:B------:R-:W3:Y:S02]  /*3d150*/  LDL.LU.64 R12, [R1+0x1a8] ;  /* 0x0001a800010c7983 */ /* 0x000ee40000300a00 */
[----:B------:R-:W3:Y:S02]  /*3d160*/  LDL.LU.64 R14, [R1+0x1a0] ;  /* 0x0001a000010e7983 */ /* 0x000ee40000300a00 */
[----:B----4-:R1:W-:Y:S01]  /*3d170*/  STG.E.U16 [R18.64], R2 ;  /* 0x0000000212007986 */ /* 0x0103e2000c101506 */
[----:B0-----:R-:W-:Y:S01]  /*3d180*/  PRMT R0, R25, 0x7632, R0 ;  /* 0x0000763219007816 */ /* 0x001fe20000000000 */
[----:B------:R-:W4:Y:S01]  /*3d190*/  LDL.LU.64 R16, [R1+0x198] ;  /* 0x0001980001107983 */ /* 0x000f220000300a00 */
[----:B-1----:R-:W3:Y:S02]  /*3d1a0*/  LDL.LU.64 R18, [R1+0x190] ;  /* 0x0001900001127983 */ /* 0x002ee40000300a00 */
[----:B------:R-:W3:Y:S02]  /*3d1b0*/  LDL.LU R20, [R1+0x16c] ;  /* 0x00016c0001147983 */ /* 0x000ee40000300800 */
[----:B------:R-:W3:Y:S01]  /*3d1c0*/  LDL.LU R25, [R1+0x15c] ;  /* 0x00015c0001197983 */ /* 0x000ee20000300800 */
[----:B------:R-:W-:-:S02]  /*3d1d0*/  PRMT R2, R22, 0x7632, R2 ;  /* 0x0000763216027816 */ /* 0x000fc40000000002 */
[----:B------:R-:W3:Y:S04]  /*3d1e0*/  LDL.LU.64 R22, [R1+0x188] ;  /* 0x0001880001167983 */ /* 0x000ee80000300a00 */
[----:B--2---:R0:W-:Y:S04]  /*3d1f0*/  STG.E.U16 [R10.64], R0 ;  /* 0x000000000a007986 */ /* 0x0041e8000c101506 */
[----:B0-----:R-:W2:Y:S01]  /*3d200*/  LDL.LU.64 R10, [R1+0x12c0] ;  /* 0x0012c000010a7983 */ /* 0x001ea20000300a00 */
[----:B-----5:R-:W-:Y:S02]  /*3d210*/  PRMT R0, R24, 0x7632, R0 ;  /* 0x0000763218007816 */ /* 0x020fe40000000000 */
[----:B------:R-:W5:Y:S01]  /*3d220*/  LDL.LU R24, [R1+0x12b8] ;  /* 0x0012b80001187983 */ /* 0x000f620000300800 */
[----:B--2---:R0:W-:Y:S04]  /*3d230*/  STG.E.U16 [R10.64], R2 ;  /* 0x000000020a007986 */ /* 0x0041e8000c101506 */
[----:B0-----:R-:W2:Y:S01]  /*3d240*/  LDL.LU.64 R10, [R1+0x12b0] ;  /* 0x0012b000010a7983 */ /* 0x001ea20000300a00 */
[----:B-----5:R-:W-:-:S02]  /*3d250*/  PRMT R2, R24, 0x7632, R2 ;  /* 0x0000763218027816 */ /* 0x020fc40000000002 */
[----:B------:R-:W5:Y:S01]  /*3d260*/  LDL.LU R24, [R1+0x12a8] ;  /* 0x0012a80001187983 */ /* 0x000f620000300800 */
[----:B--2---:R0:W-:Y:S04]  /*3d270*/  STG.E.U16 [R10.64], R0 ;  /* 0x000000000a007986 */ /* 0x0041e8000c101506 */
[----:B0-----:R-:W2:Y:S01]  /*3d280*/  LDL.LU.64 R10, [R1+0x12a0] ;  /* 0x0012a000010a7983 */ /* 0x001ea20000300a00 */
[----:B-----5:R-:W-:Y:S02]  /*3d290*/  PRMT R0, R24, 0x7632, R0 ;  /* 0x0000763218007816 */ /* 0x020fe40000000000 */
[----:B------:R-:W5:Y:S01]  /*3d2a0*/  LDL.LU R24, [R1+0x1298] ;  /* 0x0012980001187983 */ /* 0x000f620000300800 */
[----:B--2---:R0:W-:Y:S04]  /*3d2b0*/  STG.E.U16 [R10.64], R2 ;  /* 0x000000020a007986 */ /* 0x0041e8000c101506 */
[----:B0-----:R-:W2:Y:S01]  /*3d2c0*/  LDL.LU.64 R10, [R1+0x1290] ;  /* 0x00129000010a7983 */ /* 0x001ea20000300a00 */
[----:B------:R-:W-:-:S02]  /*3d2d0*/  PRMT R2, R3, 0x7632, R2 ;  /* 0x0000763203027816 */ /* 0x000fc40000000002 */
[----:B------:R-:W3:Y:S01]  /*3d2e0*/  LDL.LU R3, [R1+0x1288] ;  /* 0x0012880001037983 */ /* 0x000ee20000300800 */
[----:B--2---:R0:W-:Y:S04]  /*3d2f0*/  STG.E.U16 [R10.64], R0 ;  /* 0x000000000a007986 */ /* 0x0041e8000c101506 */
[----:B0-----:R-:W2:Y:S01]  /*3d300*/  LDL.LU.64 R10, [R1+0x1280] ;  /* 0x00128000010a7983 */ /* 0x001ea20000300a00 */
[----:B---3--:R-:W-:Y:S02]  /*3d310*/  PRMT R0, R3, 0x7632, R0 ;  /* 0x0000763203007816 */ /* 0x008fe40000000000 */
[----:B------:R-:W3:Y:S01]  /*3d320*/  LDL.LU R3, [R1+0x1278] ;  /* 0x0012780001037983 */ /* 0x000ee20000300800 */
[----:B--2---:R0:W-:Y:S04]  /*3d330*/  STG.E.U16 [R10.64], R2 ;  /* 0x000000020a007986 */ /* 0x0041e8000c101506 */
[----:B0-----:R-:W2:Y:S01]  /*3d340*/  LDL.LU.64 R10, [R1+0x1270] ;  /* 0x00127000010a7983 */ /* 0x001ea20000300a00 */
[----:B------:R5:W-:Y:S02]  /*3d350*/  STG.E.U16 [R6.64], R0 ;  /* 0x0000000006007986 */ /* 0x000be4000c101506 */
[----:B-----5:R-:W-:-:S02]  /*3d360*/  PRMT R0, R24, 0x7632, R0 ;  /* 0x0000763218007816 */ /* 0x020fc40000000000 */
[----:B--2---:R-:W-:Y:S02]  /*3d370*/  PRMT R2, R11, 0x7632, R2 ;  /* 0x000076320b027816 */ /* 0x004fe40000000002 */
[----:B------:R-:W2:Y:S01]  /*3d380*/  LDL.LU R11, [R1+0x1268] ;  /* 0x00126800010b7983 */ /* 0x000ea20000300800 */
[----:B------:R-:W5:Y:S02]  /*3d390*/  LDL.LU.64 R6, [R1+0x1260] ;  /* 0x0012600001067983 */ /* 0x000f640000300a00 */
[----:B------:R-:W2:Y:S01]  /*3d3a0*/  LDL.LU R24, [R1+0x1258] ;  /* 0x0012580001187983 */ /* 0x000ea20000300800 */
[----:B------:R0:W-:Y:S04]  /*3d3b0*/  STG.E.U16 [R26.64], R2 ;  /* 0x000000021a007986 */ /* 0x0001e8000c101506 */
[----:B0-----:R-:W2:Y:S01]  /*3d3c0*/  LDL.LU.64 R26, [R1+0x1250] ;  /* 0x00125000011a7983 */ /* 0x001ea20000300a00 */
[----:B------:R5:W-:Y:S01]  /*3d3d0*/  STG.E.U16 [R28.64], R0 ;  /* 0x000000001c007986 */ /* 0x000be2000c101506 */
[----:B--2---:R-:W-:-:S02]  /*3d3e0*/  PRMT R2, R26, 0x7632, R2 ;  /* 0x000076321a027816 */ /* 0x004fc40000000002 */
[----:B------:R-:W2:Y:S01]  /*3d3f0*/  LDL.LU R26, [R1+0x1248] ;  /* 0x00124800011a7983 */ /* 0x000ea20000300800 */
[----:B-----5:R-:W-:-:S03]  /*3d400*/  PRMT R0, R6, 0x7632, R0 ;  /* 0x0000763206007816 */ /* 0x020fc60000000000 */
[----:B------:R0:W-:Y:S01]  /*3d410*/  STG.E.U16 [R4.64], R2 ;  /* 0x0000000204007986 */ /* 0x0001e2000c101506 */
[----:B---3--:R-:W-:-:S03]  /*3d420*/  PRMT R3, R7, 0x7632, R3 ;  /* 0x0000763207037816 */ /* 0x008fc60000000003 */
[----:B------:R1:W-:Y:S02]  /*3d430*/  STG.E.U16 [R8.64], R0 ;  /* 0x0000000008007986 */ /* 0x0003e4000c101506 */
[----:B------:R-:W-:Y:S01]  /*3d440*/  STG.E.U16 [R12.64], R3 ;  /* 0x000000030c007986 */ /* 0x000fe2000c101506 */
[----:B0-----:R-:W-:Y:S02]  /*3d450*/  PRMT R2, R10, 0x7632, R2 ;  /* 0x000076320a027816 */ /* 0x001fe40000000002 */
[----:B-1----:R-:W-:-:S03]  /*3d460*/  PRMT R0, R21, 0x7632, R0 ;  /* 0x0000763215007816 */ /* 0x002fc60000000000 */
[----:B------:R-:W-:Y:S04]  /*3d470*/  STG.E.U16 [R14.64], R2 ;  /* 0x000000020e007986 */ /* 0x000fe8000c101506 */
[----:B------:R-:W-:Y:S04]  /*3d480*/  STL.64 [R1+0x11a0], R2 ;  /* 0x0011a00201007387 */ /* 0x000fe80000100a00 */
[----:B----4-:R-:W-:Y:S01]  /*3d490*/  STG.E.U16 [R16.64], R0 ;  /* 0x0000000010007986 */ /* 0x010fe2000c101506 */
[----:B------:R-:W-:Y:S02]  /*3d4a0*/  STG.E.U16 [R18.64], R20 ;  /* 0x0000001412007986 */ /* 0x000fe4000c101506 */
[----:B------:R0:W-:Y:S01]  /*3d4b0*/  STG.E.U16 [R22.64], R25 ;  /* 0x0000001916007986 */ /* 0x0001e2000c101506 */
[----:B--2---:R-:W-:-:S02]  /*3d4c0*/  PRMT R26, R25, 0x7632, R26 ;  /* 0x00007632191a7816 */ /* 0x004fc4000000001a */
[----:B0-----:R-:W2:Y:S01]  /*3d4d0*/  LDL.LU R25, [R1+0x14c] ;  /* 0x00014c0001197983 */ /* 0x001ea20000300800 */
[----:B------:R-:W3:Y:S02]  /*3d4e0*/  LDL.LU R23, [R1+0x13c] ;  /* 0x00013c0001177983 */ /* 0x000ee40000300800 */
[----:B------:R-:W4:Y:S02]  /*3d4f0*/  LDL.LU R21, [R1+0x12c] ;  /* 0x00012c0001157983 */ /* 0x000f240000300800 */
[----:B------:R-:W5:Y:S01]  /*3d500*/  LDL.LU R19, [R1+0x11c] ;  /* 0x00011c0001137983 */ /* 0x000f620000300800 */
[----:B------:R-:W2:Y:S01]  /*3d510*/  LDL.LU R17, [R1+0x10c] ;  /* 0x00010c0001117983 */ /* 0x000ea20000300800 */
[----:B------:R-:W2:Y:S02]  /*3d520*/  LDL.LU R15, [R1+0xfc] ;  /* 0x0000fc00010f7983 */ /* 0x000ea40000300800 */
[----:B------:R-:W2:Y:S02]  /*3d530*/  LDL.LU R13, [R1+0xec] ;  /* 0x0000ec00010d7983 */ /* 0x000ea40000300800 */
[----:B------:R-:W2:Y:S02]  /*3d540*/  LDL.LU R10, [R1+0xdc] ;  /* 0x0000dc00010a7983 */ /* 0x000ea40000300800 */
[----:B--2---:R0:W-:Y:S04]  /*3d550*/  STL.64 [R1+0x11e0], R10 ;  /* 0x0011e00a01007387 */ /* 0x0041e80000100a00 */
        /* <DEDUP_REMOVED lines=13> */
[----:B------:R-:W2:Y:S01]  /*3d630*/  LDL.LU.64 R8, [R1+0x40] ;  /* 0x0000400001087983 */ /* 0x000ea20000300a00 */
[----:B------:R-:W-:-:S02]  /*3d640*/  PRMT R24, R20, 0x7632, R24 ;  /* 0x0000763214187816 */ /* 0x000fc40000000018 */
[----:B--2---:R0:W-:Y:S04]  /*3d650*/  STL.64 [R1+0x11d0], R8 ;  /* 0x0011d00801007387 */ /* 0x0041e80000100a00 */
[----:B0-----:R-:W2:Y:S01]  /*3d660*/  LDL.LU.64 R8, [R1+0x48] ;  /* 0x0000480001087983 */ /* 0x001ea20000300a00 */
[----:B------:R-:W2:Y:S02]  /*3d670*/  LDL.LU R12, [R1+0xcc] ;  /* 0x0000cc00010c7983 */ /* 0x000ea40000300800 */
[----:B------:R-:W2:Y:S02]  /*3d680*/  LDL.LU.64 R4, [R1+0x38] ;  /* 0x0000380001047983 */ /* 0x000ea40000300a00 */
[----:B------:R-:W2:Y:S01]  /*3d690*/  LDL.LU R14, [R1+0xbc] ;  /* 0x0000bc00010e7983 */ /* 0x000ea20000300800 */
[----:B------:R-:W2:Y:S01]  /*3d6a0*/  LDL.LU.64 R2, [R1+0x30] ;  /* 0x0000300001027983 */ /* 0x000ea20000300a00 */
[----:B------:R-:W2:Y:S02]  /*3d6b0*/  LDL.LU R16, [R1+0xac] ;  /* 0x0000ac0001107983 */ /* 0x000ea40000300800 */
[----:B------:R-:W2:Y:S02]  /*3d6c0*/  LDL.LU R18, [R1+0x9c] ;  /* 0x00009c0001127983 */ /* 0x000ea40000300800 */
[----:B------:R-:W2:Y:S01]  /*3d6d0*/  LDL.LU R20, [R1+0x8c] ;  /* 0x00008c0001147983 */ /* 0x000ea20000300800 */
[----:B------:R-:W2:Y:S01]  /*3d6e0*/  LDL.LU R22, [R1+0x7c] ;  /* 0x00007c0001167983 */ /* 0x000ea20000300800 */
[----:B------:R-:W2:Y:S03]  /*3d6f0*/  LDL.LU.64 R28, [R1+0x8] ;  /* 0x00000800011c7983 */ /* 0x000ea60000300a00 */
[----:B--2---:R0:W-:Y:S04]  /*3d700*/  STL.64 [R1+0x1160], R28 ;  /* 0x0011601c01007387 */ /* 0x0041e80000100a00 */
[----:B0-----:R-:W2:Y:S04]  /*3d710*/  LDL.LU.64 R28, [R1+0x10] ;  /* 0x00001000011c7983 */ /* 0x001ea80000300a00 */
[----:B--2---:R0:W-:Y:S04]  /*3d720*/  STL.64 [R1+0x1170], R28 ;  /* 0x0011701c01007387 */ /* 0x0041e80000100a00 */
[----:B0-----:R-:W2:Y:S04]  /*3d730*/  LDL.LU.64 R28, [R1+0x18] ;  /* 0x00001800011c7983 */ /* 0x001ea80000300a00 */
[----:B--2---:R0:W-:Y:S04]  /*3d740*/  STL.64 [R1+0x1180], R28 ;  /* 0x0011801c01007387 */ /* 0x0041e80000100a00 */
[----:B0-----:R-:W2:Y:S04]  /*3d750*/  LDL.LU.64 R28, [R1+0x20] ;  /* 0x00002000011c7983 */ /* 0x001ea80000300a00 */
[----:B------:R-:W-:Y:S04]  /*3d760*/  STG.E.U16 [R10.64], R25 ;  /* 0x000000190a007986 */ /* 0x000fe8000c101506 */
[----:B--2---:R0:W-:Y:S04]  /*3d770*/  STL.64 [R1+0x1190], R28 ;  /* 0x0011901c01007387 */ /* 0x0041e80000100a00 */
[----:B0-----:R-:W2:Y:S01]  /*3d780*/  LDL.LU.64 R28, [R1+0x28] ;  /* 0x00002800011c7983 */ /* 0x001ea20000300a00 */
[----:B------:R-:W2:Y:S02]  /*3d790*/  LDL.LU.64 R6, [R1] ;  /* 0x0000000001067983 */ /* 0x000ea40000300a00 */
[----:B------:R-:W3:Y:S01]  /*3d7a0*/  LDL.LU.64 R10, [R1+0x1240] ;  /* 0x00124000010a7983 */ /* 0x000ee20000300a00 */
[----:B------:R-:W-:-:S02]  /*3d7b0*/  PRMT R27, R25, 0x7632, R27 ;  /* 0x00007632191b7816 */ /* 0x000fc4000000001b */
[----:B------:R-:W2:Y:S04]  /*3d7c0*/  LDL.LU R25, [R1+0x1238] ;  /* 0x0012380001197983 */ /* 0x000ea80000300800 */
[----:B---3--:R0:W-:Y:S04]  /*3d7d0*/  STG.E.U16 [R10.64], R23 ;  /* 0x000000170a007986 */ /* 0x0081e8000c101506 */
[----:B0-----:R-:W4:Y:S01]  /*3d7e0*/  LDL.LU.64 R10, [R1+0x1230] ;  /* 0x00123000010a7983 */ /* 0x001f220000300a00 */
[----:B--2---:R-:W-:Y:S02]  /*3d7f0*/  PRMT R25, R23, 0x7632, R25 ;  /* 0x0000763217197816 */ /* 0x004fe40000000019 */
[----:B------:R-:W2:Y:S01]  /*3d800*/  LDL.LU R23, [R1+0x1228] ;  /* 0x0012280001177983 */ /* 0x000ea20000300800 */
[----:B----4-:R0:W-:Y:S04]  /*3d810*/  STG.E.U16 [R10.64], R21 ;  /* 0x000000150a007986 */ /* 0x0101e8000c101506 */
[----:B0-----:R-:W5:Y:S01]  /*3d820*/  LDL.LU.64 R10, [R1+0x1220] ;  /* 0x00122000010a7983 */ /* 0x001f620000300a00 */
[----:B--2---:R-:W-:-:S02]  /*3d830*/  PRMT R23, R21, 0x7632, R23 ;  /* 0x0000763215177816 */ /* 0x004fc40000000017 */
[----:B------:R-:W2:Y:S01]  /*3d840*/  LDL.LU R21, [R1+0x1218] ;  /* 0x0012180001157983 */ /* 0x000ea20000300800 */
[----:B-----5:R0:W-:Y:S04]  /*3d850*/  STG.E.U16 [R10.64], R19 ;  /* 0x000000130a007986 */ /* 0x0201e8000c101506 */
[----:B0-----:R-:W3:Y:S01]  /*3d860*/  LDL.LU.64 R10, [R1+0x1210] ;  /* 0x00121000010a7983 */ /* 0x001ee20000300a00 */
[----:B--2---:R-:W-:Y:S02]  /*3d870*/  PRMT R21, R19, 0x7632, R21 ;  /* 0x0000763213157816 */ /* 0x004fe40000000015 */
[----:B------:R-:W2:Y:S01]  /*3d880*/  LDL.LU R19, [R1+0x1208] ;  /* 0x0012080001137983 */ /* 0x000ea20000300800 */
[----:B---3--:R0:W-:Y:S04]  /*3d890*/  STG.E.U16 [R10.64], R17 ;  /* 0x000000110a007986 */ /* 0x0081e8000c101506 */
[----:B0-----:R-:W3:Y:S01]  /*3d8a0*/  LDL.LU.64 R10, [R1+0x1200] ;  /* 0x00120000010a7983 */ /* 0x001ee20000300a00 */
[----:B--2---:R-:W-:-:S02]  /*3d8b0*/  PRMT R19, R17, 0x7632, R19 ;  /* 0x0000763211137816 */ /* 0x004fc40000000013 */
[----:B------:R-:W2:Y:S01]  /*3d8c0*/  LDL.LU R17, [R1+0x11f8] ;  /* 0x0011f80001117983 */ /* 0x000ea20000300800 */
[----:B---3--:R0:W-:Y:S04]  /*3d8d0*/  STG.E.U16 [R10.64], R15 ;  /* 0x0000000f0a007986 */ /* 0x0081e8000c101506 */
        /* <DEDUP_REMOVED lines=11> */
[----:B------:R-:W-:Y:S01]  /*3d990*/  PRMT R11, R12, 0x7632, R11 ;  /* 0x000076320c0b7816 */ /* 0x000fe2000000000b */
[----:B---3--:R0:W-:Y:S01]  /*3d9a0*/  STG.E.U16 [R8.64], R12 ;  /* 0x0000000c08007986 */ /* 0x0081e2000c101506 */
[----:B------:R1:W-:Y:S03]  /*3d9b0*/  STG.E.U16 [R4.64], R14 ;  /* 0x0000000e04007986 */ /* 0x0003e6000c101506 */
[----:B0-----:R-:W3:Y:S01]  /*3d9c0*/  LDL.LU.64 R8, [R1+0x11c0] ;  /* 0x0011c00001087983 */ /* 0x001ee20000300a00 */
[----:B------:R-:W4:Y:S02]  /*3d9d0*/  LDL.LU R12, [R1+0x11b8] ;  /* 0x0011b800010c7983 */ /* 0x000f240000300800 */
[----:B-1----:R-:W5:Y:S02]  /*3d9e0*/  LDL.LU.64 R4, [R1+0x11b0] ;  /* 0x0011b00001047983 */ /* 0x002f640000300a00 */
[----:B------:R0:W-:Y:S01]  /*3d9f0*/  STG.E.U16 [R2.64], R16 ;  /* 0x0000001002007986 */ /* 0x0001e2000c101506 */
[----:B------:R1:W-:Y:S01]  /*3da00*/  STG.E.U16 [R28.64], R18 ;  /* 0x000000121c007986 */ /* 0x0003e2000c101506 */
[----:B---3--:R-:W-:-:S03]  /*3da10*/  PRMT R9, R14, 0x7632, R9 ;  /* 0x000076320e097816 */ /* 0x008fc60000000009 */
[----:B------:R-:W3:Y:S01]  /*3da20*/  LDL.LU R14, [R1+0x11a8] ;  /* 0x0011a800010e7983 */ /* 0x000ee20000300800 */
[----:B-----5:R-:W-:Y:S01]  /*3da30*/  PRMT R5, R16, 0x7632, R5 ;  /* 0x0000763210057816 */ /* 0x020fe20000000005 */
[----:B0-----:R-:W5:Y:S02]  /*3da40*/  LDL.LU.64 R2, [R1+0x11a0] ;  /* 0x0011a00001027983 */ /* 0x001f640000300a00 */
[----:B------:R-:W2:Y:S01]  /*3da50*/  LDL.LU R16, [R1+0x1198] ;  /* 0x0011980001107983 */ /* 0x000ea20000300800 */
[----:B-1----:R-:W2:Y:S01]  /*3da60*/  LDL.LU.64 R28, [R1+0x1190] ;  /* 0x00119000011c7983 */ /* 0x002ea20000300a00 */
[----:B-----5:R-:W-:-:S03]  /*3da70*/  PRMT R2, R18, 0x7632, R2 ;  /* 0x0000763212027816 */ /* 0x020fc60000000002 */
[----:B------:R-:W5:Y:S04]  /*3da80*/  LDL.LU R18, [R1+0x1188] ;  /* 0x0011880001127983 */ /* 0x000f680000300800 */
[----:B--2---:R0:W-:Y:S04]  /*3da90*/  STG.E.U16 [R28.64], R20 ;  /* 0x000000141c007986 */ /* 0x0041e8000c101506 */
[----:B0-----:R-:W2:Y:S01]  /*3daa0*/  LDL.LU.64 R28, [R1+0x1180] ;  /* 0x00118000011c7983 */ /* 0x001ea20000300a00 */
[----:B------:R-:W-:Y:S02]  /*3dab0*/  PRMT R0, R20, 0x7632, R0 ;  /* 0x0000763214007816 */ /* 0x000fe40000000000 */
[----:B------:R-:W3:Y:S01]  /*3dac0*/  LDL.LU R20, [R1+0x1178] ;  /* 0x0011780001147983 */ /* 0x000ee20000300800 */
[----:B--2---:R0:W-:Y:S04]  /*3dad0*/  STG.E.U16 [R28.64], R22 ;  /* 0x000000161c007986 */ /* 0x0041e8000c101506 */
[----:B0-----:R-:W2:Y:S01]  /*3dae0*/  LDL.LU.64 R28, [R1+0x1170] ;  /* 0x00117000011c7983 */ /* 0x001ea20000300a00 */
[----:B------:R-:W-:-:S02]  /*3daf0*/  PRMT R3, R22, 0x7632, R3 ;  /* 0x0000763216037816 */ /* 0x000fc40000000003 */
[----:B------:R-:W3:Y:S01]  /*3db00*/  LDL.LU R22, [R1+0x1168] ;  /* 0x0011680001167983 */ /* 0x000ee20000300800 */
[----:B--2---:R0:W-:Y:S04]  /*3db10*/  STG.E.U16 [R28.64], R24 ;  /* 0x000000181c007986 */ /* 0x0041e8000c101506 */
[----:B0-----:R-:W2:Y:S01]  /*3db20*/  LDL.LU.64 R28, [R1+0x1160] ;  /* 0x00116000011c7983 */ /* 0x001ea20000300a00 */
[----:B------:R-:W3:Y:S03]  /*3db30*/  LDL.LU R24, [R1+0x1158] ;  /* 0x0011580001187983 */ /* 0x000ee60000300800 */
[----:B--2---:R0:W-:Y:S01]  /*3db40*/  STG.E.U16 [R28.64], R26 ;  /* 0x0000001a1c007986 */ /* 0x0041e2000c101506 */
[----:B------:R1:W-:Y:S03]  /*3db50*/  STG.E.U16 [R6.64], R27 ;  /* 0x0000001b06007986 */ /* 0x0003e6000c101506 */
[----:B0-----:R-:W2:Y:S01]  /*3db60*/  LDL.LU.64 R28, [R1+0x1150] ;  /* 0x00115000011c7983 */ /* 0x001ea20000300a00 */
[----:B------:R-:W2:Y:S02]  /*3db70*/  LDL.LU R26, [R1+0x1148] ;  /* 0x00114800011a7983 */ /* 0x000ea40000300800 */
[----:B-1----:R-:W2:Y:S02]  /*3db80*/  LDL.LU.64 R6, [R1+0x1140] ;  /* 0x0011400001067983 */ /* 0x002ea40000300a00 */
[----:B------:R-:W2:Y:S02]  /*3db90*/  LDL.LU R27, [R1+0x1138] ;  /* 0x00113800011b7983 */ /* 0x000ea40000300800 */
[----:B--2---:R0:W-:Y:S04]  /*3dba0*/  STG.E.U16 [R26.64], R25 ;  /* 0x000000191a007986 */ /* 0x0041e8000c101506 */
[----:B0-----:R-:W3:Y:S01]  /*3dbb0*/  LDL.LU R25, [R1+0x1134] ;  /* 0x0011340001197983 */ /* 0x001ee20000300800 */
[----:B------:R-:W2:Y:S02]  /*3dbc0*/  LDL.LU R27, [R1+0x80c] ;  /* 0x00080c00011b7983 */ /* 0x000ea40000300800 */
[----:B------:R-:W2:Y:S01]  /*3dbd0*/  LDL.LU R26, [R1+0x77c] ;  /* 0x00077c00011a7983 */ /* 0x000ea20000300800 */
[----:B---3--:R0:W-:Y:S04]  /*3dbe0*/  STG.E.U16 [R24.64], R23 ;  /* 0x0000001718007986 */ /* 0x0081e8000c101506 */
        /* <DEDUP_REMOVED lines=8> */
[----:B0-----:R-:W5:Y:S01]  /*3dc70*/  LDL.LU R19, [R1+0x1128] ;  /* 0x0011280001137983 */ /* 0x001f620000300800 */
[----:B------:R-:W3:Y:S02]  /*3dc80*/  LDL.LU R20, [R1+0x758] ;  /* 0x0007580001147983 */ /* 0x000ee40000300800 */
[----:B------:R-:W2:Y:S01]  /*3dc90*/  LDL.LU R21, [R1+0x754] ;  /* 0x0007540001157983 */ /* 0x000ea20000300800 */
[----:B-----5:R0:W-:Y:S04]  /*3dca0*/  STG.E.U16 [R18.64], R17 ;  /* 0x0000001112007986 */ /* 0x0201e8000c101506 */
[----:B0-----:R-:W5:Y:S01]  /*3dcb0*/  LDL.LU R17, [R1+0x1124] ;  /* 0x0011240001117983 */ /* 0x001f620000300800 */
[----:B------:R-:W2:Y:S02]  /*3dcc0*/  LDL.LU R18, [R1+0x760] ;  /* 0x0007600001127983 */ /* 0x000ea40000300800 */
[----:B------:R-:W2:Y:S01]  /*3dcd0*/  LDL.LU R19, [R1+0x75c] ;  /* 0x00075c0001137983 */ /* 0x000ea20000300800 */
[----:B-----5:R0:W-:Y:S04]  /*3dce0*/  STG.E.U16 [R16.64], R15 ;  /* 0x0000000f10007986 */ /* 0x0201e8000c101506 */
[----:B0-----:R-:W5:Y:S01]  /*3dcf0*/  LDL.LU R15, [R1+0x1120] ;  /* 0x00112000010f7983 */ /* 0x001f620000300800 */
[----:B------:R-:W2:Y:S02]  /*3dd00*/  LDL.LU R16, [R1+0x818] ;  /* 0x0008180001107983 */ /* 0x000ea40000300800 */
[----:B------:R-:W2:Y:S01]  /*3dd10*/  LDL.LU R17, [R1+0xc0] ;  /* 0x0000c00001117983 */ /* 0x000ea20000300800 */
[----:B-----5:R0:W-:Y:S04]  /*3dd20*/  STG.E.U16 [R14.64], R13 ;  /* 0x0000000d0e007986 */ /* 0x0201e8000c101506 */
[----:B0-----:R-:W4:Y:S01]  /*3dd30*/  LDL.LU R13, [R1+0x111c] ;  /* 0x00111c00010d7983 */ /* 0x001f220000300800 */
[----:B------:R-:W5:Y:S02]  /*3dd40*/  LDL.LU R14, [R1+0x858] ;  /* 0x00085800010e7983 */ /* 0x000f640000300800 */
[----:B------:R-:W5:Y:S01]  /*3dd50*/  LDL.LU R15, [R1+0x3fc] ;  /* 0x0003fc00010f7983 */ /* 0x000f620000300800 */
[----:B----4-:R0:W-:Y:S04]  /*3dd60*/  STG.E.U16 [R12.64], R11 ;  /* 0x0000000b0c007986 */ /* 0x0101e8000c101506 */
[----:B0-----:R-:W4:Y:S01]  /*3dd70*/  LDL.LU R11, [R1+0x1118] ;  /* 0x00111800010b7983 */ /* 0x001f220000300800 */
[----:B------:R-:W2:Y:S02]  /*3dd80*/  LDL.LU R12, [R1+0x85c] ;  /* 0x00085c00010c7983 */ /* 0x000ea40000300800 */
[----:B------:R-:W2:Y:S01]  /*3dd90*/  LDL.LU R13, [R1+0x3f8] ;  /* 0x0003f800010d7983 */ /* 0x000ea20000300800 */
[----:B----4-:R0:W-:Y:S04]  /*3dda0*/  STG.E.U16 [R10.64], R9 ;  /* 0x000000090a007986 */ /* 0x0101e8000c101506 */
[----:B0-----:R-:W4:Y:S01]  /*3ddb0*/  LDL.LU R9, [R1+0x1114] ;  /* 0x0011140001097983 */ /* 0x001f220000300800 */
[----:B--2---:R-:W-:-:S03]  /*3ddc0*/  FSEL R18, R18, -INF , P6 ;  /* 0xff80000012127808 */ /* 0x004fc60003000000 */
[----:B----4-:R0:W-:Y:S04]  /*3ddd0*/  STG.E.U16 [R8.64], R5 ;  /* 0x0000000508007986 */ /* 0x0101e8000c101506 */
[----:B0-----:R-:W2:Y:S01]  /*3dde0*/  LDL.LU R5, [R1+0x1110] ;  /* 0x0011100001057983 */ /* 0x001ea20000300800 */
[----:B------:R-:W-:Y:S02]  /*3ddf0*/  FFMA R11, R18, 0.69314718246459960938, R27 ;  /* 0x3f317218120b7823 */ /* 0x000fe4000000001b */
[----:B------:R-:W0:Y:S02]  /*3de00*/  S2R R27, SR_TID.X ;  /* 0x00000000001b7919 */ /* 0x000e240000002100 */
[----:B------:R1:W-:Y:S01]  /*3de10*/  STG.E.U16 [R6.64], R2 ;  /* 0x0000000206007986 */ /* 0x0003e2000c101506 */
[----:B------:R1:W-:Y:S01]  /*3de20*/  STG.E.U16 [R28.64], R0 ;  /* 0x000000001c007986 */ /* 0x0003e2000c101506 */
[----:B-----5:R-:W-:-:S02]  /*3de30*/  FFMA R9, R15, 0.69314718246459960938, R14 ;  /* 0x3f3172180f097823 */ /* 0x020fc4000000000e */
[----:B------:R-:W-:Y:S01]  /*3de40*/  FFMA R10, R17, 0.69314718246459960938, R16 ;  /* 0x3f317218110a7823 */ /* 0x000fe20000000010 */
[----:B---3--:R-:W-:Y:S02]  /*3de50*/  FSEL R15, R20, -INF , P4 ;  /* 0xff800000140f7808 */ /* 0x008fe40002000000 */
[----:B------:R-:W-:Y:S02]  /*3de60*/  FSEL R16, R19, -INF , P5 ;  /* 0xff80000013107808 */ /* 0x000fe40002800000 */
[----:B------:R-:W-:Y:S02]  /*3de70*/  FSEL R14, R21, -INF , P3 ;  /* 0xff800000150e7808 */ /* 0x000fe40001800000 */
[----:B------:R-:W-:Y:S01]  /*3de80*/  FSEL R17, R22, -INF , P0 ;  /* 0xff80000016117808 */ /* 0x000fe20000000000 */
[----:B------:R-:W-:Y:S02]  /*3de90*/  FFMA R8, R13, 0.69314718246459960938, R12 ;  /* 0x3f3172180d087823 */ /* 0x000fe4000000000c */
[----:B------:R-:W-:-:S02]  /*3dea0*/  FFMA R13, R15, 0.69314718246459960938, R24 ;  /* 0x3f3172180f0d7823 */ /* 0x000fc40000000018 */
[----:B------:R-:W-:Y:S02]  /*3deb0*/  FFMA R12, R16, 0.69314718246459960938, R23 ;  /* 0x3f317218100c7823 */ /* 0x000fe40000000017 */
[----:B------:R-:W-:Y:S02]  /*3dec0*/  FFMA R14, R14, 0.69314718246459960938, R25 ;  /* 0x3f3172180e0e7823 */ /* 0x000fe40000000019 */
[----:B------:R-:W-:Y:S01]  /*3ded0*/  FFMA R15, R17, 0.69314718246459960938, R26 ;  /* 0x3f317218110f7823 */ /* 0x000fe2000000001a */
[----:B0-----:R-:W-:Y:S01]  /*3dee0*/  LOP3.LUT R27, R27, 0x1c, RZ, 0xc0, !PT ;  /* 0x0000001c1b1b7812 */ /* 0x001fe200078ec0ff */
[----:B--2---:R1:W-:Y:S01]  /*3def0*/  STG.E.U16 [R4.64], R3 ;  /* 0x0000000304007986 */ /* 0x0043e2000c101506 */
[----:B------:R-:W-:Y:S06]  /*3df00*/  BAR.SYNC.DEFER_BLOCKING 0x0 ;  /* 0x0000000000007b1d */ /* 0x000fec0000010000 */
[----:B------:R1:W-:Y:S01]  /*3df10*/  STS.128 [R27.X4], R8 ;  /* 0x000000081b007388 */ /* 0x0003e20000004c00 */
[----:B------:R1:W-:Y:S02]  /*3df20*/  STS.128 [R27.X4+0x80], R12 ;  /* 0x0000800c1b007388 */ /* 0x0003e40000004c00 */
[----:B------:R-:W-:Y:S06]  /*3df30*/  BAR.SYNC.DEFER_BLOCKING 0x0 ;  /* 0x0000000000007b1d */ /* 0x000fec0000010000 */
[----:B------:R-:W-:Y:S05]  /*3df40*/  @P1 EXIT ;  /* 0x000000000000194d */ /* 0x000fea0003800000 */
[----:B-1----:R-:W0:Y:S04]  /*3df50*/  S2R R27, SR_TID.X ;  /* 0x00000000001b7919 */ /* 0x002e280000002100 */
[----:B------:R-:W1:Y:S04]  /*3df60*/  S2R R0, SR_TID.X ;  /* 0x0000000000007919 */ /* 0x000e680000002100 */
[----:B------:R-:W2:Y:S01]  /*3df70*/  S2R R24, SR_TID.X ;  /* 0x0000000000187919 */ /* 0x000ea20000002100 */
[C---:B0-----:R-:W-:Y:S01]  /*3df80*/  IMAD.SHL.U32 R25, R27.reuse, 0x10, RZ ;  /* 0x000000101b197824 */ /* 0x041fe200078e00ff */
[----:B------:R-:W-:-:S02]  /*3df90*/  SHF.L.U32 R26, R27, 0x2, RZ ;  /* 0x000000021b1a7819 */ /* 0x000fc400000006ff */
[----:B------:R-:W0:Y:S02]  /*3dfa0*/  S2R R27, SR_CTAID.X ;  /* 0x00000000001b7919 */ /* 0x000e240000002500 */
[----:B------:R-:W-:Y:S02]  /*3dfb0*/  LOP3.LUT R25, R25, 0x70, RZ, 0xc0, !PT ;  /* 0x0000007019197812 */ /* 0x000fe400078ec0ff */
[----:B------:R-:W-:Y:S02]  /*3dfc0*/  LOP3.LUT R23, R26, 0x80, RZ, 0xc0, !PT ;  /* 0x000000801a177812 */ /* 0x000fe400078ec0ff */
[----:B-1----:R-:W-:Y:S02]  /*3dfd0*/  LOP3.LUT R26, R0, 0x18, RZ, 0xc0, !PT ;  /* 0x00000018001a7812 */ /* 0x002fe400078ec0ff */
[----:B------:R-:W-:-:S04]  /*3dfe0*/  IADD3 R25, R25, R23, RZ ;  /* 0x0000001719197210 */ /* 0x000fc80007ffe0ff */
[----:B------:R-:W-:Y:S02]  /*3dff0*/  LEA.HI R25, R26, R25, RZ, 0x1f ;  /* 0x000000191a197211 */ /* 0x000fe400078ff8ff */
[----:B------:R-:W1:Y:S04]  /*3e000*/  S2R R26, SR_CTAID.Y ;  /* 0x00000000001a7919 */ /* 0x000e680000002600 */
[----:B------:R-:W3:Y:S01]  /*3e010*/  LDS R7, [R25] ;  /* 0x0000000019077984 */ /* 0x000ee20000000800 */
[----:B0-----:R-:W-:-:S05]  /*3e020*/  IMAD.SHL.U32 R27, R27, 0x40, RZ ;  /* 0x000000401b1b7824 */ /* 0x001fca00078e00ff */
[----:B--2---:R-:W-:-:S05]  /*3e030*/  LOP3.LUT R27, R27, 0x3f, R24, 0xf8, !PT ;  /* 0x0000003f1b1b7812 */ /* 0x004fca00078ef818 */
[C---:B------:R-:W-:Y:S02]  /*3e040*/  IMAD.SHL.U32 R3, R27.reuse, 0x4, RZ ;  /* 0x000000041b037824 */ /* 0x040fe400078e00ff */
[----:B------:R-:W-:-:S04]  /*3e050*/  IMAD.HI R5, R27, 0x4, RZ ;  /* 0x000000041b057827 */ /* 0x000fc800078e02ff */
[----:B-1----:R-:W-:-:S05]  /*3e060*/  IMAD R0, R26, c[0x0][0x1cc], RZ ;  /* 0x000073001a007a24 */ /* 0x002fca00078e02ff */
[C---:B------:R-:W-:Y:S01]  /*3e070*/  SHF.L.U32 R2, R0.reuse, 0x2, RZ ;  /* 0x0000000200027819 */ /* 0x040fe200000006ff */
[----:B------:R-:W-:-:S03]  /*3e080*/  IMAD.HI R0, R0, 0x4, RZ ;  /* 0x0000000400007827 */ /* 0x000fc600078e02ff */
[----:B------:R-:W-:-:S04]  /*3e090*/  IADD3 R2, P0, P1, R3, c[0x0][0x180], R2 ;  /* 0x0000600003027a10 */ /* 0x000fc8000791e002 */
[----:B------:R-:W-:-:S05]  /*3e0a0*/  IADD3.X R3, R5, c[0x0][0x184], R0, P0, P1 ;  /* 0x0000610005037a10 */ /* 0x000fca00007e2400 */
[----:B---3--:R-:W-:Y:S01]  /*3e0b0*/  STG.E [R2.64], R7 ;  /* 0x0000000702007986 */ /* 0x008fe2000c101906 */
[----:B------:R-:W-:Y:S05]  /*3e0c0*/  EXIT ;  /* 0x000000000000794d */ /* 0x000fea0003800000 */
.L_x_20:
[----:B------:R-:W-:-:S00]  /*3e0d0*/  BRA `(.L_x_20) ;  /* 0xfffffff000007947 */ /* 0x000fc0000383ffff */
[----:B------:R-:W-:-:S00]  /*3e0e0*/  NOP ;  /* 0x0000000000007918 */ /* 0x000fc00000000000 */
        /* <DEDUP_REMOVED lines=9> */
.L_x_21:


//--------------------- .nv.global.init           --------------------------
	.section	.nv.global.init,"aw",@progbits
.nv.global.init:
	.type		_$_str,@object
	.size		_$_str,(.L_0 - _$_str)
_$_str:
        /*0000*/ 	.byte	0x5f, 0x5f, 0x43, 0x55, 0x44, 0x41, 0x5f, 0x46, 0x54, 0x5a, 0x00
.L_0:


//--------------------- .nv.shared.attn_fwd       --------------------------
	.section	.nv.shared.attn_fwd,"aw",@nobits
	.sectionflags	@""
	.align	16
